//
// Generated by NVIDIA NVVM Compiler
//
// Compiler Build ID: CL-36424714
// Cuda compilation tools, release 13.0, V13.0.88
// Based on NVVM 20.0.0
//

.version 9.0
.target sm_100
.address_size 64

	// .globl	_ZN3cub18CUB_300001_SM_10006detail11EmptyKernelIvEEvv
// _ZZN3cub18CUB_300001_SM_10006detail6reduce28DeviceReduceSingleTileKernelINS2_10policy_hubIijN4cuda3std3__44plusIiEEE10Policy1000EN6thrust24THRUST_300001_SM_1000_NS6detail15normal_iteratorINSD_10device_ptrIcEEEEPijS9_iiNS7_10__identityEEEvT0_T1_T2_T3_T4_T6_E12temp_storage has been demoted
// _ZZN3cub18CUB_300001_SM_10006detail6reduce18DeviceReduceKernelINS2_10policy_hubIijN4cuda3std3__44plusIiEEE10Policy1000EN6thrust24THRUST_300001_SM_1000_NS6detail15normal_iteratorINSD_10device_ptrIcEEEEjS9_iNS7_10__identityEEEvT0_PT3_T1_NS0_13GridEvenShareISN_EET2_T4_E12temp_storage has been demoted
// _ZZN3cub18CUB_300001_SM_10006detail6reduce28DeviceReduceSingleTileKernelINS2_10policy_hubIijN4cuda3std3__44plusIiEEE10Policy1000EPiSC_iS9_iiNS7_10__identityEEEvT0_T1_T2_T3_T4_T6_E12temp_storage has been demoted
// _ZZN3cub18CUB_300001_SM_10006detail6reduce28DeviceReduceSingleTileKernelINS2_10policy_hubIiyN4cuda3std3__44plusIiEEE10Policy1000EN6thrust24THRUST_300001_SM_1000_NS6detail15normal_iteratorINSD_10device_ptrIcEEEEPiyS9_iiNS7_10__identityEEEvT0_T1_T2_T3_T4_T6_E12temp_storage has been demoted
// _ZZN3cub18CUB_300001_SM_10006detail6reduce18DeviceReduceKernelINS2_10policy_hubIiyN4cuda3std3__44plusIiEEE10Policy1000EN6thrust24THRUST_300001_SM_1000_NS6detail15normal_iteratorINSD_10device_ptrIcEEEEyS9_iNS7_10__identityEEEvT0_PT3_T1_NS0_13GridEvenShareISN_EET2_T4_E12temp_storage has been demoted
// _ZZN3cub18CUB_300001_SM_10006detail6reduce28DeviceReduceSingleTileKernelINS2_10policy_hubIiyN4cuda3std3__44plusIiEEE10Policy1000EPiSC_iS9_iiNS7_10__identityEEEvT0_T1_T2_T3_T4_T6_E12temp_storage has been demoted
.global .align 1 .b8 _ZN34_INTERNAL_51f59e29_4_k_cu_26146cd54cuda3std3__45__cpo5beginE[1];
.global .align 1 .b8 _ZN34_INTERNAL_51f59e29_4_k_cu_26146cd54cuda3std3__45__cpo3endE[1];
.global .align 1 .b8 _ZN34_INTERNAL_51f59e29_4_k_cu_26146cd54cuda3std3__45__cpo6cbeginE[1];
.global .align 1 .b8 _ZN34_INTERNAL_51f59e29_4_k_cu_26146cd54cuda3std3__45__cpo4cendE[1];
.global .align 1 .b8 _ZN34_INTERNAL_51f59e29_4_k_cu_26146cd54cuda3std3__45__cpo6rbeginE[1];
.global .align 1 .b8 _ZN34_INTERNAL_51f59e29_4_k_cu_26146cd54cuda3std3__45__cpo4rendE[1];
.global .align 1 .b8 _ZN34_INTERNAL_51f59e29_4_k_cu_26146cd54cuda3std3__45__cpo7crbeginE[1];
.global .align 1 .b8 _ZN34_INTERNAL_51f59e29_4_k_cu_26146cd54cuda3std3__45__cpo5crendE[1];
.global .align 1 .b8 _ZN34_INTERNAL_51f59e29_4_k_cu_26146cd54cuda3std3__436_GLOBAL__N__51f59e29_4_k_cu_26146cd56ignoreE[1];
.global .align 1 .b8 _ZN34_INTERNAL_51f59e29_4_k_cu_26146cd54cuda3std3__419piecewise_constructE[1];
.global .align 1 .b8 _ZN34_INTERNAL_51f59e29_4_k_cu_26146cd54cuda3std3__48in_placeE[1];
.global .align 1 .b8 _ZN34_INTERNAL_51f59e29_4_k_cu_26146cd54cuda3std3__420unreachable_sentinelE[1];
.global .align 1 .b8 _ZN34_INTERNAL_51f59e29_4_k_cu_26146cd54cuda3std3__47nulloptE[1];
.global .align 1 .b8 _ZN34_INTERNAL_51f59e29_4_k_cu_26146cd54cuda3std3__48unexpectE[1];
.global .align 1 .b8 _ZN34_INTERNAL_51f59e29_4_k_cu_26146cd54cuda3std6ranges3__45__cpo4swapE[1];
.global .align 1 .b8 _ZN34_INTERNAL_51f59e29_4_k_cu_26146cd54cuda3std6ranges3__45__cpo9iter_moveE[1];
.global .align 1 .b8 _ZN34_INTERNAL_51f59e29_4_k_cu_26146cd54cuda3std6ranges3__45__cpo5beginE[1];
.global .align 1 .b8 _ZN34_INTERNAL_51f59e29_4_k_cu_26146cd54cuda3std6ranges3__45__cpo3endE[1];
.global .align 1 .b8 _ZN34_INTERNAL_51f59e29_4_k_cu_26146cd54cuda3std6ranges3__45__cpo6cbeginE[1];
.global .align 1 .b8 _ZN34_INTERNAL_51f59e29_4_k_cu_26146cd54cuda3std6ranges3__45__cpo4cendE[1];
.global .align 1 .b8 _ZN34_INTERNAL_51f59e29_4_k_cu_26146cd54cuda3std6ranges3__45__cpo7advanceE[1];
.global .align 1 .b8 _ZN34_INTERNAL_51f59e29_4_k_cu_26146cd54cuda3std6ranges3__45__cpo9iter_swapE[1];
.global .align 1 .b8 _ZN34_INTERNAL_51f59e29_4_k_cu_26146cd54cuda3std6ranges3__45__cpo4nextE[1];
.global .align 1 .b8 _ZN34_INTERNAL_51f59e29_4_k_cu_26146cd54cuda3std6ranges3__45__cpo4prevE[1];
.global .align 1 .b8 _ZN34_INTERNAL_51f59e29_4_k_cu_26146cd54cuda3std6ranges3__45__cpo4dataE[1];
.global .align 1 .b8 _ZN34_INTERNAL_51f59e29_4_k_cu_26146cd54cuda3std6ranges3__45__cpo5cdataE[1];
.global .align 1 .b8 _ZN34_INTERNAL_51f59e29_4_k_cu_26146cd54cuda3std6ranges3__45__cpo4sizeE[1];
.global .align 1 .b8 _ZN34_INTERNAL_51f59e29_4_k_cu_26146cd54cuda3std6ranges3__45__cpo5ssizeE[1];
.global .align 1 .b8 _ZN34_INTERNAL_51f59e29_4_k_cu_26146cd54cuda3std6ranges3__45__cpo8distanceE[1];
.global .align 1 .b8 _ZN34_INTERNAL_51f59e29_4_k_cu_26146cd56thrust24THRUST_300001_SM_1000_NS8cuda_cub3parE[1];
.global .align 1 .b8 _ZN34_INTERNAL_51f59e29_4_k_cu_26146cd56thrust24THRUST_300001_SM_1000_NS8cuda_cub10par_nosyncE[1];
.global .align 1 .b8 _ZN34_INTERNAL_51f59e29_4_k_cu_26146cd56thrust24THRUST_300001_SM_1000_NS6system6detail10sequential3seqE[1];
.global .align 1 .b8 _ZN34_INTERNAL_51f59e29_4_k_cu_26146cd56thrust24THRUST_300001_SM_1000_NS12placeholders2_1E[1];
.global .align 1 .b8 _ZN34_INTERNAL_51f59e29_4_k_cu_26146cd56thrust24THRUST_300001_SM_1000_NS12placeholders2_2E[1];
.global .align 1 .b8 _ZN34_INTERNAL_51f59e29_4_k_cu_26146cd56thrust24THRUST_300001_SM_1000_NS12placeholders2_3E[1];
.global .align 1 .b8 _ZN34_INTERNAL_51f59e29_4_k_cu_26146cd56thrust24THRUST_300001_SM_1000_NS12placeholders2_4E[1];
.global .align 1 .b8 _ZN34_INTERNAL_51f59e29_4_k_cu_26146cd56thrust24THRUST_300001_SM_1000_NS12placeholders2_5E[1];
.global .align 1 .b8 _ZN34_INTERNAL_51f59e29_4_k_cu_26146cd56thrust24THRUST_300001_SM_1000_NS12placeholders2_6E[1];
.global .align 1 .b8 _ZN34_INTERNAL_51f59e29_4_k_cu_26146cd56thrust24THRUST_300001_SM_1000_NS12placeholders2_7E[1];
.global .align 1 .b8 _ZN34_INTERNAL_51f59e29_4_k_cu_26146cd56thrust24THRUST_300001_SM_1000_NS12placeholders2_8E[1];
.global .align 1 .b8 _ZN34_INTERNAL_51f59e29_4_k_cu_26146cd56thrust24THRUST_300001_SM_1000_NS12placeholders2_9E[1];
.global .align 1 .b8 _ZN34_INTERNAL_51f59e29_4_k_cu_26146cd56thrust24THRUST_300001_SM_1000_NS12placeholders3_10E[1];
.global .align 1 .b8 _ZN34_INTERNAL_51f59e29_4_k_cu_26146cd56thrust24THRUST_300001_SM_1000_NS3seqE[1];

.visible .entry _ZN3cub18CUB_300001_SM_10006detail11EmptyKernelIvEEvv()
{


	ret;

}
	// .globl	_ZN3cub18CUB_300001_SM_10006detail6reduce28DeviceReduceSingleTileKernelINS2_10policy_hubIijN4cuda3std3__44plusIiEEE10Policy1000EN6thrust24THRUST_300001_SM_1000_NS6detail15normal_iteratorINSD_10device_ptrIcEEEEPijS9_iiNS7_10__identityEEEvT0_T1_T2_T3_T4_T6_
.visible .entry _ZN3cub18CUB_300001_SM_10006detail6reduce28DeviceReduceSingleTileKernelINS2_10policy_hubIijN4cuda3std3__44plusIiEEE10Policy1000EN6thrust24THRUST_300001_SM_1000_NS6detail15normal_iteratorINSD_10device_ptrIcEEEEPijS9_iiNS7_10__identityEEEvT0_T1_T2_T3_T4_T6_(
	.param .align 8 .b8 _ZN3cub18CUB_300001_SM_10006detail6reduce28DeviceReduceSingleTileKernelINS2_10policy_hubIijN4cuda3std3__44plusIiEEE10Policy1000EN6thrust24THRUST_300001_SM_1000_NS6detail15normal_iteratorINSD_10device_ptrIcEEEEPijS9_iiNS7_10__identityEEEvT0_T1_T2_T3_T4_T6__param_0[8],
	.param .u64 .ptr .align 1 _ZN3cub18CUB_300001_SM_10006detail6reduce28DeviceReduceSingleTileKernelINS2_10policy_hubIijN4cuda3std3__44plusIiEEE10Policy1000EN6thrust24THRUST_300001_SM_1000_NS6detail15normal_iteratorINSD_10device_ptrIcEEEEPijS9_iiNS7_10__identityEEEvT0_T1_T2_T3_T4_T6__param_1,
	.param .u32 _ZN3cub18CUB_300001_SM_10006detail6reduce28DeviceReduceSingleTileKernelINS2_10policy_hubIijN4cuda3std3__44plusIiEEE10Policy1000EN6thrust24THRUST_300001_SM_1000_NS6detail15normal_iteratorINSD_10device_ptrIcEEEEPijS9_iiNS7_10__identityEEEvT0_T1_T2_T3_T4_T6__param_2,
	.param .align 1 .b8 _ZN3cub18CUB_300001_SM_10006detail6reduce28DeviceReduceSingleTileKernelINS2_10policy_hubIijN4cuda3std3__44plusIiEEE10Policy1000EN6thrust24THRUST_300001_SM_1000_NS6detail15normal_iteratorINSD_10device_ptrIcEEEEPijS9_iiNS7_10__identityEEEvT0_T1_T2_T3_T4_T6__param_3[1],
	.param .u32 _ZN3cub18CUB_300001_SM_10006detail6reduce28DeviceReduceSingleTileKernelINS2_10policy_hubIijN4cuda3std3__44plusIiEEE10Policy1000EN6thrust24THRUST_300001_SM_1000_NS6detail15normal_iteratorINSD_10device_ptrIcEEEEPijS9_iiNS7_10__identityEEEvT0_T1_T2_T3_T4_T6__param_4,
	.param .align 1 .b8 _ZN3cub18CUB_300001_SM_10006detail6reduce28DeviceReduceSingleTileKernelINS2_10policy_hubIijN4cuda3std3__44plusIiEEE10Policy1000EN6thrust24THRUST_300001_SM_1000_NS6detail15normal_iteratorINSD_10device_ptrIcEEEEPijS9_iiNS7_10__identityEEEvT0_T1_T2_T3_T4_T6__param_5[1]
)
.maxntid 256
.minnctapersm 1
{
	.reg .pred 	%p<59>;
	.reg .b32 	%r<511>;
	.reg .b64 	%rd<84>;
	// demoted variable
	.shared .align 4 .b8 _ZZN3cub18CUB_300001_SM_10006detail6reduce28DeviceReduceSingleTileKernelINS2_10policy_hubIijN4cuda3std3__44plusIiEEE10Policy1000EN6thrust24THRUST_300001_SM_1000_NS6detail15normal_iteratorINSD_10device_ptrIcEEEEPijS9_iiNS7_10__identityEEEvT0_T1_T2_T3_T4_T6_E12temp_storage[44];
	ld.param.u64 	%rd9, [_ZN3cub18CUB_300001_SM_10006detail6reduce28DeviceReduceSingleTileKernelINS2_10policy_hubIijN4cuda3std3__44plusIiEEE10Policy1000EN6thrust24THRUST_300001_SM_1000_NS6detail15normal_iteratorINSD_10device_ptrIcEEEEPijS9_iiNS7_10__identityEEEvT0_T1_T2_T3_T4_T6__param_0];
	ld.param.u64 	%rd10, [_ZN3cub18CUB_300001_SM_10006detail6reduce28DeviceReduceSingleTileKernelINS2_10policy_hubIijN4cuda3std3__44plusIiEEE10Policy1000EN6thrust24THRUST_300001_SM_1000_NS6detail15normal_iteratorINSD_10device_ptrIcEEEEPijS9_iiNS7_10__identityEEEvT0_T1_T2_T3_T4_T6__param_1];
	ld.param.u32 	%r90, [_ZN3cub18CUB_300001_SM_10006detail6reduce28DeviceReduceSingleTileKernelINS2_10policy_hubIijN4cuda3std3__44plusIiEEE10Policy1000EN6thrust24THRUST_300001_SM_1000_NS6detail15normal_iteratorINSD_10device_ptrIcEEEEPijS9_iiNS7_10__identityEEEvT0_T1_T2_T3_T4_T6__param_2];
	ld.param.u32 	%r91, [_ZN3cub18CUB_300001_SM_10006detail6reduce28DeviceReduceSingleTileKernelINS2_10policy_hubIijN4cuda3std3__44plusIiEEE10Policy1000EN6thrust24THRUST_300001_SM_1000_NS6detail15normal_iteratorINSD_10device_ptrIcEEEEPijS9_iiNS7_10__identityEEEvT0_T1_T2_T3_T4_T6__param_4];
	cvta.to.global.u64 	%rd1, %rd10;
	setp.ne.s32 	%p1, %r90, 0;
	@%p1 bra 	$L__BB1_3;
	mov.u32 	%r471, %tid.x;
	setp.ne.s32 	%p58, %r471, 0;
	@%p58 bra 	$L__BB1_52;
	st.global.u32 	[%rd1], %r91;
	bra.uni 	$L__BB1_52;
$L__BB1_3:
	cvta.to.global.u64 	%rd2, %rd9;
	setp.gt.u32 	%p2, %r90, 4095;
	@%p2 bra 	$L__BB1_28;
	mov.u32 	%r1, %tid.x;
	setp.ge.u32 	%p24, %r1, %r90;
	mov.b32 	%r488, 0;
	mov.u32 	%r478, %r1;
	@%p24 bra 	$L__BB1_6;
	cvt.u64.u32 	%rd73, %r1;
	add.s64 	%rd74, %rd2, %rd73;
	ld.global.s8 	%r488, [%rd74];
	add.s32 	%r478, %r1, 256;
$L__BB1_6:
	setp.ge.u32 	%p25, %r478, %r90;
	@%p25 bra 	$L__BB1_19;
	not.b32 	%r298, %r478;
	add.s32 	%r299, %r90, %r298;
	shr.u32 	%r300, %r299, 8;
	add.s32 	%r6, %r300, 1;
	and.b32  	%r7, %r6, 15;
	setp.lt.u32 	%p26, %r299, 3840;
	@%p26 bra 	$L__BB1_10;
	and.b32  	%r301, %r6, 33554416;
	neg.s32 	%r474, %r301;
	cvt.u64.u32 	%rd75, %r478;
	add.s64 	%rd76, %rd75, %rd2;
	add.s64 	%rd82, %rd76, 2048;
$L__BB1_9:
	.pragma "nounroll";
	ld.global.s8 	%r302, [%rd82+-2048];
	add.s32 	%r303, %r488, %r302;
	ld.global.s8 	%r304, [%rd82+-1792];
	add.s32 	%r305, %r303, %r304;
	ld.global.s8 	%r306, [%rd82+-1536];
	add.s32 	%r307, %r305, %r306;
	ld.global.s8 	%r308, [%rd82+-1280];
	add.s32 	%r309, %r307, %r308;
	ld.global.s8 	%r310, [%rd82+-1024];
	add.s32 	%r311, %r309, %r310;
	ld.global.s8 	%r312, [%rd82+-768];
	add.s32 	%r313, %r311, %r312;
	ld.global.s8 	%r314, [%rd82+-512];
	add.s32 	%r315, %r313, %r314;
	ld.global.s8 	%r316, [%rd82+-256];
	add.s32 	%r317, %r315, %r316;
	ld.global.s8 	%r318, [%rd82];
	add.s32 	%r319, %r317, %r318;
	ld.global.s8 	%r320, [%rd82+256];
	add.s32 	%r321, %r319, %r320;
	ld.global.s8 	%r322, [%rd82+512];
	add.s32 	%r323, %r321, %r322;
	ld.global.s8 	%r324, [%rd82+768];
	add.s32 	%r325, %r323, %r324;
	ld.global.s8 	%r326, [%rd82+1024];
	add.s32 	%r327, %r325, %r326;
	ld.global.s8 	%r328, [%rd82+1280];
	add.s32 	%r329, %r327, %r328;
	ld.global.s8 	%r330, [%rd82+1536];
	add.s32 	%r331, %r329, %r330;
	ld.global.s8 	%r332, [%rd82+1792];
	add.s32 	%r488, %r331, %r332;
	add.s32 	%r478, %r478, 4096;
	add.s32 	%r474, %r474, 16;
	add.s64 	%rd82, %rd82, 4096;
	setp.ne.s32 	%p27, %r474, 0;
	@%p27 bra 	$L__BB1_9;
$L__BB1_10:
	setp.eq.s32 	%p28, %r7, 0;
	@%p28 bra 	$L__BB1_19;
	and.b32  	%r18, %r6, 7;
	setp.lt.u32 	%p29, %r7, 8;
	@%p29 bra 	$L__BB1_13;
	cvt.u64.u32 	%rd77, %r478;
	add.s64 	%rd78, %rd2, %rd77;
	ld.global.s8 	%r334, [%rd78];
	add.s32 	%r335, %r488, %r334;
	ld.global.s8 	%r336, [%rd78+256];
	add.s32 	%r337, %r335, %r336;
	ld.global.s8 	%r338, [%rd78+512];
	add.s32 	%r339, %r337, %r338;
	ld.global.s8 	%r340, [%rd78+768];
	add.s32 	%r341, %r339, %r340;
	ld.global.s8 	%r342, [%rd78+1024];
	add.s32 	%r343, %r341, %r342;
	ld.global.s8 	%r344, [%rd78+1280];
	add.s32 	%r345, %r343, %r344;
	ld.global.s8 	%r346, [%rd78+1536];
	add.s32 	%r347, %r345, %r346;
	ld.global.s8 	%r348, [%rd78+1792];
	add.s32 	%r488, %r347, %r348;
	add.s32 	%r478, %r478, 2048;
$L__BB1_13:
	setp.eq.s32 	%p30, %r18, 0;
	@%p30 bra 	$L__BB1_19;
	and.b32  	%r24, %r6, 3;
	setp.lt.u32 	%p31, %r18, 4;
	@%p31 bra 	$L__BB1_16;
	cvt.u64.u32 	%rd79, %r478;
	add.s64 	%rd80, %rd2, %rd79;
	ld.global.s8 	%r350, [%rd80];
	add.s32 	%r351, %r488, %r350;
	ld.global.s8 	%r352, [%rd80+256];
	add.s32 	%r353, %r351, %r352;
	ld.global.s8 	%r354, [%rd80+512];
	add.s32 	%r355, %r353, %r354;
	ld.global.s8 	%r356, [%rd80+768];
	add.s32 	%r488, %r355, %r356;
	add.s32 	%r478, %r478, 1024;
$L__BB1_16:
	setp.eq.s32 	%p32, %r24, 0;
	@%p32 bra 	$L__BB1_19;
	cvt.u64.u32 	%rd81, %r478;
	add.s64 	%rd83, %rd2, %rd81;
	neg.s32 	%r486, %r24;
$L__BB1_18:
	.pragma "nounroll";
	ld.global.s8 	%r357, [%rd83];
	add.s32 	%r488, %r488, %r357;
	add.s64 	%rd83, %rd83, 256;
	add.s32 	%r486, %r486, 1;
	setp.ne.s32 	%p33, %r486, 0;
	@%p33 bra 	$L__BB1_18;
$L__BB1_19:
	setp.lt.u32 	%p34, %r90, 256;
	@%p34 bra 	$L__BB1_24;
	// begin inline asm
	mov.u32 %r421, %laneid;
	// end inline asm
	mov.b32 	%r424, 1;
	mov.b32 	%r445, 31;
	mov.b32 	%r446, -1;
	// begin inline asm
	shfl.sync.down.b32 %r422, %r488, %r424, %r445, %r446;
	// end inline asm
	setp.gt.s32 	%p50, %r421, 30;
	selp.b32 	%r447, 0, %r422, %p50;
	add.s32 	%r428, %r447, %r488;
	mov.b32 	%r429, 2;
	// begin inline asm
	shfl.sync.down.b32 %r427, %r428, %r429, %r445, %r446;
	// end inline asm
	setp.gt.s32 	%p51, %r421, 29;
	selp.b32 	%r448, 0, %r427, %p51;
	add.s32 	%r433, %r428, %r448;
	mov.b32 	%r434, 4;
	// begin inline asm
	shfl.sync.down.b32 %r432, %r433, %r434, %r445, %r446;
	// end inline asm
	setp.gt.s32 	%p52, %r421, 27;
	selp.b32 	%r449, 0, %r432, %p52;
	add.s32 	%r438, %r433, %r449;
	mov.b32 	%r439, 8;
	// begin inline asm
	shfl.sync.down.b32 %r437, %r438, %r439, %r445, %r446;
	// end inline asm
	setp.gt.s32 	%p53, %r421, 23;
	selp.b32 	%r450, 0, %r437, %p53;
	add.s32 	%r443, %r438, %r450;
	mov.b32 	%r444, 16;
	// begin inline asm
	shfl.sync.down.b32 %r442, %r443, %r444, %r445, %r446;
	// end inline asm
	setp.gt.s32 	%p54, %r421, 15;
	selp.b32 	%r451, 0, %r442, %p54;
	add.s32 	%r510, %r443, %r451;
	setp.ne.s32 	%p55, %r421, 0;
	@%p55 bra 	$L__BB1_22;
	shr.u32 	%r452, %r1, 3;
	and.b32  	%r453, %r452, 124;
	mov.u32 	%r454, _ZZN3cub18CUB_300001_SM_10006detail6reduce28DeviceReduceSingleTileKernelINS2_10policy_hubIijN4cuda3std3__44plusIiEEE10Policy1000EN6thrust24THRUST_300001_SM_1000_NS6detail15normal_iteratorINSD_10device_ptrIcEEEEPijS9_iiNS7_10__identityEEEvT0_T1_T2_T3_T4_T6_E12temp_storage;
	add.s32 	%r455, %r454, %r453;
	st.shared.u32 	[%r455+8], %r510;
$L__BB1_22:
	bar.sync 	0;
	setp.ne.s32 	%p56, %r1, 0;
	@%p56 bra 	$L__BB1_50;
	ld.shared.u32 	%r456, [_ZZN3cub18CUB_300001_SM_10006detail6reduce28DeviceReduceSingleTileKernelINS2_10policy_hubIijN4cuda3std3__44plusIiEEE10Policy1000EN6thrust24THRUST_300001_SM_1000_NS6detail15normal_iteratorINSD_10device_ptrIcEEEEPijS9_iiNS7_10__identityEEEvT0_T1_T2_T3_T4_T6_E12temp_storage+12];
	add.s32 	%r457, %r456, %r510;
	ld.shared.u32 	%r458, [_ZZN3cub18CUB_300001_SM_10006detail6reduce28DeviceReduceSingleTileKernelINS2_10policy_hubIijN4cuda3std3__44plusIiEEE10Policy1000EN6thrust24THRUST_300001_SM_1000_NS6detail15normal_iteratorINSD_10device_ptrIcEEEEPijS9_iiNS7_10__identityEEEvT0_T1_T2_T3_T4_T6_E12temp_storage+16];
	add.s32 	%r459, %r457, %r458;
	ld.shared.u32 	%r460, [_ZZN3cub18CUB_300001_SM_10006detail6reduce28DeviceReduceSingleTileKernelINS2_10policy_hubIijN4cuda3std3__44plusIiEEE10Policy1000EN6thrust24THRUST_300001_SM_1000_NS6detail15normal_iteratorINSD_10device_ptrIcEEEEPijS9_iiNS7_10__identityEEEvT0_T1_T2_T3_T4_T6_E12temp_storage+20];
	add.s32 	%r461, %r459, %r460;
	ld.shared.u32 	%r462, [_ZZN3cub18CUB_300001_SM_10006detail6reduce28DeviceReduceSingleTileKernelINS2_10policy_hubIijN4cuda3std3__44plusIiEEE10Policy1000EN6thrust24THRUST_300001_SM_1000_NS6detail15normal_iteratorINSD_10device_ptrIcEEEEPijS9_iiNS7_10__identityEEEvT0_T1_T2_T3_T4_T6_E12temp_storage+24];
	add.s32 	%r463, %r461, %r462;
	ld.shared.u32 	%r464, [_ZZN3cub18CUB_300001_SM_10006detail6reduce28DeviceReduceSingleTileKernelINS2_10policy_hubIijN4cuda3std3__44plusIiEEE10Policy1000EN6thrust24THRUST_300001_SM_1000_NS6detail15normal_iteratorINSD_10device_ptrIcEEEEPijS9_iiNS7_10__identityEEEvT0_T1_T2_T3_T4_T6_E12temp_storage+28];
	add.s32 	%r465, %r463, %r464;
	ld.shared.u32 	%r466, [_ZZN3cub18CUB_300001_SM_10006detail6reduce28DeviceReduceSingleTileKernelINS2_10policy_hubIijN4cuda3std3__44plusIiEEE10Policy1000EN6thrust24THRUST_300001_SM_1000_NS6detail15normal_iteratorINSD_10device_ptrIcEEEEPijS9_iiNS7_10__identityEEEvT0_T1_T2_T3_T4_T6_E12temp_storage+32];
	add.s32 	%r467, %r465, %r466;
	ld.shared.u32 	%r468, [_ZZN3cub18CUB_300001_SM_10006detail6reduce28DeviceReduceSingleTileKernelINS2_10policy_hubIijN4cuda3std3__44plusIiEEE10Policy1000EN6thrust24THRUST_300001_SM_1000_NS6detail15normal_iteratorINSD_10device_ptrIcEEEEPijS9_iiNS7_10__identityEEEvT0_T1_T2_T3_T4_T6_E12temp_storage+36];
	add.s32 	%r510, %r467, %r468;
	bra.uni 	$L__BB1_50;
$L__BB1_24:
	// begin inline asm
	mov.u32 %r358, %laneid;
	// end inline asm
	and.b32  	%r384, %r1, 992;
	add.s32 	%r385, %r384, 32;
	setp.gt.u32 	%p35, %r385, %r90;
	not.b32 	%r386, %r384;
	add.s32 	%r387, %r90, %r386;
	selp.b32 	%r382, %r387, 31, %p35;
	mov.b32 	%r361, 1;
	mov.b32 	%r383, -1;
	// begin inline asm
	shfl.sync.down.b32 %r359, %r488, %r361, %r382, %r383;
	// end inline asm
	setp.lt.s32 	%p36, %r358, %r382;
	selp.b32 	%r388, %r359, 0, %p36;
	add.s32 	%r365, %r388, %r488;
	mov.b32 	%r366, 2;
	// begin inline asm
	shfl.sync.down.b32 %r364, %r365, %r366, %r382, %r383;
	// end inline asm
	add.s32 	%r389, %r358, 2;
	setp.gt.s32 	%p37, %r389, %r382;
	selp.b32 	%r390, 0, %r364, %p37;
	add.s32 	%r370, %r365, %r390;
	mov.b32 	%r371, 4;
	// begin inline asm
	shfl.sync.down.b32 %r369, %r370, %r371, %r382, %r383;
	// end inline asm
	add.s32 	%r391, %r358, 4;
	setp.gt.s32 	%p38, %r391, %r382;
	selp.b32 	%r392, 0, %r369, %p38;
	add.s32 	%r375, %r370, %r392;
	mov.b32 	%r376, 8;
	// begin inline asm
	shfl.sync.down.b32 %r374, %r375, %r376, %r382, %r383;
	// end inline asm
	add.s32 	%r393, %r358, 8;
	setp.gt.s32 	%p39, %r393, %r382;
	selp.b32 	%r394, 0, %r374, %p39;
	add.s32 	%r380, %r375, %r394;
	mov.b32 	%r381, 16;
	// begin inline asm
	shfl.sync.down.b32 %r379, %r380, %r381, %r382, %r383;
	// end inline asm
	add.s32 	%r395, %r358, 16;
	setp.gt.s32 	%p40, %r395, %r382;
	selp.b32 	%r396, 0, %r379, %p40;
	add.s32 	%r510, %r380, %r396;
	setp.ne.s32 	%p41, %r358, 0;
	@%p41 bra 	$L__BB1_26;
	shr.u32 	%r397, %r1, 3;
	and.b32  	%r398, %r397, 124;
	mov.u32 	%r399, _ZZN3cub18CUB_300001_SM_10006detail6reduce28DeviceReduceSingleTileKernelINS2_10policy_hubIijN4cuda3std3__44plusIiEEE10Policy1000EN6thrust24THRUST_300001_SM_1000_NS6detail15normal_iteratorINSD_10device_ptrIcEEEEPijS9_iiNS7_10__identityEEEvT0_T1_T2_T3_T4_T6_E12temp_storage;
	add.s32 	%r400, %r399, %r398;
	st.shared.u32 	[%r400+8], %r510;
$L__BB1_26:
	bar.sync 	0;
	setp.ne.s32 	%p42, %r1, 0;
	@%p42 bra 	$L__BB1_50;
	setp.gt.u32 	%p43, %r90, 32;
	ld.shared.u32 	%r401, [_ZZN3cub18CUB_300001_SM_10006detail6reduce28DeviceReduceSingleTileKernelINS2_10policy_hubIijN4cuda3std3__44plusIiEEE10Policy1000EN6thrust24THRUST_300001_SM_1000_NS6detail15normal_iteratorINSD_10device_ptrIcEEEEPijS9_iiNS7_10__identityEEEvT0_T1_T2_T3_T4_T6_E12temp_storage+12];
	selp.b32 	%r402, %r401, 0, %p43;
	add.s32 	%r403, %r402, %r510;
	setp.gt.u32 	%p44, %r90, 64;
	ld.shared.u32 	%r404, [_ZZN3cub18CUB_300001_SM_10006detail6reduce28DeviceReduceSingleTileKernelINS2_10policy_hubIijN4cuda3std3__44plusIiEEE10Policy1000EN6thrust24THRUST_300001_SM_1000_NS6detail15normal_iteratorINSD_10device_ptrIcEEEEPijS9_iiNS7_10__identityEEEvT0_T1_T2_T3_T4_T6_E12temp_storage+16];
	selp.b32 	%r405, %r404, 0, %p44;
	add.s32 	%r406, %r403, %r405;
	setp.gt.u32 	%p45, %r90, 96;
	ld.shared.u32 	%r407, [_ZZN3cub18CUB_300001_SM_10006detail6reduce28DeviceReduceSingleTileKernelINS2_10policy_hubIijN4cuda3std3__44plusIiEEE10Policy1000EN6thrust24THRUST_300001_SM_1000_NS6detail15normal_iteratorINSD_10device_ptrIcEEEEPijS9_iiNS7_10__identityEEEvT0_T1_T2_T3_T4_T6_E12temp_storage+20];
	selp.b32 	%r408, %r407, 0, %p45;
	add.s32 	%r409, %r406, %r408;
	setp.gt.u32 	%p46, %r90, 128;
	ld.shared.u32 	%r410, [_ZZN3cub18CUB_300001_SM_10006detail6reduce28DeviceReduceSingleTileKernelINS2_10policy_hubIijN4cuda3std3__44plusIiEEE10Policy1000EN6thrust24THRUST_300001_SM_1000_NS6detail15normal_iteratorINSD_10device_ptrIcEEEEPijS9_iiNS7_10__identityEEEvT0_T1_T2_T3_T4_T6_E12temp_storage+24];
	selp.b32 	%r411, %r410, 0, %p46;
	add.s32 	%r412, %r409, %r411;
	setp.gt.u32 	%p47, %r90, 160;
	ld.shared.u32 	%r413, [_ZZN3cub18CUB_300001_SM_10006detail6reduce28DeviceReduceSingleTileKernelINS2_10policy_hubIijN4cuda3std3__44plusIiEEE10Policy1000EN6thrust24THRUST_300001_SM_1000_NS6detail15normal_iteratorINSD_10device_ptrIcEEEEPijS9_iiNS7_10__identityEEEvT0_T1_T2_T3_T4_T6_E12temp_storage+28];
	selp.b32 	%r414, %r413, 0, %p47;
	add.s32 	%r415, %r412, %r414;
	setp.gt.u32 	%p48, %r90, 192;
	ld.shared.u32 	%r416, [_ZZN3cub18CUB_300001_SM_10006detail6reduce28DeviceReduceSingleTileKernelINS2_10policy_hubIijN4cuda3std3__44plusIiEEE10Policy1000EN6thrust24THRUST_300001_SM_1000_NS6detail15normal_iteratorINSD_10device_ptrIcEEEEPijS9_iiNS7_10__identityEEEvT0_T1_T2_T3_T4_T6_E12temp_storage+32];
	selp.b32 	%r417, %r416, 0, %p48;
	add.s32 	%r418, %r415, %r417;
	setp.gt.u32 	%p49, %r90, 224;
	ld.shared.u32 	%r419, [_ZZN3cub18CUB_300001_SM_10006detail6reduce28DeviceReduceSingleTileKernelINS2_10policy_hubIijN4cuda3std3__44plusIiEEE10Policy1000EN6thrust24THRUST_300001_SM_1000_NS6detail15normal_iteratorINSD_10device_ptrIcEEEEPijS9_iiNS7_10__identityEEEvT0_T1_T2_T3_T4_T6_E12temp_storage+36];
	selp.b32 	%r420, %r419, 0, %p49;
	add.s32 	%r510, %r418, %r420;
	bra.uni 	$L__BB1_50;
$L__BB1_28:
	mov.u32 	%r40, %tid.x;
	cvt.u64.u32 	%rd11, %r40;
	add.s64 	%rd12, %rd2, %rd11;
	ld.global.s8 	%r93, [%rd12];
	ld.global.s8 	%r94, [%rd12+256];
	ld.global.s8 	%r95, [%rd12+512];
	ld.global.s8 	%r96, [%rd12+768];
	ld.global.s8 	%r97, [%rd12+1024];
	ld.global.s8 	%r98, [%rd12+1280];
	ld.global.s8 	%r99, [%rd12+1536];
	ld.global.s8 	%r100, [%rd12+1792];
	ld.global.s8 	%r101, [%rd12+2048];
	ld.global.s8 	%r102, [%rd12+2304];
	ld.global.s8 	%r103, [%rd12+2560];
	ld.global.s8 	%r104, [%rd12+2816];
	ld.global.s8 	%r105, [%rd12+3072];
	ld.global.s8 	%r106, [%rd12+3328];
	ld.global.s8 	%r107, [%rd12+3584];
	ld.global.s8 	%r108, [%rd12+3840];
	add.s32 	%r109, %r94, %r93;
	add.s32 	%r110, %r109, %r95;
	add.s32 	%r111, %r110, %r96;
	add.s32 	%r112, %r111, %r97;
	add.s32 	%r113, %r112, %r98;
	add.s32 	%r114, %r113, %r99;
	add.s32 	%r115, %r114, %r100;
	add.s32 	%r116, %r115, %r101;
	add.s32 	%r117, %r116, %r102;
	add.s32 	%r118, %r117, %r103;
	add.s32 	%r119, %r118, %r104;
	add.s32 	%r120, %r119, %r105;
	add.s32 	%r121, %r120, %r106;
	add.s32 	%r122, %r121, %r107;
	add.s32 	%r509, %r122, %r108;
	add.s32 	%r42, %r90, -4096;
	setp.lt.u32 	%p3, %r42, 4096;
	mov.b32 	%r492, 4096;
	@%p3 bra 	$L__BB1_32;
	mov.b32 	%r492, 4096;
$L__BB1_30:
	add.s32 	%r124, %r40, %r492;
	cvt.u64.u32 	%rd13, %r124;
	add.s64 	%rd14, %rd2, %rd13;
	ld.global.s8 	%r125, [%rd14];
	ld.global.s8 	%r126, [%rd14+256];
	ld.global.s8 	%r127, [%rd14+512];
	ld.global.s8 	%r128, [%rd14+768];
	ld.global.s8 	%r129, [%rd14+1024];
	ld.global.s8 	%r130, [%rd14+1280];
	ld.global.s8 	%r131, [%rd14+1536];
	ld.global.s8 	%r132, [%rd14+1792];
	ld.global.s8 	%r133, [%rd14+2048];
	ld.global.s8 	%r134, [%rd14+2304];
	ld.global.s8 	%r135, [%rd14+2560];
	ld.global.s8 	%r136, [%rd14+2816];
	ld.global.s8 	%r137, [%rd14+3072];
	ld.global.s8 	%r138, [%rd14+3328];
	ld.global.s8 	%r139, [%rd14+3584];
	ld.global.s8 	%r140, [%rd14+3840];
	add.s32 	%r141, %r509, %r125;
	add.s32 	%r142, %r141, %r126;
	add.s32 	%r143, %r142, %r127;
	add.s32 	%r144, %r143, %r128;
	add.s32 	%r145, %r144, %r129;
	add.s32 	%r146, %r145, %r130;
	add.s32 	%r147, %r146, %r131;
	add.s32 	%r148, %r147, %r132;
	add.s32 	%r149, %r148, %r133;
	add.s32 	%r150, %r149, %r134;
	add.s32 	%r151, %r150, %r135;
	add.s32 	%r152, %r151, %r136;
	add.s32 	%r153, %r152, %r137;
	add.s32 	%r154, %r153, %r138;
	add.s32 	%r155, %r154, %r139;
	add.s32 	%r509, %r155, %r140;
	sub.s32 	%r156, %r90, %r492;
	setp.lt.u32 	%p4, %r156, 4096;
	@%p4 bra 	$L__BB1_46;
	add.s32 	%r492, %r492, 4096;
	setp.le.u32 	%p5, %r492, %r42;
	@%p5 bra 	$L__BB1_30;
$L__BB1_32:
	setp.le.u32 	%p6, %r90, %r492;
	sub.s32 	%r157, %r90, %r492;
	setp.ge.s32 	%p7, %r40, %r157;
	or.pred  	%p8, %p6, %p7;
	@%p8 bra 	$L__BB1_46;
	not.b32 	%r160, %r40;
	add.s32 	%r161, %r90, %r160;
	sub.s32 	%r162, %r161, %r492;
	shr.u32 	%r163, %r162, 8;
	add.s32 	%r49, %r163, 1;
	and.b32  	%r50, %r49, 15;
	setp.lt.u32 	%p9, %r162, 3840;
	mov.u32 	%r501, %r40;
	@%p9 bra 	$L__BB1_37;
	or.b32  	%r495, %r40, 2048;
	add.s32 	%r494, %r40, %r492;
	and.b32  	%r164, %r49, 33554416;
	neg.s32 	%r493, %r164;
$L__BB1_35:
	.pragma "nounroll";
	cvt.u64.u32 	%rd15, %r494;
	add.s64 	%rd16, %rd2, %rd15;
	ld.global.s8 	%r165, [%rd16];
	add.s32 	%r166, %r509, %r165;
	add.s32 	%r167, %r494, 256;
	cvt.u64.u32 	%rd17, %r167;
	add.s64 	%rd18, %rd2, %rd17;
	ld.global.s8 	%r168, [%rd18];
	add.s32 	%r169, %r166, %r168;
	add.s32 	%r170, %r494, 512;
	cvt.u64.u32 	%rd19, %r170;
	add.s64 	%rd20, %rd2, %rd19;
	ld.global.s8 	%r171, [%rd20];
	add.s32 	%r172, %r169, %r171;
	add.s32 	%r173, %r494, 768;
	cvt.u64.u32 	%rd21, %r173;
	add.s64 	%rd22, %rd2, %rd21;
	ld.global.s8 	%r174, [%rd22];
	add.s32 	%r175, %r172, %r174;
	add.s32 	%r176, %r494, 1024;
	cvt.u64.u32 	%rd23, %r176;
	add.s64 	%rd24, %rd2, %rd23;
	ld.global.s8 	%r177, [%rd24];
	add.s32 	%r178, %r175, %r177;
	add.s32 	%r179, %r494, 1280;
	cvt.u64.u32 	%rd25, %r179;
	add.s64 	%rd26, %rd2, %rd25;
	ld.global.s8 	%r180, [%rd26];
	add.s32 	%r181, %r178, %r180;
	add.s32 	%r182, %r494, 1536;
	cvt.u64.u32 	%rd27, %r182;
	add.s64 	%rd28, %rd2, %rd27;
	ld.global.s8 	%r183, [%rd28];
	add.s32 	%r184, %r181, %r183;
	add.s32 	%r185, %r494, 1792;
	cvt.u64.u32 	%rd29, %r185;
	add.s64 	%rd30, %rd2, %rd29;
	ld.global.s8 	%r186, [%rd30];
	add.s32 	%r187, %r184, %r186;
	add.s32 	%r188, %r494, 2048;
	cvt.u64.u32 	%rd31, %r188;
	add.s64 	%rd32, %rd2, %rd31;
	ld.global.s8 	%r189, [%rd32];
	add.s32 	%r190, %r187, %r189;
	add.s32 	%r191, %r494, 2304;
	cvt.u64.u32 	%rd33, %r191;
	add.s64 	%rd34, %rd2, %rd33;
	ld.global.s8 	%r192, [%rd34];
	add.s32 	%r193, %r190, %r192;
	add.s32 	%r194, %r494, 2560;
	cvt.u64.u32 	%rd35, %r194;
	add.s64 	%rd36, %rd2, %rd35;
	ld.global.s8 	%r195, [%rd36];
	add.s32 	%r196, %r193, %r195;
	add.s32 	%r197, %r494, 2816;
	cvt.u64.u32 	%rd37, %r197;
	add.s64 	%rd38, %rd2, %rd37;
	ld.global.s8 	%r198, [%rd38];
	add.s32 	%r199, %r196, %r198;
	add.s32 	%r200, %r494, 3072;
	cvt.u64.u32 	%rd39, %r200;
	add.s64 	%rd40, %rd2, %rd39;
	ld.global.s8 	%r201, [%rd40];
	add.s32 	%r202, %r199, %r201;
	add.s32 	%r203, %r494, 3328;
	cvt.u64.u32 	%rd41, %r203;
	add.s64 	%rd42, %rd2, %rd41;
	ld.global.s8 	%r204, [%rd42];
	add.s32 	%r205, %r202, %r204;
	add.s32 	%r206, %r494, 3584;
	cvt.u64.u32 	%rd43, %r206;
	add.s64 	%rd44, %rd2, %rd43;
	ld.global.s8 	%r207, [%rd44];
	add.s32 	%r208, %r205, %r207;
	add.s32 	%r209, %r494, 3840;
	cvt.u64.u32 	%rd45, %r209;
	add.s64 	%rd46, %rd2, %rd45;
	ld.global.s8 	%r210, [%rd46];
	add.s32 	%r509, %r208, %r210;
	add.s32 	%r495, %r495, 4096;
	add.s32 	%r494, %r494, 4096;
	add.s32 	%r493, %r493, 16;
	setp.ne.s32 	%p10, %r493, 0;
	@%p10 bra 	$L__BB1_35;
	add.s32 	%r501, %r495, -2048;
$L__BB1_37:
	setp.eq.s32 	%p11, %r50, 0;
	@%p11 bra 	$L__BB1_46;
	and.b32  	%r66, %r49, 7;
	setp.lt.u32 	%p12, %r50, 8;
	@%p12 bra 	$L__BB1_40;
	add.s32 	%r212, %r501, %r492;
	cvt.u64.u32 	%rd47, %r212;
	add.s64 	%rd48, %rd2, %rd47;
	ld.global.s8 	%r213, [%rd48];
	add.s32 	%r214, %r509, %r213;
	add.s32 	%r215, %r212, 256;
	cvt.u64.u32 	%rd49, %r215;
	add.s64 	%rd50, %rd2, %rd49;
	ld.global.s8 	%r216, [%rd50];
	add.s32 	%r217, %r214, %r216;
	add.s32 	%r218, %r212, 512;
	cvt.u64.u32 	%rd51, %r218;
	add.s64 	%rd52, %rd2, %rd51;
	ld.global.s8 	%r219, [%rd52];
	add.s32 	%r220, %r217, %r219;
	add.s32 	%r221, %r212, 768;
	cvt.u64.u32 	%rd53, %r221;
	add.s64 	%rd54, %rd2, %rd53;
	ld.global.s8 	%r222, [%rd54];
	add.s32 	%r223, %r220, %r222;
	add.s32 	%r224, %r212, 1024;
	cvt.u64.u32 	%rd55, %r224;
	add.s64 	%rd56, %rd2, %rd55;
	ld.global.s8 	%r225, [%rd56];
	add.s32 	%r226, %r223, %r225;
	add.s32 	%r227, %r212, 1280;
	cvt.u64.u32 	%rd57, %r227;
	add.s64 	%rd58, %rd2, %rd57;
	ld.global.s8 	%r228, [%rd58];
	add.s32 	%r229, %r226, %r228;
	add.s32 	%r230, %r212, 1536;
	cvt.u64.u32 	%rd59, %r230;
	add.s64 	%rd60, %rd2, %rd59;
	ld.global.s8 	%r231, [%rd60];
	add.s32 	%r232, %r229, %r231;
	add.s32 	%r233, %r212, 1792;
	cvt.u64.u32 	%rd61, %r233;
	add.s64 	%rd62, %rd2, %rd61;
	ld.global.s8 	%r234, [%rd62];
	add.s32 	%r509, %r232, %r234;
	add.s32 	%r501, %r501, 2048;
$L__BB1_40:
	setp.eq.s32 	%p13, %r66, 0;
	@%p13 bra 	$L__BB1_46;
	and.b32  	%r72, %r49, 3;
	setp.lt.u32 	%p14, %r66, 4;
	@%p14 bra 	$L__BB1_43;
	add.s32 	%r236, %r501, %r492;
	cvt.u64.u32 	%rd63, %r236;
	add.s64 	%rd64, %rd2, %rd63;
	ld.global.s8 	%r237, [%rd64];
	add.s32 	%r238, %r509, %r237;
	add.s32 	%r239, %r236, 256;
	cvt.u64.u32 	%rd65, %r239;
	add.s64 	%rd66, %rd2, %rd65;
	ld.global.s8 	%r240, [%rd66];
	add.s32 	%r241, %r238, %r240;
	add.s32 	%r242, %r236, 512;
	cvt.u64.u32 	%rd67, %r242;
	add.s64 	%rd68, %rd2, %rd67;
	ld.global.s8 	%r243, [%rd68];
	add.s32 	%r244, %r241, %r243;
	add.s32 	%r245, %r236, 768;
	cvt.u64.u32 	%rd69, %r245;
	add.s64 	%rd70, %rd2, %rd69;
	ld.global.s8 	%r246, [%rd70];
	add.s32 	%r509, %r244, %r246;
	add.s32 	%r501, %r501, 1024;
$L__BB1_43:
	setp.eq.s32 	%p15, %r72, 0;
	@%p15 bra 	$L__BB1_46;
	add.s32 	%r507, %r501, %r492;
	neg.s32 	%r506, %r72;
$L__BB1_45:
	.pragma "nounroll";
	cvt.u64.u32 	%rd71, %r507;
	add.s64 	%rd72, %rd2, %rd71;
	ld.global.s8 	%r247, [%rd72];
	add.s32 	%r509, %r509, %r247;
	add.s32 	%r507, %r507, 256;
	add.s32 	%r506, %r506, 1;
	setp.ne.s32 	%p16, %r506, 0;
	@%p16 bra 	$L__BB1_45;
$L__BB1_46:
	// begin inline asm
	mov.u32 %r248, %laneid;
	// end inline asm
	mov.b32 	%r251, 1;
	mov.b32 	%r272, 31;
	mov.b32 	%r273, -1;
	// begin inline asm
	shfl.sync.down.b32 %r249, %r509, %r251, %r272, %r273;
	// end inline asm
	setp.gt.s32 	%p17, %r248, 30;
	selp.b32 	%r274, 0, %r249, %p17;
	add.s32 	%r255, %r274, %r509;
	mov.b32 	%r256, 2;
	// begin inline asm
	shfl.sync.down.b32 %r254, %r255, %r256, %r272, %r273;
	// end inline asm
	setp.gt.s32 	%p18, %r248, 29;
	selp.b32 	%r275, 0, %r254, %p18;
	add.s32 	%r260, %r255, %r275;
	mov.b32 	%r261, 4;
	// begin inline asm
	shfl.sync.down.b32 %r259, %r260, %r261, %r272, %r273;
	// end inline asm
	setp.gt.s32 	%p19, %r248, 27;
	selp.b32 	%r276, 0, %r259, %p19;
	add.s32 	%r265, %r260, %r276;
	mov.b32 	%r266, 8;
	// begin inline asm
	shfl.sync.down.b32 %r264, %r265, %r266, %r272, %r273;
	// end inline asm
	setp.gt.s32 	%p20, %r248, 23;
	selp.b32 	%r277, 0, %r264, %p20;
	add.s32 	%r270, %r265, %r277;
	mov.b32 	%r271, 16;
	// begin inline asm
	shfl.sync.down.b32 %r269, %r270, %r271, %r272, %r273;
	// end inline asm
	setp.gt.s32 	%p21, %r248, 15;
	selp.b32 	%r278, 0, %r269, %p21;
	add.s32 	%r510, %r270, %r278;
	setp.ne.s32 	%p22, %r248, 0;
	@%p22 bra 	$L__BB1_48;
	shr.u32 	%r279, %r40, 3;
	and.b32  	%r280, %r279, 124;
	mov.u32 	%r281, _ZZN3cub18CUB_300001_SM_10006detail6reduce28DeviceReduceSingleTileKernelINS2_10policy_hubIijN4cuda3std3__44plusIiEEE10Policy1000EN6thrust24THRUST_300001_SM_1000_NS6detail15normal_iteratorINSD_10device_ptrIcEEEEPijS9_iiNS7_10__identityEEEvT0_T1_T2_T3_T4_T6_E12temp_storage;
	add.s32 	%r282, %r281, %r280;
	st.shared.u32 	[%r282+8], %r510;
$L__BB1_48:
	bar.sync 	0;
	setp.ne.s32 	%p23, %r40, 0;
	@%p23 bra 	$L__BB1_50;
	ld.shared.u32 	%r283, [_ZZN3cub18CUB_300001_SM_10006detail6reduce28DeviceReduceSingleTileKernelINS2_10policy_hubIijN4cuda3std3__44plusIiEEE10Policy1000EN6thrust24THRUST_300001_SM_1000_NS6detail15normal_iteratorINSD_10device_ptrIcEEEEPijS9_iiNS7_10__identityEEEvT0_T1_T2_T3_T4_T6_E12temp_storage+12];
	add.s32 	%r284, %r283, %r510;
	ld.shared.u32 	%r285, [_ZZN3cub18CUB_300001_SM_10006detail6reduce28DeviceReduceSingleTileKernelINS2_10policy_hubIijN4cuda3std3__44plusIiEEE10Policy1000EN6thrust24THRUST_300001_SM_1000_NS6detail15normal_iteratorINSD_10device_ptrIcEEEEPijS9_iiNS7_10__identityEEEvT0_T1_T2_T3_T4_T6_E12temp_storage+16];
	add.s32 	%r286, %r284, %r285;
	ld.shared.u32 	%r287, [_ZZN3cub18CUB_300001_SM_10006detail6reduce28DeviceReduceSingleTileKernelINS2_10policy_hubIijN4cuda3std3__44plusIiEEE10Policy1000EN6thrust24THRUST_300001_SM_1000_NS6detail15normal_iteratorINSD_10device_ptrIcEEEEPijS9_iiNS7_10__identityEEEvT0_T1_T2_T3_T4_T6_E12temp_storage+20];
	add.s32 	%r288, %r286, %r287;
	ld.shared.u32 	%r289, [_ZZN3cub18CUB_300001_SM_10006detail6reduce28DeviceReduceSingleTileKernelINS2_10policy_hubIijN4cuda3std3__44plusIiEEE10Policy1000EN6thrust24THRUST_300001_SM_1000_NS6detail15normal_iteratorINSD_10device_ptrIcEEEEPijS9_iiNS7_10__identityEEEvT0_T1_T2_T3_T4_T6_E12temp_storage+24];
	add.s32 	%r290, %r288, %r289;
	ld.shared.u32 	%r291, [_ZZN3cub18CUB_300001_SM_10006detail6reduce28DeviceReduceSingleTileKernelINS2_10policy_hubIijN4cuda3std3__44plusIiEEE10Policy1000EN6thrust24THRUST_300001_SM_1000_NS6detail15normal_iteratorINSD_10device_ptrIcEEEEPijS9_iiNS7_10__identityEEEvT0_T1_T2_T3_T4_T6_E12temp_storage+28];
	add.s32 	%r292, %r290, %r291;
	ld.shared.u32 	%r293, [_ZZN3cub18CUB_300001_SM_10006detail6reduce28DeviceReduceSingleTileKernelINS2_10policy_hubIijN4cuda3std3__44plusIiEEE10Policy1000EN6thrust24THRUST_300001_SM_1000_NS6detail15normal_iteratorINSD_10device_ptrIcEEEEPijS9_iiNS7_10__identityEEEvT0_T1_T2_T3_T4_T6_E12temp_storage+32];
	add.s32 	%r294, %r292, %r293;
	ld.shared.u32 	%r295, [_ZZN3cub18CUB_300001_SM_10006detail6reduce28DeviceReduceSingleTileKernelINS2_10policy_hubIijN4cuda3std3__44plusIiEEE10Policy1000EN6thrust24THRUST_300001_SM_1000_NS6detail15normal_iteratorINSD_10device_ptrIcEEEEPijS9_iiNS7_10__identityEEEvT0_T1_T2_T3_T4_T6_E12temp_storage+36];
	add.s32 	%r510, %r294, %r295;
$L__BB1_50:
	mov.u32 	%r469, %tid.x;
	setp.ne.s32 	%p57, %r469, 0;
	@%p57 bra 	$L__BB1_52;
	add.s32 	%r470, %r510, %r91;
	st.global.u32 	[%rd1], %r470;
$L__BB1_52:
	ret;

}
	// .globl	_ZN3cub18CUB_300001_SM_10006detail6reduce18DeviceReduceKernelINS2_10policy_hubIijN4cuda3std3__44plusIiEEE10Policy1000EN6thrust24THRUST_300001_SM_1000_NS6detail15normal_iteratorINSD_10device_ptrIcEEEEjS9_iNS7_10__identityEEEvT0_PT3_T1_NS0_13GridEvenShareISN_EET2_T4_
.visible .entry _ZN3cub18CUB_300001_SM_10006detail6reduce18DeviceReduceKernelINS2_10policy_hubIijN4cuda3std3__44plusIiEEE10Policy1000EN6thrust24THRUST_300001_SM_1000_NS6detail15normal_iteratorINSD_10device_ptrIcEEEEjS9_iNS7_10__identityEEEvT0_PT3_T1_NS0_13GridEvenShareISN_EET2_T4_(
	.param .align 8 .b8 _ZN3cub18CUB_300001_SM_10006detail6reduce18DeviceReduceKernelINS2_10policy_hubIijN4cuda3std3__44plusIiEEE10Policy1000EN6thrust24THRUST_300001_SM_1000_NS6detail15normal_iteratorINSD_10device_ptrIcEEEEjS9_iNS7_10__identityEEEvT0_PT3_T1_NS0_13GridEvenShareISN_EET2_T4__param_0[8],
	.param .u64 .ptr .align 1 _ZN3cub18CUB_300001_SM_10006detail6reduce18DeviceReduceKernelINS2_10policy_hubIijN4cuda3std3__44plusIiEEE10Policy1000EN6thrust24THRUST_300001_SM_1000_NS6detail15normal_iteratorINSD_10device_ptrIcEEEEjS9_iNS7_10__identityEEEvT0_PT3_T1_NS0_13GridEvenShareISN_EET2_T4__param_1,
	.param .u32 _ZN3cub18CUB_300001_SM_10006detail6reduce18DeviceReduceKernelINS2_10policy_hubIijN4cuda3std3__44plusIiEEE10Policy1000EN6thrust24THRUST_300001_SM_1000_NS6detail15normal_iteratorINSD_10device_ptrIcEEEEjS9_iNS7_10__identityEEEvT0_PT3_T1_NS0_13GridEvenShareISN_EET2_T4__param_2,
	.param .align 4 .b8 _ZN3cub18CUB_300001_SM_10006detail6reduce18DeviceReduceKernelINS2_10policy_hubIijN4cuda3std3__44plusIiEEE10Policy1000EN6thrust24THRUST_300001_SM_1000_NS6detail15normal_iteratorINSD_10device_ptrIcEEEEjS9_iNS7_10__identityEEEvT0_PT3_T1_NS0_13GridEvenShareISN_EET2_T4__param_3[40],
	.param .align 1 .b8 _ZN3cub18CUB_300001_SM_10006detail6reduce18DeviceReduceKernelINS2_10policy_hubIijN4cuda3std3__44plusIiEEE10Policy1000EN6thrust24THRUST_300001_SM_1000_NS6detail15normal_iteratorINSD_10device_ptrIcEEEEjS9_iNS7_10__identityEEEvT0_PT3_T1_NS0_13GridEvenShareISN_EET2_T4__param_4[1],
	.param .align 1 .b8 _ZN3cub18CUB_300001_SM_10006detail6reduce18DeviceReduceKernelINS2_10policy_hubIijN4cuda3std3__44plusIiEEE10Policy1000EN6thrust24THRUST_300001_SM_1000_NS6detail15normal_iteratorINSD_10device_ptrIcEEEEjS9_iNS7_10__identityEEEvT0_PT3_T1_NS0_13GridEvenShareISN_EET2_T4__param_5[1]
)
.maxntid 256
{
	.reg .pred 	%p<57>;
	.reg .b16 	%rs<4>;
	.reg .b32 	%r<575>;
	.reg .b64 	%rd<130>;
	// demoted variable
	.shared .align 4 .b8 _ZZN3cub18CUB_300001_SM_10006detail6reduce18DeviceReduceKernelINS2_10policy_hubIijN4cuda3std3__44plusIiEEE10Policy1000EN6thrust24THRUST_300001_SM_1000_NS6detail15normal_iteratorINSD_10device_ptrIcEEEEjS9_iNS7_10__identityEEEvT0_PT3_T1_NS0_13GridEvenShareISN_EET2_T4_E12temp_storage[44];
	ld.param.u32 	%r1, [_ZN3cub18CUB_300001_SM_10006detail6reduce18DeviceReduceKernelINS2_10policy_hubIijN4cuda3std3__44plusIiEEE10Policy1000EN6thrust24THRUST_300001_SM_1000_NS6detail15normal_iteratorINSD_10device_ptrIcEEEEjS9_iNS7_10__identityEEEvT0_PT3_T1_NS0_13GridEvenShareISN_EET2_T4__param_3+20];
	ld.param.u32 	%r2, [_ZN3cub18CUB_300001_SM_10006detail6reduce18DeviceReduceKernelINS2_10policy_hubIijN4cuda3std3__44plusIiEEE10Policy1000EN6thrust24THRUST_300001_SM_1000_NS6detail15normal_iteratorINSD_10device_ptrIcEEEEjS9_iNS7_10__identityEEEvT0_PT3_T1_NS0_13GridEvenShareISN_EET2_T4__param_3+24];
	ld.param.u64 	%rd3, [_ZN3cub18CUB_300001_SM_10006detail6reduce18DeviceReduceKernelINS2_10policy_hubIijN4cuda3std3__44plusIiEEE10Policy1000EN6thrust24THRUST_300001_SM_1000_NS6detail15normal_iteratorINSD_10device_ptrIcEEEEjS9_iNS7_10__identityEEEvT0_PT3_T1_NS0_13GridEvenShareISN_EET2_T4__param_0];
	cvta.to.global.u64 	%rd1, %rd3;
	mov.u32 	%r3, %ctaid.x;
	shl.b32 	%r4, %r2, 12;
	shl.b32 	%r556, %r3, 12;
	sub.s32 	%r6, %r1, %r556;
	setp.gt.u32 	%p1, %r6, 4095;
	@%p1 bra 	$L__BB2_26;
	mov.u32 	%r7, %tid.x;
	setp.ge.u32 	%p23, %r7, %r6;
	mov.b32 	%r550, 0;
	mov.u32 	%r539, %r7;
	@%p23 bra 	$L__BB2_3;
	add.s32 	%r330, %r556, %r7;
	cvt.u64.u32 	%rd66, %r330;
	add.s64 	%rd67, %rd1, %rd66;
	ld.global.s8 	%r550, [%rd67];
	add.s32 	%r539, %r7, 256;
$L__BB2_3:
	setp.ge.u32 	%p24, %r539, %r6;
	@%p24 bra 	$L__BB2_17;
	not.b32 	%r332, %r539;
	add.s32 	%r333, %r1, %r332;
	sub.s32 	%r334, %r333, %r556;
	shr.u32 	%r335, %r334, 8;
	add.s32 	%r12, %r335, 1;
	and.b32  	%r13, %r12, 15;
	setp.lt.u32 	%p25, %r334, 3840;
	@%p25 bra 	$L__BB2_8;
	or.b32  	%r536, %r539, 2048;
	add.s32 	%r535, %r539, %r556;
	and.b32  	%r336, %r12, 33554416;
	neg.s32 	%r534, %r336;
$L__BB2_6:
	.pragma "nounroll";
	cvt.u64.u32 	%rd68, %r535;
	add.s64 	%rd69, %rd1, %rd68;
	ld.global.s8 	%r337, [%rd69];
	add.s32 	%r338, %r550, %r337;
	add.s32 	%r339, %r535, 256;
	cvt.u64.u32 	%rd70, %r339;
	add.s64 	%rd71, %rd1, %rd70;
	ld.global.s8 	%r340, [%rd71];
	add.s32 	%r341, %r338, %r340;
	add.s32 	%r342, %r535, 512;
	cvt.u64.u32 	%rd72, %r342;
	add.s64 	%rd73, %rd1, %rd72;
	ld.global.s8 	%r343, [%rd73];
	add.s32 	%r344, %r341, %r343;
	add.s32 	%r345, %r535, 768;
	cvt.u64.u32 	%rd74, %r345;
	add.s64 	%rd75, %rd1, %rd74;
	ld.global.s8 	%r346, [%rd75];
	add.s32 	%r347, %r344, %r346;
	add.s32 	%r348, %r535, 1024;
	cvt.u64.u32 	%rd76, %r348;
	add.s64 	%rd77, %rd1, %rd76;
	ld.global.s8 	%r349, [%rd77];
	add.s32 	%r350, %r347, %r349;
	add.s32 	%r351, %r535, 1280;
	cvt.u64.u32 	%rd78, %r351;
	add.s64 	%rd79, %rd1, %rd78;
	ld.global.s8 	%r352, [%rd79];
	add.s32 	%r353, %r350, %r352;
	add.s32 	%r354, %r535, 1536;
	cvt.u64.u32 	%rd80, %r354;
	add.s64 	%rd81, %rd1, %rd80;
	ld.global.s8 	%r355, [%rd81];
	add.s32 	%r356, %r353, %r355;
	add.s32 	%r357, %r535, 1792;
	cvt.u64.u32 	%rd82, %r357;
	add.s64 	%rd83, %rd1, %rd82;
	ld.global.s8 	%r358, [%rd83];
	add.s32 	%r359, %r356, %r358;
	add.s32 	%r360, %r535, 2048;
	cvt.u64.u32 	%rd84, %r360;
	add.s64 	%rd85, %rd1, %rd84;
	ld.global.s8 	%r361, [%rd85];
	add.s32 	%r362, %r359, %r361;
	add.s32 	%r363, %r535, 2304;
	cvt.u64.u32 	%rd86, %r363;
	add.s64 	%rd87, %rd1, %rd86;
	ld.global.s8 	%r364, [%rd87];
	add.s32 	%r365, %r362, %r364;
	add.s32 	%r366, %r535, 2560;
	cvt.u64.u32 	%rd88, %r366;
	add.s64 	%rd89, %rd1, %rd88;
	ld.global.s8 	%r367, [%rd89];
	add.s32 	%r368, %r365, %r367;
	add.s32 	%r369, %r535, 2816;
	cvt.u64.u32 	%rd90, %r369;
	add.s64 	%rd91, %rd1, %rd90;
	ld.global.s8 	%r370, [%rd91];
	add.s32 	%r371, %r368, %r370;
	add.s32 	%r372, %r535, 3072;
	cvt.u64.u32 	%rd92, %r372;
	add.s64 	%rd93, %rd1, %rd92;
	ld.global.s8 	%r373, [%rd93];
	add.s32 	%r374, %r371, %r373;
	add.s32 	%r375, %r535, 3328;
	cvt.u64.u32 	%rd94, %r375;
	add.s64 	%rd95, %rd1, %rd94;
	ld.global.s8 	%r376, [%rd95];
	add.s32 	%r377, %r374, %r376;
	add.s32 	%r378, %r535, 3584;
	cvt.u64.u32 	%rd96, %r378;
	add.s64 	%rd97, %rd1, %rd96;
	ld.global.s8 	%r379, [%rd97];
	add.s32 	%r380, %r377, %r379;
	add.s32 	%r381, %r535, 3840;
	cvt.u64.u32 	%rd98, %r381;
	add.s64 	%rd99, %rd1, %rd98;
	ld.global.s8 	%r382, [%rd99];
	add.s32 	%r550, %r380, %r382;
	add.s32 	%r536, %r536, 4096;
	add.s32 	%r535, %r535, 4096;
	add.s32 	%r534, %r534, 16;
	setp.ne.s32 	%p26, %r534, 0;
	@%p26 bra 	$L__BB2_6;
	add.s32 	%r539, %r536, -2048;
$L__BB2_8:
	setp.eq.s32 	%p27, %r13, 0;
	@%p27 bra 	$L__BB2_17;
	and.b32  	%r29, %r12, 7;
	setp.lt.u32 	%p28, %r13, 8;
	@%p28 bra 	$L__BB2_11;
	add.s32 	%r384, %r556, %r539;
	cvt.u64.u32 	%rd100, %r384;
	add.s64 	%rd101, %rd1, %rd100;
	ld.global.s8 	%r385, [%rd101];
	add.s32 	%r386, %r550, %r385;
	add.s32 	%r387, %r384, 256;
	cvt.u64.u32 	%rd102, %r387;
	add.s64 	%rd103, %rd1, %rd102;
	ld.global.s8 	%r388, [%rd103];
	add.s32 	%r389, %r386, %r388;
	add.s32 	%r390, %r384, 512;
	cvt.u64.u32 	%rd104, %r390;
	add.s64 	%rd105, %rd1, %rd104;
	ld.global.s8 	%r391, [%rd105];
	add.s32 	%r392, %r389, %r391;
	add.s32 	%r393, %r384, 768;
	cvt.u64.u32 	%rd106, %r393;
	add.s64 	%rd107, %rd1, %rd106;
	ld.global.s8 	%r394, [%rd107];
	add.s32 	%r395, %r392, %r394;
	add.s32 	%r396, %r384, 1024;
	cvt.u64.u32 	%rd108, %r396;
	add.s64 	%rd109, %rd1, %rd108;
	ld.global.s8 	%r397, [%rd109];
	add.s32 	%r398, %r395, %r397;
	add.s32 	%r399, %r384, 1280;
	cvt.u64.u32 	%rd110, %r399;
	add.s64 	%rd111, %rd1, %rd110;
	ld.global.s8 	%r400, [%rd111];
	add.s32 	%r401, %r398, %r400;
	add.s32 	%r402, %r384, 1536;
	cvt.u64.u32 	%rd112, %r402;
	add.s64 	%rd113, %rd1, %rd112;
	ld.global.s8 	%r403, [%rd113];
	add.s32 	%r404, %r401, %r403;
	add.s32 	%r405, %r384, 1792;
	cvt.u64.u32 	%rd114, %r405;
	add.s64 	%rd115, %rd1, %rd114;
	ld.global.s8 	%r406, [%rd115];
	add.s32 	%r550, %r404, %r406;
	add.s32 	%r539, %r539, 2048;
$L__BB2_11:
	setp.eq.s32 	%p29, %r29, 0;
	@%p29 bra 	$L__BB2_17;
	and.b32  	%r35, %r12, 3;
	setp.lt.u32 	%p30, %r29, 4;
	@%p30 bra 	$L__BB2_14;
	add.s32 	%r408, %r556, %r539;
	cvt.u64.u32 	%rd116, %r408;
	add.s64 	%rd117, %rd1, %rd116;
	ld.global.s8 	%r409, [%rd117];
	add.s32 	%r410, %r550, %r409;
	add.s32 	%r411, %r408, 256;
	cvt.u64.u32 	%rd118, %r411;
	add.s64 	%rd119, %rd1, %rd118;
	ld.global.s8 	%r412, [%rd119];
	add.s32 	%r413, %r410, %r412;
	add.s32 	%r414, %r408, 512;
	cvt.u64.u32 	%rd120, %r414;
	add.s64 	%rd121, %rd1, %rd120;
	ld.global.s8 	%r415, [%rd121];
	add.s32 	%r416, %r413, %r415;
	add.s32 	%r417, %r408, 768;
	cvt.u64.u32 	%rd122, %r417;
	add.s64 	%rd123, %rd1, %rd122;
	ld.global.s8 	%r418, [%rd123];
	add.s32 	%r550, %r416, %r418;
	add.s32 	%r539, %r539, 1024;
$L__BB2_14:
	setp.eq.s32 	%p31, %r35, 0;
	@%p31 bra 	$L__BB2_17;
	add.s32 	%r548, %r539, %r556;
	neg.s32 	%r547, %r35;
$L__BB2_16:
	.pragma "nounroll";
	cvt.u64.u32 	%rd124, %r548;
	add.s64 	%rd125, %rd1, %rd124;
	ld.global.s8 	%r419, [%rd125];
	add.s32 	%r550, %r550, %r419;
	add.s32 	%r548, %r548, 256;
	add.s32 	%r547, %r547, 1;
	setp.ne.s32 	%p32, %r547, 0;
	@%p32 bra 	$L__BB2_16;
$L__BB2_17:
	setp.lt.u32 	%p33, %r6, 256;
	@%p33 bra 	$L__BB2_22;
	// begin inline asm
	mov.u32 %r483, %laneid;
	// end inline asm
	mov.b32 	%r486, 1;
	mov.b32 	%r507, 31;
	mov.b32 	%r508, -1;
	// begin inline asm
	shfl.sync.down.b32 %r484, %r550, %r486, %r507, %r508;
	// end inline asm
	setp.gt.s32 	%p49, %r483, 30;
	selp.b32 	%r509, 0, %r484, %p49;
	add.s32 	%r490, %r509, %r550;
	mov.b32 	%r491, 2;
	// begin inline asm
	shfl.sync.down.b32 %r489, %r490, %r491, %r507, %r508;
	// end inline asm
	setp.gt.s32 	%p50, %r483, 29;
	selp.b32 	%r510, 0, %r489, %p50;
	add.s32 	%r495, %r490, %r510;
	mov.b32 	%r496, 4;
	// begin inline asm
	shfl.sync.down.b32 %r494, %r495, %r496, %r507, %r508;
	// end inline asm
	setp.gt.s32 	%p51, %r483, 27;
	selp.b32 	%r511, 0, %r494, %p51;
	add.s32 	%r500, %r495, %r511;
	mov.b32 	%r501, 8;
	// begin inline asm
	shfl.sync.down.b32 %r499, %r500, %r501, %r507, %r508;
	// end inline asm
	setp.gt.s32 	%p52, %r483, 23;
	selp.b32 	%r512, 0, %r499, %p52;
	add.s32 	%r505, %r500, %r512;
	mov.b32 	%r506, 16;
	// begin inline asm
	shfl.sync.down.b32 %r504, %r505, %r506, %r507, %r508;
	// end inline asm
	setp.gt.s32 	%p53, %r483, 15;
	selp.b32 	%r513, 0, %r504, %p53;
	add.s32 	%r574, %r505, %r513;
	setp.ne.s32 	%p54, %r483, 0;
	@%p54 bra 	$L__BB2_20;
	shr.u32 	%r514, %r7, 3;
	and.b32  	%r515, %r514, 124;
	mov.u32 	%r516, _ZZN3cub18CUB_300001_SM_10006detail6reduce18DeviceReduceKernelINS2_10policy_hubIijN4cuda3std3__44plusIiEEE10Policy1000EN6thrust24THRUST_300001_SM_1000_NS6detail15normal_iteratorINSD_10device_ptrIcEEEEjS9_iNS7_10__identityEEEvT0_PT3_T1_NS0_13GridEvenShareISN_EET2_T4_E12temp_storage;
	add.s32 	%r517, %r516, %r515;
	st.shared.u32 	[%r517+8], %r574;
$L__BB2_20:
	bar.sync 	0;
	setp.ne.s32 	%p55, %r7, 0;
	@%p55 bra 	$L__BB2_48;
	ld.shared.u32 	%r518, [_ZZN3cub18CUB_300001_SM_10006detail6reduce18DeviceReduceKernelINS2_10policy_hubIijN4cuda3std3__44plusIiEEE10Policy1000EN6thrust24THRUST_300001_SM_1000_NS6detail15normal_iteratorINSD_10device_ptrIcEEEEjS9_iNS7_10__identityEEEvT0_PT3_T1_NS0_13GridEvenShareISN_EET2_T4_E12temp_storage+12];
	add.s32 	%r519, %r518, %r574;
	ld.shared.u32 	%r520, [_ZZN3cub18CUB_300001_SM_10006detail6reduce18DeviceReduceKernelINS2_10policy_hubIijN4cuda3std3__44plusIiEEE10Policy1000EN6thrust24THRUST_300001_SM_1000_NS6detail15normal_iteratorINSD_10device_ptrIcEEEEjS9_iNS7_10__identityEEEvT0_PT3_T1_NS0_13GridEvenShareISN_EET2_T4_E12temp_storage+16];
	add.s32 	%r521, %r519, %r520;
	ld.shared.u32 	%r522, [_ZZN3cub18CUB_300001_SM_10006detail6reduce18DeviceReduceKernelINS2_10policy_hubIijN4cuda3std3__44plusIiEEE10Policy1000EN6thrust24THRUST_300001_SM_1000_NS6detail15normal_iteratorINSD_10device_ptrIcEEEEjS9_iNS7_10__identityEEEvT0_PT3_T1_NS0_13GridEvenShareISN_EET2_T4_E12temp_storage+20];
	add.s32 	%r523, %r521, %r522;
	ld.shared.u32 	%r524, [_ZZN3cub18CUB_300001_SM_10006detail6reduce18DeviceReduceKernelINS2_10policy_hubIijN4cuda3std3__44plusIiEEE10Policy1000EN6thrust24THRUST_300001_SM_1000_NS6detail15normal_iteratorINSD_10device_ptrIcEEEEjS9_iNS7_10__identityEEEvT0_PT3_T1_NS0_13GridEvenShareISN_EET2_T4_E12temp_storage+24];
	add.s32 	%r525, %r523, %r524;
	ld.shared.u32 	%r526, [_ZZN3cub18CUB_300001_SM_10006detail6reduce18DeviceReduceKernelINS2_10policy_hubIijN4cuda3std3__44plusIiEEE10Policy1000EN6thrust24THRUST_300001_SM_1000_NS6detail15normal_iteratorINSD_10device_ptrIcEEEEjS9_iNS7_10__identityEEEvT0_PT3_T1_NS0_13GridEvenShareISN_EET2_T4_E12temp_storage+28];
	add.s32 	%r527, %r525, %r526;
	ld.shared.u32 	%r528, [_ZZN3cub18CUB_300001_SM_10006detail6reduce18DeviceReduceKernelINS2_10policy_hubIijN4cuda3std3__44plusIiEEE10Policy1000EN6thrust24THRUST_300001_SM_1000_NS6detail15normal_iteratorINSD_10device_ptrIcEEEEjS9_iNS7_10__identityEEEvT0_PT3_T1_NS0_13GridEvenShareISN_EET2_T4_E12temp_storage+32];
	add.s32 	%r529, %r527, %r528;
	ld.shared.u32 	%r530, [_ZZN3cub18CUB_300001_SM_10006detail6reduce18DeviceReduceKernelINS2_10policy_hubIijN4cuda3std3__44plusIiEEE10Policy1000EN6thrust24THRUST_300001_SM_1000_NS6detail15normal_iteratorINSD_10device_ptrIcEEEEjS9_iNS7_10__identityEEEvT0_PT3_T1_NS0_13GridEvenShareISN_EET2_T4_E12temp_storage+36];
	add.s32 	%r574, %r529, %r530;
	bra.uni 	$L__BB2_48;
$L__BB2_22:
	// begin inline asm
	mov.u32 %r420, %laneid;
	// end inline asm
	and.b32  	%r446, %r7, 992;
	add.s32 	%r447, %r446, 32;
	setp.gt.u32 	%p34, %r447, %r6;
	not.b32 	%r448, %r446;
	add.s32 	%r449, %r6, %r448;
	selp.b32 	%r444, %r449, 31, %p34;
	mov.b32 	%r423, 1;
	mov.b32 	%r445, -1;
	// begin inline asm
	shfl.sync.down.b32 %r421, %r550, %r423, %r444, %r445;
	// end inline asm
	setp.lt.s32 	%p35, %r420, %r444;
	selp.b32 	%r450, %r421, 0, %p35;
	add.s32 	%r427, %r450, %r550;
	mov.b32 	%r428, 2;
	// begin inline asm
	shfl.sync.down.b32 %r426, %r427, %r428, %r444, %r445;
	// end inline asm
	add.s32 	%r451, %r420, 2;
	setp.gt.s32 	%p36, %r451, %r444;
	selp.b32 	%r452, 0, %r426, %p36;
	add.s32 	%r432, %r427, %r452;
	mov.b32 	%r433, 4;
	// begin inline asm
	shfl.sync.down.b32 %r431, %r432, %r433, %r444, %r445;
	// end inline asm
	add.s32 	%r453, %r420, 4;
	setp.gt.s32 	%p37, %r453, %r444;
	selp.b32 	%r454, 0, %r431, %p37;
	add.s32 	%r437, %r432, %r454;
	mov.b32 	%r438, 8;
	// begin inline asm
	shfl.sync.down.b32 %r436, %r437, %r438, %r444, %r445;
	// end inline asm
	add.s32 	%r455, %r420, 8;
	setp.gt.s32 	%p38, %r455, %r444;
	selp.b32 	%r456, 0, %r436, %p38;
	add.s32 	%r442, %r437, %r456;
	mov.b32 	%r443, 16;
	// begin inline asm
	shfl.sync.down.b32 %r441, %r442, %r443, %r444, %r445;
	// end inline asm
	add.s32 	%r457, %r420, 16;
	setp.gt.s32 	%p39, %r457, %r444;
	selp.b32 	%r458, 0, %r441, %p39;
	add.s32 	%r574, %r442, %r458;
	setp.ne.s32 	%p40, %r420, 0;
	@%p40 bra 	$L__BB2_24;
	shr.u32 	%r459, %r7, 3;
	and.b32  	%r460, %r459, 124;
	mov.u32 	%r461, _ZZN3cub18CUB_300001_SM_10006detail6reduce18DeviceReduceKernelINS2_10policy_hubIijN4cuda3std3__44plusIiEEE10Policy1000EN6thrust24THRUST_300001_SM_1000_NS6detail15normal_iteratorINSD_10device_ptrIcEEEEjS9_iNS7_10__identityEEEvT0_PT3_T1_NS0_13GridEvenShareISN_EET2_T4_E12temp_storage;
	add.s32 	%r462, %r461, %r460;
	st.shared.u32 	[%r462+8], %r574;
$L__BB2_24:
	bar.sync 	0;
	setp.ne.s32 	%p41, %r7, 0;
	@%p41 bra 	$L__BB2_48;
	setp.gt.u32 	%p42, %r6, 32;
	ld.shared.u32 	%r463, [_ZZN3cub18CUB_300001_SM_10006detail6reduce18DeviceReduceKernelINS2_10policy_hubIijN4cuda3std3__44plusIiEEE10Policy1000EN6thrust24THRUST_300001_SM_1000_NS6detail15normal_iteratorINSD_10device_ptrIcEEEEjS9_iNS7_10__identityEEEvT0_PT3_T1_NS0_13GridEvenShareISN_EET2_T4_E12temp_storage+12];
	selp.b32 	%r464, %r463, 0, %p42;
	add.s32 	%r465, %r464, %r574;
	setp.gt.u32 	%p43, %r6, 64;
	ld.shared.u32 	%r466, [_ZZN3cub18CUB_300001_SM_10006detail6reduce18DeviceReduceKernelINS2_10policy_hubIijN4cuda3std3__44plusIiEEE10Policy1000EN6thrust24THRUST_300001_SM_1000_NS6detail15normal_iteratorINSD_10device_ptrIcEEEEjS9_iNS7_10__identityEEEvT0_PT3_T1_NS0_13GridEvenShareISN_EET2_T4_E12temp_storage+16];
	selp.b32 	%r467, %r466, 0, %p43;
	add.s32 	%r468, %r465, %r467;
	setp.gt.u32 	%p44, %r6, 96;
	ld.shared.u32 	%r469, [_ZZN3cub18CUB_300001_SM_10006detail6reduce18DeviceReduceKernelINS2_10policy_hubIijN4cuda3std3__44plusIiEEE10Policy1000EN6thrust24THRUST_300001_SM_1000_NS6detail15normal_iteratorINSD_10device_ptrIcEEEEjS9_iNS7_10__identityEEEvT0_PT3_T1_NS0_13GridEvenShareISN_EET2_T4_E12temp_storage+20];
	selp.b32 	%r470, %r469, 0, %p44;
	add.s32 	%r471, %r468, %r470;
	setp.gt.u32 	%p45, %r6, 128;
	ld.shared.u32 	%r472, [_ZZN3cub18CUB_300001_SM_10006detail6reduce18DeviceReduceKernelINS2_10policy_hubIijN4cuda3std3__44plusIiEEE10Policy1000EN6thrust24THRUST_300001_SM_1000_NS6detail15normal_iteratorINSD_10device_ptrIcEEEEjS9_iNS7_10__identityEEEvT0_PT3_T1_NS0_13GridEvenShareISN_EET2_T4_E12temp_storage+24];
	selp.b32 	%r473, %r472, 0, %p45;
	add.s32 	%r474, %r471, %r473;
	setp.gt.u32 	%p46, %r6, 160;
	ld.shared.u32 	%r475, [_ZZN3cub18CUB_300001_SM_10006detail6reduce18DeviceReduceKernelINS2_10policy_hubIijN4cuda3std3__44plusIiEEE10Policy1000EN6thrust24THRUST_300001_SM_1000_NS6detail15normal_iteratorINSD_10device_ptrIcEEEEjS9_iNS7_10__identityEEEvT0_PT3_T1_NS0_13GridEvenShareISN_EET2_T4_E12temp_storage+28];
	selp.b32 	%r476, %r475, 0, %p46;
	add.s32 	%r477, %r474, %r476;
	setp.gt.u32 	%p47, %r6, 192;
	ld.shared.u32 	%r478, [_ZZN3cub18CUB_300001_SM_10006detail6reduce18DeviceReduceKernelINS2_10policy_hubIijN4cuda3std3__44plusIiEEE10Policy1000EN6thrust24THRUST_300001_SM_1000_NS6detail15normal_iteratorINSD_10device_ptrIcEEEEjS9_iNS7_10__identityEEEvT0_PT3_T1_NS0_13GridEvenShareISN_EET2_T4_E12temp_storage+32];
	selp.b32 	%r479, %r478, 0, %p47;
	add.s32 	%r480, %r477, %r479;
	setp.gt.u32 	%p48, %r6, 224;
	ld.shared.u32 	%r481, [_ZZN3cub18CUB_300001_SM_10006detail6reduce18DeviceReduceKernelINS2_10policy_hubIijN4cuda3std3__44plusIiEEE10Policy1000EN6thrust24THRUST_300001_SM_1000_NS6detail15normal_iteratorINSD_10device_ptrIcEEEEjS9_iNS7_10__identityEEEvT0_PT3_T1_NS0_13GridEvenShareISN_EET2_T4_E12temp_storage+36];
	selp.b32 	%r482, %r481, 0, %p48;
	add.s32 	%r574, %r480, %r482;
	bra.uni 	$L__BB2_48;
$L__BB2_26:
	mov.u32 	%r54, %tid.x;
	add.s32 	%r110, %r54, %r556;
	cvt.u64.u32 	%rd4, %r110;
	add.s64 	%rd5, %rd1, %rd4;
	ld.global.s8 	%r111, [%rd5];
	ld.global.s8 	%r112, [%rd5+256];
	ld.global.s8 	%r113, [%rd5+512];
	ld.global.s8 	%r114, [%rd5+768];
	ld.global.s8 	%r115, [%rd5+1024];
	ld.global.s8 	%r116, [%rd5+1280];
	ld.global.s8 	%r117, [%rd5+1536];
	ld.global.s8 	%r118, [%rd5+1792];
	ld.global.s8 	%r119, [%rd5+2048];
	ld.global.s8 	%r120, [%rd5+2304];
	ld.global.s8 	%r121, [%rd5+2560];
	ld.global.s8 	%r122, [%rd5+2816];
	ld.global.s8 	%r123, [%rd5+3072];
	ld.global.s8 	%r124, [%rd5+3328];
	ld.global.s8 	%r125, [%rd5+3584];
	ld.global.s8 	%r126, [%rd5+3840];
	add.s32 	%r127, %r112, %r111;
	add.s32 	%r128, %r127, %r113;
	add.s32 	%r129, %r128, %r114;
	add.s32 	%r130, %r129, %r115;
	add.s32 	%r131, %r130, %r116;
	add.s32 	%r132, %r131, %r117;
	add.s32 	%r133, %r132, %r118;
	add.s32 	%r134, %r133, %r119;
	add.s32 	%r135, %r134, %r120;
	add.s32 	%r136, %r135, %r121;
	add.s32 	%r137, %r136, %r122;
	add.s32 	%r138, %r137, %r123;
	add.s32 	%r139, %r138, %r124;
	add.s32 	%r140, %r139, %r125;
	add.s32 	%r573, %r140, %r126;
	setp.lt.u32 	%p2, %r6, %r4;
	@%p2 bra 	$L__BB2_44;
	add.s32 	%r56, %r4, %r556;
	not.b32 	%r142, %r54;
	add.s32 	%r143, %r142, %r1;
	sub.s32 	%r144, %r143, %r4;
	sub.s32 	%r552, %r144, %r556;
	add.s32 	%r145, %r56, %r54;
	add.s32 	%r551, %r145, 2048;
	mov.b32 	%r554, 0;
	mov.u32 	%r553, %r56;
$L__BB2_28:
	add.s32 	%r556, %r556, %r4;
	add.s32 	%r147, %r1, -4096;
	setp.gt.u32 	%p3, %r556, %r147;
	@%p3 bra 	$L__BB2_30;
	add.s32 	%r148, %r54, %r556;
	cvt.u64.u32 	%rd6, %r148;
	add.s64 	%rd7, %rd1, %rd6;
	ld.global.s8 	%r149, [%rd7];
	ld.global.s8 	%r150, [%rd7+256];
	ld.global.s8 	%r151, [%rd7+512];
	ld.global.s8 	%r152, [%rd7+768];
	ld.global.s8 	%r153, [%rd7+1024];
	ld.global.s8 	%r154, [%rd7+1280];
	ld.global.s8 	%r155, [%rd7+1536];
	ld.global.s8 	%r156, [%rd7+1792];
	ld.global.s8 	%r157, [%rd7+2048];
	ld.global.s8 	%r158, [%rd7+2304];
	ld.global.s8 	%r159, [%rd7+2560];
	ld.global.s8 	%r160, [%rd7+2816];
	ld.global.s8 	%r161, [%rd7+3072];
	ld.global.s8 	%r162, [%rd7+3328];
	ld.global.s8 	%r163, [%rd7+3584];
	ld.global.s8 	%r164, [%rd7+3840];
	add.s32 	%r165, %r573, %r149;
	add.s32 	%r166, %r165, %r150;
	add.s32 	%r167, %r166, %r151;
	add.s32 	%r168, %r167, %r152;
	add.s32 	%r169, %r168, %r153;
	add.s32 	%r170, %r169, %r154;
	add.s32 	%r171, %r170, %r155;
	add.s32 	%r172, %r171, %r156;
	add.s32 	%r173, %r172, %r157;
	add.s32 	%r174, %r173, %r158;
	add.s32 	%r175, %r174, %r159;
	add.s32 	%r176, %r175, %r160;
	add.s32 	%r177, %r176, %r161;
	add.s32 	%r178, %r177, %r162;
	add.s32 	%r179, %r178, %r163;
	add.s32 	%r573, %r179, %r164;
	sub.s32 	%r180, %r1, %r556;
	setp.lt.u32 	%p4, %r180, %r4;
	add.s32 	%r554, %r554, 1;
	add.s32 	%r553, %r553, %r4;
	sub.s32 	%r552, %r552, %r4;
	add.s32 	%r551, %r551, %r4;
	@%p4 bra 	$L__BB2_44;
	bra.uni 	$L__BB2_28;
$L__BB2_30:
	setp.le.u32 	%p5, %r1, %r556;
	sub.s32 	%r182, %r1, %r556;
	setp.ge.s32 	%p6, %r54, %r182;
	or.pred  	%p7, %p5, %p6;
	@%p7 bra 	$L__BB2_44;
	not.b32 	%r185, %r54;
	add.s32 	%r186, %r1, %r185;
	sub.s32 	%r187, %r186, %r56;
	mul.lo.s32 	%r188, %r2, %r554;
	shl.b32 	%r189, %r188, 12;
	sub.s32 	%r190, %r187, %r189;
	shr.u32 	%r191, %r190, 8;
	add.s32 	%r71, %r191, 1;
	and.b32  	%r72, %r71, 15;
	setp.lt.u32 	%p8, %r190, 3840;
	mov.u32 	%r565, %r54;
	@%p8 bra 	$L__BB2_35;
	or.b32  	%r559, %r54, 2048;
	shr.u32 	%r192, %r552, 8;
	add.s32 	%r193, %r192, 1;
	and.b32  	%r194, %r193, 33554416;
	neg.s32 	%r557, %r194;
$L__BB2_33:
	.pragma "nounroll";
	add.s32 	%r195, %r551, -2048;
	cvt.u64.u32 	%rd8, %r195;
	add.s64 	%rd9, %rd1, %rd8;
	ld.global.s8 	%r196, [%rd9];
	add.s32 	%r197, %r573, %r196;
	add.s32 	%r198, %r551, -1792;
	cvt.u64.u32 	%rd10, %r198;
	add.s64 	%rd11, %rd1, %rd10;
	ld.global.s8 	%r199, [%rd11];
	add.s32 	%r200, %r197, %r199;
	add.s32 	%r201, %r551, -1536;
	cvt.u64.u32 	%rd12, %r201;
	add.s64 	%rd13, %rd1, %rd12;
	ld.global.s8 	%r202, [%rd13];
	add.s32 	%r203, %r200, %r202;
	add.s32 	%r204, %r551, -1280;
	cvt.u64.u32 	%rd14, %r204;
	add.s64 	%rd15, %rd1, %rd14;
	ld.global.s8 	%r205, [%rd15];
	add.s32 	%r206, %r203, %r205;
	add.s32 	%r207, %r551, -1024;
	cvt.u64.u32 	%rd16, %r207;
	add.s64 	%rd17, %rd1, %rd16;
	ld.global.s8 	%r208, [%rd17];
	add.s32 	%r209, %r206, %r208;
	add.s32 	%r210, %r551, -768;
	cvt.u64.u32 	%rd18, %r210;
	add.s64 	%rd19, %rd1, %rd18;
	ld.global.s8 	%r211, [%rd19];
	add.s32 	%r212, %r209, %r211;
	add.s32 	%r213, %r551, -512;
	cvt.u64.u32 	%rd20, %r213;
	add.s64 	%rd21, %rd1, %rd20;
	ld.global.s8 	%r214, [%rd21];
	add.s32 	%r215, %r212, %r214;
	add.s32 	%r216, %r551, 1792;
	add.s32 	%r217, %r551, -256;
	cvt.u64.u32 	%rd22, %r217;
	add.s64 	%rd23, %rd1, %rd22;
	ld.global.s8 	%r218, [%rd23];
	add.s32 	%r219, %r215, %r218;
	cvt.u64.u32 	%rd24, %r551;
	add.s64 	%rd25, %rd1, %rd24;
	ld.global.s8 	%r220, [%rd25];
	add.s32 	%r221, %r219, %r220;
	add.s32 	%r222, %r551, 256;
	cvt.u64.u32 	%rd26, %r222;
	add.s64 	%rd27, %rd1, %rd26;
	ld.global.s8 	%r223, [%rd27];
	add.s32 	%r224, %r221, %r223;
	add.s32 	%r225, %r551, 512;
	cvt.u64.u32 	%rd28, %r225;
	add.s64 	%rd29, %rd1, %rd28;
	ld.global.s8 	%r226, [%rd29];
	add.s32 	%r227, %r224, %r226;
	add.s32 	%r228, %r551, 768;
	cvt.u64.u32 	%rd30, %r228;
	add.s64 	%rd31, %rd1, %rd30;
	ld.global.s8 	%r229, [%rd31];
	add.s32 	%r230, %r227, %r229;
	add.s32 	%r231, %r551, 1024;
	cvt.u64.u32 	%rd32, %r231;
	add.s64 	%rd33, %rd1, %rd32;
	ld.global.s8 	%r232, [%rd33];
	add.s32 	%r233, %r230, %r232;
	add.s32 	%r234, %r551, 1280;
	cvt.u64.u32 	%rd34, %r234;
	add.s64 	%rd35, %rd1, %rd34;
	ld.global.s8 	%r235, [%rd35];
	add.s32 	%r236, %r233, %r235;
	add.s32 	%r237, %r551, 1536;
	cvt.u64.u32 	%rd36, %r237;
	add.s64 	%rd37, %rd1, %rd36;
	ld.global.s8 	%r238, [%rd37];
	add.s32 	%r239, %r236, %r238;
	cvt.u64.u32 	%rd38, %r216;
	add.s64 	%rd39, %rd1, %rd38;
	ld.global.s8 	%r240, [%rd39];
	add.s32 	%r573, %r239, %r240;
	add.s32 	%r559, %r559, 4096;
	add.s32 	%r551, %r551, 4096;
	add.s32 	%r557, %r557, 16;
	setp.ne.s32 	%p9, %r557, 0;
	@%p9 bra 	$L__BB2_33;
	add.s32 	%r565, %r559, -2048;
$L__BB2_35:
	setp.eq.s32 	%p10, %r72, 0;
	@%p10 bra 	$L__BB2_44;
	and.b32  	%r87, %r71, 7;
	setp.lt.u32 	%p11, %r72, 8;
	@%p11 bra 	$L__BB2_38;
	add.s32 	%r242, %r565, %r556;
	cvt.u64.u32 	%rd40, %r242;
	add.s64 	%rd41, %rd1, %rd40;
	ld.global.s8 	%r243, [%rd41];
	add.s32 	%r244, %r573, %r243;
	add.s32 	%r245, %r242, 256;
	cvt.u64.u32 	%rd42, %r245;
	add.s64 	%rd43, %rd1, %rd42;
	ld.global.s8 	%r246, [%rd43];
	add.s32 	%r247, %r244, %r246;
	add.s32 	%r248, %r242, 512;
	cvt.u64.u32 	%rd44, %r248;
	add.s64 	%rd45, %rd1, %rd44;
	ld.global.s8 	%r249, [%rd45];
	add.s32 	%r250, %r247, %r249;
	add.s32 	%r251, %r242, 768;
	cvt.u64.u32 	%rd46, %r251;
	add.s64 	%rd47, %rd1, %rd46;
	ld.global.s8 	%r252, [%rd47];
	add.s32 	%r253, %r250, %r252;
	add.s32 	%r254, %r242, 1024;
	cvt.u64.u32 	%rd48, %r254;
	add.s64 	%rd49, %rd1, %rd48;
	ld.global.s8 	%r255, [%rd49];
	add.s32 	%r256, %r253, %r255;
	add.s32 	%r257, %r242, 1280;
	cvt.u64.u32 	%rd50, %r257;
	add.s64 	%rd51, %rd1, %rd50;
	ld.global.s8 	%r258, [%rd51];
	add.s32 	%r259, %r256, %r258;
	add.s32 	%r260, %r242, 1536;
	cvt.u64.u32 	%rd52, %r260;
	add.s64 	%rd53, %rd1, %rd52;
	ld.global.s8 	%r261, [%rd53];
	add.s32 	%r262, %r259, %r261;
	add.s32 	%r263, %r242, 1792;
	cvt.u64.u32 	%rd54, %r263;
	add.s64 	%rd55, %rd1, %rd54;
	ld.global.s8 	%r264, [%rd55];
	add.s32 	%r573, %r262, %r264;
	add.s32 	%r565, %r565, 2048;
$L__BB2_38:
	setp.eq.s32 	%p12, %r87, 0;
	@%p12 bra 	$L__BB2_44;
	setp.lt.u32 	%p13, %r87, 4;
	@%p13 bra 	$L__BB2_41;
	add.s32 	%r266, %r565, %r556;
	cvt.u64.u32 	%rd56, %r266;
	add.s64 	%rd57, %rd1, %rd56;
	ld.global.s8 	%r267, [%rd57];
	add.s32 	%r268, %r573, %r267;
	add.s32 	%r269, %r266, 256;
	cvt.u64.u32 	%rd58, %r269;
	add.s64 	%rd59, %rd1, %rd58;
	ld.global.s8 	%r270, [%rd59];
	add.s32 	%r271, %r268, %r270;
	add.s32 	%r272, %r266, 512;
	cvt.u64.u32 	%rd60, %r272;
	add.s64 	%rd61, %rd1, %rd60;
	ld.global.s8 	%r273, [%rd61];
	add.s32 	%r274, %r271, %r273;
	add.s32 	%r275, %r266, 768;
	cvt.u64.u32 	%rd62, %r275;
	add.s64 	%rd63, %rd1, %rd62;
	ld.global.s8 	%r276, [%rd63];
	add.s32 	%r573, %r274, %r276;
	add.s32 	%r565, %r565, 1024;
$L__BB2_41:
	and.b32  	%r277, %r71, 3;
	setp.eq.s32 	%p14, %r277, 0;
	@%p14 bra 	$L__BB2_44;
	add.s32 	%r571, %r565, %r553;
	cvt.u16.u32 	%rs1, %r552;
	shr.u16 	%rs2, %rs1, 8;
	add.s16 	%rs3, %rs2, 1;
	cvt.u32.u16 	%r278, %rs3;
	and.b32  	%r279, %r278, 3;
	neg.s32 	%r570, %r279;
$L__BB2_43:
	.pragma "nounroll";
	cvt.u64.u32 	%rd64, %r571;
	add.s64 	%rd65, %rd1, %rd64;
	ld.global.s8 	%r280, [%rd65];
	add.s32 	%r573, %r573, %r280;
	add.s32 	%r571, %r571, 256;
	add.s32 	%r570, %r570, 1;
	setp.ne.s32 	%p15, %r570, 0;
	@%p15 bra 	$L__BB2_43;
$L__BB2_44:
	// begin inline asm
	mov.u32 %r281, %laneid;
	// end inline asm
	mov.b32 	%r284, 1;
	mov.b32 	%r305, 31;
	mov.b32 	%r306, -1;
	// begin inline asm
	shfl.sync.down.b32 %r282, %r573, %r284, %r305, %r306;
	// end inline asm
	setp.gt.s32 	%p16, %r281, 30;
	selp.b32 	%r307, 0, %r282, %p16;
	add.s32 	%r288, %r307, %r573;
	mov.b32 	%r289, 2;
	// begin inline asm
	shfl.sync.down.b32 %r287, %r288, %r289, %r305, %r306;
	// end inline asm
	setp.gt.s32 	%p17, %r281, 29;
	selp.b32 	%r308, 0, %r287, %p17;
	add.s32 	%r293, %r288, %r308;
	mov.b32 	%r294, 4;
	// begin inline asm
	shfl.sync.down.b32 %r292, %r293, %r294, %r305, %r306;
	// end inline asm
	setp.gt.s32 	%p18, %r281, 27;
	selp.b32 	%r309, 0, %r292, %p18;
	add.s32 	%r298, %r293, %r309;
	mov.b32 	%r299, 8;
	// begin inline asm
	shfl.sync.down.b32 %r297, %r298, %r299, %r305, %r306;
	// end inline asm
	setp.gt.s32 	%p19, %r281, 23;
	selp.b32 	%r310, 0, %r297, %p19;
	add.s32 	%r303, %r298, %r310;
	mov.b32 	%r304, 16;
	// begin inline asm
	shfl.sync.down.b32 %r302, %r303, %r304, %r305, %r306;
	// end inline asm
	setp.gt.s32 	%p20, %r281, 15;
	selp.b32 	%r311, 0, %r302, %p20;
	add.s32 	%r574, %r303, %r311;
	setp.ne.s32 	%p21, %r281, 0;
	@%p21 bra 	$L__BB2_46;
	shr.u32 	%r312, %r54, 3;
	and.b32  	%r313, %r312, 124;
	mov.u32 	%r314, _ZZN3cub18CUB_300001_SM_10006detail6reduce18DeviceReduceKernelINS2_10policy_hubIijN4cuda3std3__44plusIiEEE10Policy1000EN6thrust24THRUST_300001_SM_1000_NS6detail15normal_iteratorINSD_10device_ptrIcEEEEjS9_iNS7_10__identityEEEvT0_PT3_T1_NS0_13GridEvenShareISN_EET2_T4_E12temp_storage;
	add.s32 	%r315, %r314, %r313;
	st.shared.u32 	[%r315+8], %r574;
$L__BB2_46:
	bar.sync 	0;
	setp.ne.s32 	%p22, %r54, 0;
	@%p22 bra 	$L__BB2_48;
	ld.shared.u32 	%r316, [_ZZN3cub18CUB_300001_SM_10006detail6reduce18DeviceReduceKernelINS2_10policy_hubIijN4cuda3std3__44plusIiEEE10Policy1000EN6thrust24THRUST_300001_SM_1000_NS6detail15normal_iteratorINSD_10device_ptrIcEEEEjS9_iNS7_10__identityEEEvT0_PT3_T1_NS0_13GridEvenShareISN_EET2_T4_E12temp_storage+12];
	add.s32 	%r317, %r316, %r574;
	ld.shared.u32 	%r318, [_ZZN3cub18CUB_300001_SM_10006detail6reduce18DeviceReduceKernelINS2_10policy_hubIijN4cuda3std3__44plusIiEEE10Policy1000EN6thrust24THRUST_300001_SM_1000_NS6detail15normal_iteratorINSD_10device_ptrIcEEEEjS9_iNS7_10__identityEEEvT0_PT3_T1_NS0_13GridEvenShareISN_EET2_T4_E12temp_storage+16];
	add.s32 	%r319, %r317, %r318;
	ld.shared.u32 	%r320, [_ZZN3cub18CUB_300001_SM_10006detail6reduce18DeviceReduceKernelINS2_10policy_hubIijN4cuda3std3__44plusIiEEE10Policy1000EN6thrust24THRUST_300001_SM_1000_NS6detail15normal_iteratorINSD_10device_ptrIcEEEEjS9_iNS7_10__identityEEEvT0_PT3_T1_NS0_13GridEvenShareISN_EET2_T4_E12temp_storage+20];
	add.s32 	%r321, %r319, %r320;
	ld.shared.u32 	%r322, [_ZZN3cub18CUB_300001_SM_10006detail6reduce18DeviceReduceKernelINS2_10policy_hubIijN4cuda3std3__44plusIiEEE10Policy1000EN6thrust24THRUST_300001_SM_1000_NS6detail15normal_iteratorINSD_10device_ptrIcEEEEjS9_iNS7_10__identityEEEvT0_PT3_T1_NS0_13GridEvenShareISN_EET2_T4_E12temp_storage+24];
	add.s32 	%r323, %r321, %r322;
	ld.shared.u32 	%r324, [_ZZN3cub18CUB_300001_SM_10006detail6reduce18DeviceReduceKernelINS2_10policy_hubIijN4cuda3std3__44plusIiEEE10Policy1000EN6thrust24THRUST_300001_SM_1000_NS6detail15normal_iteratorINSD_10device_ptrIcEEEEjS9_iNS7_10__identityEEEvT0_PT3_T1_NS0_13GridEvenShareISN_EET2_T4_E12temp_storage+28];
	add.s32 	%r325, %r323, %r324;
	ld.shared.u32 	%r326, [_ZZN3cub18CUB_300001_SM_10006detail6reduce18DeviceReduceKernelINS2_10policy_hubIijN4cuda3std3__44plusIiEEE10Policy1000EN6thrust24THRUST_300001_SM_1000_NS6detail15normal_iteratorINSD_10device_ptrIcEEEEjS9_iNS7_10__identityEEEvT0_PT3_T1_NS0_13GridEvenShareISN_EET2_T4_E12temp_storage+32];
	add.s32 	%r327, %r325, %r326;
	ld.shared.u32 	%r328, [_ZZN3cub18CUB_300001_SM_10006detail6reduce18DeviceReduceKernelINS2_10policy_hubIijN4cuda3std3__44plusIiEEE10Policy1000EN6thrust24THRUST_300001_SM_1000_NS6detail15normal_iteratorINSD_10device_ptrIcEEEEjS9_iNS7_10__identityEEEvT0_PT3_T1_NS0_13GridEvenShareISN_EET2_T4_E12temp_storage+36];
	add.s32 	%r574, %r327, %r328;
$L__BB2_48:
	mov.u32 	%r531, %tid.x;
	setp.ne.s32 	%p56, %r531, 0;
	@%p56 bra 	$L__BB2_50;
	ld.param.u64 	%rd129, [_ZN3cub18CUB_300001_SM_10006detail6reduce18DeviceReduceKernelINS2_10policy_hubIijN4cuda3std3__44plusIiEEE10Policy1000EN6thrust24THRUST_300001_SM_1000_NS6detail15normal_iteratorINSD_10device_ptrIcEEEEjS9_iNS7_10__identityEEEvT0_PT3_T1_NS0_13GridEvenShareISN_EET2_T4__param_1];
	cvta.to.global.u64 	%rd126, %rd129;
	mul.wide.u32 	%rd127, %r3, 4;
	add.s64 	%rd128, %rd126, %rd127;
	st.global.u32 	[%rd128], %r574;
$L__BB2_50:
	ret;

}
	// .globl	_ZN3cub18CUB_300001_SM_10006detail6reduce28DeviceReduceSingleTileKernelINS2_10policy_hubIijN4cuda3std3__44plusIiEEE10Policy1000EPiSC_iS9_iiNS7_10__identityEEEvT0_T1_T2_T3_T4_T6_
.visible .entry _ZN3cub18CUB_300001_SM_10006detail6reduce28DeviceReduceSingleTileKernelINS2_10policy_hubIijN4cuda3std3__44plusIiEEE10Policy1000EPiSC_iS9_iiNS7_10__identityEEEvT0_T1_T2_T3_T4_T6_(
	.param .u64 .ptr .align 1 _ZN3cub18CUB_300001_SM_10006detail6reduce28DeviceReduceSingleTileKernelINS2_10policy_hubIijN4cuda3std3__44plusIiEEE10Policy1000EPiSC_iS9_iiNS7_10__identityEEEvT0_T1_T2_T3_T4_T6__param_0,
	.param .u64 .ptr .align 1 _ZN3cub18CUB_300001_SM_10006detail6reduce28DeviceReduceSingleTileKernelINS2_10policy_hubIijN4cuda3std3__44plusIiEEE10Policy1000EPiSC_iS9_iiNS7_10__identityEEEvT0_T1_T2_T3_T4_T6__param_1,
	.param .u32 _ZN3cub18CUB_300001_SM_10006detail6reduce28DeviceReduceSingleTileKernelINS2_10policy_hubIijN4cuda3std3__44plusIiEEE10Policy1000EPiSC_iS9_iiNS7_10__identityEEEvT0_T1_T2_T3_T4_T6__param_2,
	.param .align 1 .b8 _ZN3cub18CUB_300001_SM_10006detail6reduce28DeviceReduceSingleTileKernelINS2_10policy_hubIijN4cuda3std3__44plusIiEEE10Policy1000EPiSC_iS9_iiNS7_10__identityEEEvT0_T1_T2_T3_T4_T6__param_3[1],
	.param .u32 _ZN3cub18CUB_300001_SM_10006detail6reduce28DeviceReduceSingleTileKernelINS2_10policy_hubIijN4cuda3std3__44plusIiEEE10Policy1000EPiSC_iS9_iiNS7_10__identityEEEvT0_T1_T2_T3_T4_T6__param_4,
	.param .align 1 .b8 _ZN3cub18CUB_300001_SM_10006detail6reduce28DeviceReduceSingleTileKernelINS2_10policy_hubIijN4cuda3std3__44plusIiEEE10Policy1000EPiSC_iS9_iiNS7_10__identityEEEvT0_T1_T2_T3_T4_T6__param_5[1]
)
.maxntid 256
.minnctapersm 1
{
	.reg .pred 	%p<97>;
	.reg .b32 	%r<687>;
	.reg .b64 	%rd<125>;
	// demoted variable
	.shared .align 4 .b8 _ZZN3cub18CUB_300001_SM_10006detail6reduce28DeviceReduceSingleTileKernelINS2_10policy_hubIijN4cuda3std3__44plusIiEEE10Policy1000EPiSC_iS9_iiNS7_10__identityEEEvT0_T1_T2_T3_T4_T6_E12temp_storage[44];
	ld.param.u64 	%rd16, [_ZN3cub18CUB_300001_SM_10006detail6reduce28DeviceReduceSingleTileKernelINS2_10policy_hubIijN4cuda3std3__44plusIiEEE10Policy1000EPiSC_iS9_iiNS7_10__identityEEEvT0_T1_T2_T3_T4_T6__param_0];
	ld.param.u64 	%rd17, [_ZN3cub18CUB_300001_SM_10006detail6reduce28DeviceReduceSingleTileKernelINS2_10policy_hubIijN4cuda3std3__44plusIiEEE10Policy1000EPiSC_iS9_iiNS7_10__identityEEEvT0_T1_T2_T3_T4_T6__param_1];
	ld.param.u32 	%r120, [_ZN3cub18CUB_300001_SM_10006detail6reduce28DeviceReduceSingleTileKernelINS2_10policy_hubIijN4cuda3std3__44plusIiEEE10Policy1000EPiSC_iS9_iiNS7_10__identityEEEvT0_T1_T2_T3_T4_T6__param_2];
	ld.param.u32 	%r121, [_ZN3cub18CUB_300001_SM_10006detail6reduce28DeviceReduceSingleTileKernelINS2_10policy_hubIijN4cuda3std3__44plusIiEEE10Policy1000EPiSC_iS9_iiNS7_10__identityEEEvT0_T1_T2_T3_T4_T6__param_4];
	cvta.to.global.u64 	%rd1, %rd17;
	setp.ne.s32 	%p1, %r120, 0;
	@%p1 bra 	$L__BB3_3;
	mov.u32 	%r633, %tid.x;
	setp.ne.s32 	%p96, %r633, 0;
	@%p96 bra 	$L__BB3_74;
	st.global.u32 	[%rd1], %r121;
	bra.uni 	$L__BB3_74;
$L__BB3_3:
	and.b64  	%rd18, %rd16, 15;
	setp.ne.s64 	%p2, %rd18, 0;
	@%p2 bra 	$L__BB3_38;
	setp.gt.s32 	%p49, %r120, 4095;
	@%p49 bra 	$L__BB3_22;
	mov.u32 	%r1, %tid.x;
	setp.ge.s32 	%p66, %r1, %r120;
	mov.b32 	%r644, 0;
	mov.u32 	%r639, %r1;
	@%p66 bra 	$L__BB3_7;
	mul.wide.u32 	%rd113, %r1, 4;
	add.s64 	%rd112, %rd16, %rd113;
	// begin inline asm
	ld.global.nc.u32 %r644, [%rd112];
	// end inline asm
	add.s32 	%r639, %r1, 256;
$L__BB3_7:
	setp.ge.s32 	%p67, %r639, %r120;
	@%p67 bra 	$L__BB3_13;
	not.b32 	%r507, %r639;
	add.s32 	%r6, %r120, %r507;
	and.b32  	%r508, %r6, 768;
	setp.eq.s32 	%p68, %r508, 768;
	@%p68 bra 	$L__BB3_11;
	mul.wide.u32 	%rd114, %r639, 4;
	add.s64 	%rd121, %rd16, %rd114;
	shr.u32 	%r509, %r6, 8;
	add.s32 	%r510, %r509, 1;
	and.b32  	%r511, %r510, 3;
	neg.s32 	%r636, %r511;
$L__BB3_10:
	.pragma "nounroll";
	// begin inline asm
	ld.global.nc.u32 %r512, [%rd121];
	// end inline asm
	add.s32 	%r644, %r512, %r644;
	add.s32 	%r639, %r639, 256;
	add.s64 	%rd121, %rd121, 1024;
	add.s32 	%r636, %r636, 1;
	setp.ne.s32 	%p69, %r636, 0;
	@%p69 bra 	$L__BB3_10;
$L__BB3_11:
	setp.lt.u32 	%p70, %r6, 768;
	@%p70 bra 	$L__BB3_13;
$L__BB3_12:
	mul.wide.s32 	%rd120, %r639, 4;
	add.s64 	%rd116, %rd16, %rd120;
	// begin inline asm
	ld.global.nc.u32 %r513, [%rd116];
	// end inline asm
	add.s32 	%r517, %r513, %r644;
	add.s64 	%rd117, %rd116, 1024;
	// begin inline asm
	ld.global.nc.u32 %r514, [%rd117];
	// end inline asm
	add.s32 	%r518, %r514, %r517;
	add.s64 	%rd118, %rd116, 2048;
	// begin inline asm
	ld.global.nc.u32 %r515, [%rd118];
	// end inline asm
	add.s32 	%r519, %r515, %r518;
	add.s64 	%rd119, %rd116, 3072;
	// begin inline asm
	ld.global.nc.u32 %r516, [%rd119];
	// end inline asm
	add.s32 	%r644, %r516, %r519;
	add.s32 	%r639, %r639, 1024;
	setp.lt.s32 	%p71, %r639, %r120;
	@%p71 bra 	$L__BB3_12;
$L__BB3_13:
	setp.lt.s32 	%p72, %r120, 256;
	@%p72 bra 	$L__BB3_18;
	// begin inline asm
	mov.u32 %r583, %laneid;
	// end inline asm
	mov.b32 	%r586, 1;
	mov.b32 	%r607, 31;
	mov.b32 	%r608, -1;
	// begin inline asm
	shfl.sync.down.b32 %r584, %r644, %r586, %r607, %r608;
	// end inline asm
	setp.gt.s32 	%p88, %r583, 30;
	selp.b32 	%r609, 0, %r584, %p88;
	add.s32 	%r590, %r609, %r644;
	mov.b32 	%r591, 2;
	// begin inline asm
	shfl.sync.down.b32 %r589, %r590, %r591, %r607, %r608;
	// end inline asm
	setp.gt.s32 	%p89, %r583, 29;
	selp.b32 	%r610, 0, %r589, %p89;
	add.s32 	%r595, %r590, %r610;
	mov.b32 	%r596, 4;
	// begin inline asm
	shfl.sync.down.b32 %r594, %r595, %r596, %r607, %r608;
	// end inline asm
	setp.gt.s32 	%p90, %r583, 27;
	selp.b32 	%r611, 0, %r594, %p90;
	add.s32 	%r600, %r595, %r611;
	mov.b32 	%r601, 8;
	// begin inline asm
	shfl.sync.down.b32 %r599, %r600, %r601, %r607, %r608;
	// end inline asm
	setp.gt.s32 	%p91, %r583, 23;
	selp.b32 	%r612, 0, %r599, %p91;
	add.s32 	%r605, %r600, %r612;
	mov.b32 	%r606, 16;
	// begin inline asm
	shfl.sync.down.b32 %r604, %r605, %r606, %r607, %r608;
	// end inline asm
	setp.gt.s32 	%p92, %r583, 15;
	selp.b32 	%r613, 0, %r604, %p92;
	add.s32 	%r686, %r605, %r613;
	setp.ne.s32 	%p93, %r583, 0;
	@%p93 bra 	$L__BB3_16;
	shr.u32 	%r614, %r1, 3;
	and.b32  	%r615, %r614, 124;
	mov.u32 	%r616, _ZZN3cub18CUB_300001_SM_10006detail6reduce28DeviceReduceSingleTileKernelINS2_10policy_hubIijN4cuda3std3__44plusIiEEE10Policy1000EPiSC_iS9_iiNS7_10__identityEEEvT0_T1_T2_T3_T4_T6_E12temp_storage;
	add.s32 	%r617, %r616, %r615;
	st.shared.u32 	[%r617+8], %r686;
$L__BB3_16:
	bar.sync 	0;
	setp.ne.s32 	%p94, %r1, 0;
	@%p94 bra 	$L__BB3_72;
	ld.shared.u32 	%r618, [_ZZN3cub18CUB_300001_SM_10006detail6reduce28DeviceReduceSingleTileKernelINS2_10policy_hubIijN4cuda3std3__44plusIiEEE10Policy1000EPiSC_iS9_iiNS7_10__identityEEEvT0_T1_T2_T3_T4_T6_E12temp_storage+12];
	add.s32 	%r619, %r618, %r686;
	ld.shared.u32 	%r620, [_ZZN3cub18CUB_300001_SM_10006detail6reduce28DeviceReduceSingleTileKernelINS2_10policy_hubIijN4cuda3std3__44plusIiEEE10Policy1000EPiSC_iS9_iiNS7_10__identityEEEvT0_T1_T2_T3_T4_T6_E12temp_storage+16];
	add.s32 	%r621, %r619, %r620;
	ld.shared.u32 	%r622, [_ZZN3cub18CUB_300001_SM_10006detail6reduce28DeviceReduceSingleTileKernelINS2_10policy_hubIijN4cuda3std3__44plusIiEEE10Policy1000EPiSC_iS9_iiNS7_10__identityEEEvT0_T1_T2_T3_T4_T6_E12temp_storage+20];
	add.s32 	%r623, %r621, %r622;
	ld.shared.u32 	%r624, [_ZZN3cub18CUB_300001_SM_10006detail6reduce28DeviceReduceSingleTileKernelINS2_10policy_hubIijN4cuda3std3__44plusIiEEE10Policy1000EPiSC_iS9_iiNS7_10__identityEEEvT0_T1_T2_T3_T4_T6_E12temp_storage+24];
	add.s32 	%r625, %r623, %r624;
	ld.shared.u32 	%r626, [_ZZN3cub18CUB_300001_SM_10006detail6reduce28DeviceReduceSingleTileKernelINS2_10policy_hubIijN4cuda3std3__44plusIiEEE10Policy1000EPiSC_iS9_iiNS7_10__identityEEEvT0_T1_T2_T3_T4_T6_E12temp_storage+28];
	add.s32 	%r627, %r625, %r626;
	ld.shared.u32 	%r628, [_ZZN3cub18CUB_300001_SM_10006detail6reduce28DeviceReduceSingleTileKernelINS2_10policy_hubIijN4cuda3std3__44plusIiEEE10Policy1000EPiSC_iS9_iiNS7_10__identityEEEvT0_T1_T2_T3_T4_T6_E12temp_storage+32];
	add.s32 	%r629, %r627, %r628;
	ld.shared.u32 	%r630, [_ZZN3cub18CUB_300001_SM_10006detail6reduce28DeviceReduceSingleTileKernelINS2_10policy_hubIijN4cuda3std3__44plusIiEEE10Policy1000EPiSC_iS9_iiNS7_10__identityEEEvT0_T1_T2_T3_T4_T6_E12temp_storage+36];
	add.s32 	%r686, %r629, %r630;
	bra.uni 	$L__BB3_72;
$L__BB3_18:
	// begin inline asm
	mov.u32 %r520, %laneid;
	// end inline asm
	and.b32  	%r546, %r1, 992;
	add.s32 	%r547, %r546, 32;
	setp.gt.s32 	%p73, %r547, %r120;
	not.b32 	%r548, %r546;
	add.s32 	%r549, %r120, %r548;
	selp.b32 	%r544, %r549, 31, %p73;
	mov.b32 	%r523, 1;
	mov.b32 	%r545, -1;
	// begin inline asm
	shfl.sync.down.b32 %r521, %r644, %r523, %r544, %r545;
	// end inline asm
	setp.lt.s32 	%p74, %r520, %r544;
	selp.b32 	%r550, %r521, 0, %p74;
	add.s32 	%r527, %r550, %r644;
	mov.b32 	%r528, 2;
	// begin inline asm
	shfl.sync.down.b32 %r526, %r527, %r528, %r544, %r545;
	// end inline asm
	add.s32 	%r551, %r520, 2;
	setp.gt.s32 	%p75, %r551, %r544;
	selp.b32 	%r552, 0, %r526, %p75;
	add.s32 	%r532, %r527, %r552;
	mov.b32 	%r533, 4;
	// begin inline asm
	shfl.sync.down.b32 %r531, %r532, %r533, %r544, %r545;
	// end inline asm
	add.s32 	%r553, %r520, 4;
	setp.gt.s32 	%p76, %r553, %r544;
	selp.b32 	%r554, 0, %r531, %p76;
	add.s32 	%r537, %r532, %r554;
	mov.b32 	%r538, 8;
	// begin inline asm
	shfl.sync.down.b32 %r536, %r537, %r538, %r544, %r545;
	// end inline asm
	add.s32 	%r555, %r520, 8;
	setp.gt.s32 	%p77, %r555, %r544;
	selp.b32 	%r556, 0, %r536, %p77;
	add.s32 	%r542, %r537, %r556;
	mov.b32 	%r543, 16;
	// begin inline asm
	shfl.sync.down.b32 %r541, %r542, %r543, %r544, %r545;
	// end inline asm
	add.s32 	%r557, %r520, 16;
	setp.gt.s32 	%p78, %r557, %r544;
	selp.b32 	%r558, 0, %r541, %p78;
	add.s32 	%r686, %r542, %r558;
	setp.ne.s32 	%p79, %r520, 0;
	@%p79 bra 	$L__BB3_20;
	shr.u32 	%r559, %r1, 3;
	and.b32  	%r560, %r559, 124;
	mov.u32 	%r561, _ZZN3cub18CUB_300001_SM_10006detail6reduce28DeviceReduceSingleTileKernelINS2_10policy_hubIijN4cuda3std3__44plusIiEEE10Policy1000EPiSC_iS9_iiNS7_10__identityEEEvT0_T1_T2_T3_T4_T6_E12temp_storage;
	add.s32 	%r562, %r561, %r560;
	st.shared.u32 	[%r562+8], %r686;
$L__BB3_20:
	bar.sync 	0;
	setp.ne.s32 	%p80, %r1, 0;
	@%p80 bra 	$L__BB3_72;
	setp.gt.s32 	%p81, %r120, 32;
	ld.shared.u32 	%r563, [_ZZN3cub18CUB_300001_SM_10006detail6reduce28DeviceReduceSingleTileKernelINS2_10policy_hubIijN4cuda3std3__44plusIiEEE10Policy1000EPiSC_iS9_iiNS7_10__identityEEEvT0_T1_T2_T3_T4_T6_E12temp_storage+12];
	selp.b32 	%r564, %r563, 0, %p81;
	add.s32 	%r565, %r564, %r686;
	setp.gt.s32 	%p82, %r120, 64;
	ld.shared.u32 	%r566, [_ZZN3cub18CUB_300001_SM_10006detail6reduce28DeviceReduceSingleTileKernelINS2_10policy_hubIijN4cuda3std3__44plusIiEEE10Policy1000EPiSC_iS9_iiNS7_10__identityEEEvT0_T1_T2_T3_T4_T6_E12temp_storage+16];
	selp.b32 	%r567, %r566, 0, %p82;
	add.s32 	%r568, %r565, %r567;
	setp.gt.s32 	%p83, %r120, 96;
	ld.shared.u32 	%r569, [_ZZN3cub18CUB_300001_SM_10006detail6reduce28DeviceReduceSingleTileKernelINS2_10policy_hubIijN4cuda3std3__44plusIiEEE10Policy1000EPiSC_iS9_iiNS7_10__identityEEEvT0_T1_T2_T3_T4_T6_E12temp_storage+20];
	selp.b32 	%r570, %r569, 0, %p83;
	add.s32 	%r571, %r568, %r570;
	setp.gt.s32 	%p84, %r120, 128;
	ld.shared.u32 	%r572, [_ZZN3cub18CUB_300001_SM_10006detail6reduce28DeviceReduceSingleTileKernelINS2_10policy_hubIijN4cuda3std3__44plusIiEEE10Policy1000EPiSC_iS9_iiNS7_10__identityEEEvT0_T1_T2_T3_T4_T6_E12temp_storage+24];
	selp.b32 	%r573, %r572, 0, %p84;
	add.s32 	%r574, %r571, %r573;
	setp.gt.s32 	%p85, %r120, 160;
	ld.shared.u32 	%r575, [_ZZN3cub18CUB_300001_SM_10006detail6reduce28DeviceReduceSingleTileKernelINS2_10policy_hubIijN4cuda3std3__44plusIiEEE10Policy1000EPiSC_iS9_iiNS7_10__identityEEEvT0_T1_T2_T3_T4_T6_E12temp_storage+28];
	selp.b32 	%r576, %r575, 0, %p85;
	add.s32 	%r577, %r574, %r576;
	setp.gt.s32 	%p86, %r120, 192;
	ld.shared.u32 	%r578, [_ZZN3cub18CUB_300001_SM_10006detail6reduce28DeviceReduceSingleTileKernelINS2_10policy_hubIijN4cuda3std3__44plusIiEEE10Policy1000EPiSC_iS9_iiNS7_10__identityEEEvT0_T1_T2_T3_T4_T6_E12temp_storage+32];
	selp.b32 	%r579, %r578, 0, %p86;
	add.s32 	%r580, %r577, %r579;
	setp.gt.s32 	%p87, %r120, 224;
	ld.shared.u32 	%r581, [_ZZN3cub18CUB_300001_SM_10006detail6reduce28DeviceReduceSingleTileKernelINS2_10policy_hubIijN4cuda3std3__44plusIiEEE10Policy1000EPiSC_iS9_iiNS7_10__identityEEEvT0_T1_T2_T3_T4_T6_E12temp_storage+36];
	selp.b32 	%r582, %r581, 0, %p87;
	add.s32 	%r686, %r580, %r582;
	bra.uni 	$L__BB3_72;
$L__BB3_22:
	mov.u32 	%r26, %tid.x;
	shl.b32 	%r377, %r26, 2;
	mul.wide.u32 	%rd86, %r377, 4;
	add.s64 	%rd76, %rd16, %rd86;
	// begin inline asm
	ld.global.nc.v2.u64 {%rd74, %rd75}, [%rd76];
	// end inline asm
	mov.b64 	{%r378, %r379}, %rd75;
	mov.b64 	{%r380, %r381}, %rd74;
	add.s64 	%rd79, %rd76, 4096;
	// begin inline asm
	ld.global.nc.v2.u64 {%rd77, %rd78}, [%rd79];
	// end inline asm
	mov.b64 	{%r382, %r383}, %rd78;
	mov.b64 	{%r384, %r385}, %rd77;
	add.s64 	%rd82, %rd76, 8192;
	// begin inline asm
	ld.global.nc.v2.u64 {%rd80, %rd81}, [%rd82];
	// end inline asm
	mov.b64 	{%r386, %r387}, %rd81;
	mov.b64 	{%r388, %r389}, %rd80;
	add.s64 	%rd85, %rd76, 12288;
	// begin inline asm
	ld.global.nc.v2.u64 {%rd83, %rd84}, [%rd85];
	// end inline asm
	mov.b64 	{%r390, %r391}, %rd84;
	mov.b64 	{%r392, %r393}, %rd83;
	add.s32 	%r394, %r381, %r380;
	add.s32 	%r395, %r378, %r394;
	add.s32 	%r396, %r379, %r395;
	add.s32 	%r397, %r384, %r396;
	add.s32 	%r398, %r385, %r397;
	add.s32 	%r399, %r382, %r398;
	add.s32 	%r400, %r383, %r399;
	add.s32 	%r401, %r388, %r400;
	add.s32 	%r402, %r389, %r401;
	add.s32 	%r403, %r386, %r402;
	add.s32 	%r404, %r387, %r403;
	add.s32 	%r405, %r392, %r404;
	add.s32 	%r406, %r393, %r405;
	add.s32 	%r407, %r390, %r406;
	add.s32 	%r659, %r391, %r407;
	setp.lt.u32 	%p50, %r120, 8192;
	mov.b32 	%r648, 4096;
	@%p50 bra 	$L__BB3_26;
	add.s32 	%r28, %r120, -4096;
	mov.b32 	%r648, 4096;
$L__BB3_24:
	mul.wide.s32 	%rd99, %r648, 4;
	add.s64 	%rd89, %rd76, %rd99;
	// begin inline asm
	ld.global.nc.v2.u64 {%rd87, %rd88}, [%rd89];
	// end inline asm
	mov.b64 	{%r409, %r410}, %rd88;
	mov.b64 	{%r411, %r412}, %rd87;
	add.s64 	%rd92, %rd89, 4096;
	// begin inline asm
	ld.global.nc.v2.u64 {%rd90, %rd91}, [%rd92];
	// end inline asm
	mov.b64 	{%r413, %r414}, %rd91;
	mov.b64 	{%r415, %r416}, %rd90;
	add.s64 	%rd95, %rd89, 8192;
	// begin inline asm
	ld.global.nc.v2.u64 {%rd93, %rd94}, [%rd95];
	// end inline asm
	mov.b64 	{%r417, %r418}, %rd94;
	mov.b64 	{%r419, %r420}, %rd93;
	add.s64 	%rd98, %rd89, 12288;
	// begin inline asm
	ld.global.nc.v2.u64 {%rd96, %rd97}, [%rd98];
	// end inline asm
	mov.b64 	{%r421, %r422}, %rd97;
	mov.b64 	{%r423, %r424}, %rd96;
	add.s32 	%r425, %r411, %r659;
	add.s32 	%r426, %r412, %r425;
	add.s32 	%r427, %r409, %r426;
	add.s32 	%r428, %r410, %r427;
	add.s32 	%r429, %r415, %r428;
	add.s32 	%r430, %r416, %r429;
	add.s32 	%r431, %r413, %r430;
	add.s32 	%r432, %r414, %r431;
	add.s32 	%r433, %r419, %r432;
	add.s32 	%r434, %r420, %r433;
	add.s32 	%r435, %r417, %r434;
	add.s32 	%r436, %r418, %r435;
	add.s32 	%r437, %r423, %r436;
	add.s32 	%r438, %r424, %r437;
	add.s32 	%r439, %r421, %r438;
	add.s32 	%r659, %r422, %r439;
	sub.s32 	%r440, %r120, %r648;
	setp.lt.s32 	%p51, %r440, 4096;
	@%p51 bra 	$L__BB3_34;
	add.s32 	%r648, %r648, 4096;
	setp.le.s32 	%p52, %r648, %r28;
	@%p52 bra 	$L__BB3_24;
$L__BB3_26:
	setp.le.s32 	%p53, %r120, %r648;
	@%p53 bra 	$L__BB3_34;
	sub.s32 	%r35, %r120, %r648;
	setp.ge.s32 	%p54, %r26, %r35;
	@%p54 bra 	$L__BB3_34;
	not.b32 	%r442, %r26;
	add.s32 	%r443, %r120, %r442;
	sub.s32 	%r36, %r443, %r648;
	and.b32  	%r444, %r36, 768;
	setp.eq.s32 	%p55, %r444, 768;
	mov.u32 	%r653, %r26;
	@%p55 bra 	$L__BB3_31;
	add.s32 	%r650, %r26, %r648;
	shr.u32 	%r445, %r36, 8;
	add.s32 	%r446, %r445, 1;
	and.b32  	%r447, %r446, 3;
	neg.s32 	%r649, %r447;
	mov.u32 	%r653, %r26;
$L__BB3_30:
	.pragma "nounroll";
	mul.wide.u32 	%rd101, %r650, 4;
	add.s64 	%rd100, %rd16, %rd101;
	// begin inline asm
	ld.global.nc.u32 %r448, [%rd100];
	// end inline asm
	add.s32 	%r659, %r448, %r659;
	add.s32 	%r653, %r653, 256;
	add.s32 	%r650, %r650, 256;
	add.s32 	%r649, %r649, 1;
	setp.ne.s32 	%p56, %r649, 0;
	@%p56 bra 	$L__BB3_30;
$L__BB3_31:
	setp.lt.u32 	%p57, %r36, 768;
	@%p57 bra 	$L__BB3_34;
	cvt.u64.u32 	%rd102, %r653;
	cvt.u64.u32 	%rd103, %r648;
	add.s64 	%rd104, %rd102, %rd103;
	shl.b64 	%rd105, %rd104, 2;
	add.s64 	%rd106, %rd105, %rd16;
	add.s64 	%rd122, %rd106, 2048;
	add.s32 	%r656, %r653, %r648;
$L__BB3_33:
	mul.wide.u32 	%rd111, %r656, 4;
	add.s64 	%rd107, %rd16, %rd111;
	// begin inline asm
	ld.global.nc.u32 %r449, [%rd107];
	// end inline asm
	add.s32 	%r453, %r449, %r659;
	add.s64 	%rd108, %rd122, -1024;
	// begin inline asm
	ld.global.nc.u32 %r450, [%rd108];
	// end inline asm
	add.s32 	%r454, %r450, %r453;
	// begin inline asm
	ld.global.nc.u32 %r451, [%rd122];
	// end inline asm
	add.s32 	%r455, %r451, %r454;
	add.s64 	%rd110, %rd122, 1024;
	// begin inline asm
	ld.global.nc.u32 %r452, [%rd110];
	// end inline asm
	add.s32 	%r659, %r452, %r455;
	add.s32 	%r653, %r653, 1024;
	add.s64 	%rd122, %rd122, 4096;
	add.s32 	%r656, %r656, 1024;
	setp.lt.s32 	%p58, %r653, %r35;
	@%p58 bra 	$L__BB3_33;
$L__BB3_34:
	// begin inline asm
	mov.u32 %r456, %laneid;
	// end inline asm
	mov.b32 	%r459, 1;
	mov.b32 	%r480, 31;
	mov.b32 	%r481, -1;
	// begin inline asm
	shfl.sync.down.b32 %r457, %r659, %r459, %r480, %r481;
	// end inline asm
	setp.gt.s32 	%p59, %r456, 30;
	selp.b32 	%r482, 0, %r457, %p59;
	add.s32 	%r463, %r482, %r659;
	mov.b32 	%r464, 2;
	// begin inline asm
	shfl.sync.down.b32 %r462, %r463, %r464, %r480, %r481;
	// end inline asm
	setp.gt.s32 	%p60, %r456, 29;
	selp.b32 	%r483, 0, %r462, %p60;
	add.s32 	%r468, %r463, %r483;
	mov.b32 	%r469, 4;
	// begin inline asm
	shfl.sync.down.b32 %r467, %r468, %r469, %r480, %r481;
	// end inline asm
	setp.gt.s32 	%p61, %r456, 27;
	selp.b32 	%r484, 0, %r467, %p61;
	add.s32 	%r473, %r468, %r484;
	mov.b32 	%r474, 8;
	// begin inline asm
	shfl.sync.down.b32 %r472, %r473, %r474, %r480, %r481;
	// end inline asm
	setp.gt.s32 	%p62, %r456, 23;
	selp.b32 	%r485, 0, %r472, %p62;
	add.s32 	%r478, %r473, %r485;
	mov.b32 	%r479, 16;
	// begin inline asm
	shfl.sync.down.b32 %r477, %r478, %r479, %r480, %r481;
	// end inline asm
	setp.gt.s32 	%p63, %r456, 15;
	selp.b32 	%r486, 0, %r477, %p63;
	add.s32 	%r686, %r478, %r486;
	setp.ne.s32 	%p64, %r456, 0;
	@%p64 bra 	$L__BB3_36;
	shr.u32 	%r487, %r26, 3;
	and.b32  	%r488, %r487, 124;
	mov.u32 	%r489, _ZZN3cub18CUB_300001_SM_10006detail6reduce28DeviceReduceSingleTileKernelINS2_10policy_hubIijN4cuda3std3__44plusIiEEE10Policy1000EPiSC_iS9_iiNS7_10__identityEEEvT0_T1_T2_T3_T4_T6_E12temp_storage;
	add.s32 	%r490, %r489, %r488;
	st.shared.u32 	[%r490+8], %r686;
$L__BB3_36:
	bar.sync 	0;
	setp.ne.s32 	%p65, %r26, 0;
	@%p65 bra 	$L__BB3_72;
	ld.shared.u32 	%r491, [_ZZN3cub18CUB_300001_SM_10006detail6reduce28DeviceReduceSingleTileKernelINS2_10policy_hubIijN4cuda3std3__44plusIiEEE10Policy1000EPiSC_iS9_iiNS7_10__identityEEEvT0_T1_T2_T3_T4_T6_E12temp_storage+12];
	add.s32 	%r492, %r491, %r686;
	ld.shared.u32 	%r493, [_ZZN3cub18CUB_300001_SM_10006detail6reduce28DeviceReduceSingleTileKernelINS2_10policy_hubIijN4cuda3std3__44plusIiEEE10Policy1000EPiSC_iS9_iiNS7_10__identityEEEvT0_T1_T2_T3_T4_T6_E12temp_storage+16];
	add.s32 	%r494, %r492, %r493;
	ld.shared.u32 	%r495, [_ZZN3cub18CUB_300001_SM_10006detail6reduce28DeviceReduceSingleTileKernelINS2_10policy_hubIijN4cuda3std3__44plusIiEEE10Policy1000EPiSC_iS9_iiNS7_10__identityEEEvT0_T1_T2_T3_T4_T6_E12temp_storage+20];
	add.s32 	%r496, %r494, %r495;
	ld.shared.u32 	%r497, [_ZZN3cub18CUB_300001_SM_10006detail6reduce28DeviceReduceSingleTileKernelINS2_10policy_hubIijN4cuda3std3__44plusIiEEE10Policy1000EPiSC_iS9_iiNS7_10__identityEEEvT0_T1_T2_T3_T4_T6_E12temp_storage+24];
	add.s32 	%r498, %r496, %r497;
	ld.shared.u32 	%r499, [_ZZN3cub18CUB_300001_SM_10006detail6reduce28DeviceReduceSingleTileKernelINS2_10policy_hubIijN4cuda3std3__44plusIiEEE10Policy1000EPiSC_iS9_iiNS7_10__identityEEEvT0_T1_T2_T3_T4_T6_E12temp_storage+28];
	add.s32 	%r500, %r498, %r499;
	ld.shared.u32 	%r501, [_ZZN3cub18CUB_300001_SM_10006detail6reduce28DeviceReduceSingleTileKernelINS2_10policy_hubIijN4cuda3std3__44plusIiEEE10Policy1000EPiSC_iS9_iiNS7_10__identityEEEvT0_T1_T2_T3_T4_T6_E12temp_storage+32];
	add.s32 	%r502, %r500, %r501;
	ld.shared.u32 	%r503, [_ZZN3cub18CUB_300001_SM_10006detail6reduce28DeviceReduceSingleTileKernelINS2_10policy_hubIijN4cuda3std3__44plusIiEEE10Policy1000EPiSC_iS9_iiNS7_10__identityEEEvT0_T1_T2_T3_T4_T6_E12temp_storage+36];
	add.s32 	%r686, %r502, %r503;
	bra.uni 	$L__BB3_72;
$L__BB3_38:
	setp.gt.s32 	%p3, %r120, 4095;
	@%p3 bra 	$L__BB3_56;
	mov.u32 	%r60, %tid.x;
	setp.ge.s32 	%p20, %r60, %r120;
	mov.b32 	%r670, 0;
	mov.u32 	%r665, %r60;
	@%p20 bra 	$L__BB3_41;
	mul.wide.u32 	%rd66, %r60, 4;
	add.s64 	%rd65, %rd16, %rd66;
	// begin inline asm
	ld.global.nc.u32 %r670, [%rd65];
	// end inline asm
	add.s32 	%r665, %r60, 256;
$L__BB3_41:
	setp.ge.s32 	%p21, %r665, %r120;
	@%p21 bra 	$L__BB3_47;
	not.b32 	%r252, %r665;
	add.s32 	%r65, %r120, %r252;
	and.b32  	%r253, %r65, 768;
	setp.eq.s32 	%p22, %r253, 768;
	@%p22 bra 	$L__BB3_45;
	mul.wide.u32 	%rd67, %r665, 4;
	add.s64 	%rd123, %rd16, %rd67;
	shr.u32 	%r254, %r65, 8;
	add.s32 	%r255, %r254, 1;
	and.b32  	%r256, %r255, 3;
	neg.s32 	%r662, %r256;
$L__BB3_44:
	.pragma "nounroll";
	// begin inline asm
	ld.global.nc.u32 %r257, [%rd123];
	// end inline asm
	add.s32 	%r670, %r257, %r670;
	add.s32 	%r665, %r665, 256;
	add.s64 	%rd123, %rd123, 1024;
	add.s32 	%r662, %r662, 1;
	setp.ne.s32 	%p23, %r662, 0;
	@%p23 bra 	$L__BB3_44;
$L__BB3_45:
	setp.lt.u32 	%p24, %r65, 768;
	@%p24 bra 	$L__BB3_47;
$L__BB3_46:
	mul.wide.s32 	%rd73, %r665, 4;
	add.s64 	%rd69, %rd16, %rd73;
	// begin inline asm
	ld.global.nc.u32 %r258, [%rd69];
	// end inline asm
	add.s32 	%r262, %r258, %r670;
	add.s64 	%rd70, %rd69, 1024;
	// begin inline asm
	ld.global.nc.u32 %r259, [%rd70];
	// end inline asm
	add.s32 	%r263, %r259, %r262;
	add.s64 	%rd71, %rd69, 2048;
	// begin inline asm
	ld.global.nc.u32 %r260, [%rd71];
	// end inline asm
	add.s32 	%r264, %r260, %r263;
	add.s64 	%rd72, %rd69, 3072;
	// begin inline asm
	ld.global.nc.u32 %r261, [%rd72];
	// end inline asm
	add.s32 	%r670, %r261, %r264;
	add.s32 	%r665, %r665, 1024;
	setp.lt.s32 	%p25, %r665, %r120;
	@%p25 bra 	$L__BB3_46;
$L__BB3_47:
	setp.lt.s32 	%p26, %r120, 256;
	@%p26 bra 	$L__BB3_52;
	// begin inline asm
	mov.u32 %r328, %laneid;
	// end inline asm
	mov.b32 	%r331, 1;
	mov.b32 	%r352, 31;
	mov.b32 	%r353, -1;
	// begin inline asm
	shfl.sync.down.b32 %r329, %r670, %r331, %r352, %r353;
	// end inline asm
	setp.gt.s32 	%p42, %r328, 30;
	selp.b32 	%r354, 0, %r329, %p42;
	add.s32 	%r335, %r354, %r670;
	mov.b32 	%r336, 2;
	// begin inline asm
	shfl.sync.down.b32 %r334, %r335, %r336, %r352, %r353;
	// end inline asm
	setp.gt.s32 	%p43, %r328, 29;
	selp.b32 	%r355, 0, %r334, %p43;
	add.s32 	%r340, %r335, %r355;
	mov.b32 	%r341, 4;
	// begin inline asm
	shfl.sync.down.b32 %r339, %r340, %r341, %r352, %r353;
	// end inline asm
	setp.gt.s32 	%p44, %r328, 27;
	selp.b32 	%r356, 0, %r339, %p44;
	add.s32 	%r345, %r340, %r356;
	mov.b32 	%r346, 8;
	// begin inline asm
	shfl.sync.down.b32 %r344, %r345, %r346, %r352, %r353;
	// end inline asm
	setp.gt.s32 	%p45, %r328, 23;
	selp.b32 	%r357, 0, %r344, %p45;
	add.s32 	%r350, %r345, %r357;
	mov.b32 	%r351, 16;
	// begin inline asm
	shfl.sync.down.b32 %r349, %r350, %r351, %r352, %r353;
	// end inline asm
	setp.gt.s32 	%p46, %r328, 15;
	selp.b32 	%r358, 0, %r349, %p46;
	add.s32 	%r686, %r350, %r358;
	setp.ne.s32 	%p47, %r328, 0;
	@%p47 bra 	$L__BB3_50;
	shr.u32 	%r359, %r60, 3;
	and.b32  	%r360, %r359, 124;
	mov.u32 	%r361, _ZZN3cub18CUB_300001_SM_10006detail6reduce28DeviceReduceSingleTileKernelINS2_10policy_hubIijN4cuda3std3__44plusIiEEE10Policy1000EPiSC_iS9_iiNS7_10__identityEEEvT0_T1_T2_T3_T4_T6_E12temp_storage;
	add.s32 	%r362, %r361, %r360;
	st.shared.u32 	[%r362+8], %r686;
$L__BB3_50:
	bar.sync 	0;
	setp.ne.s32 	%p48, %r60, 0;
	@%p48 bra 	$L__BB3_72;
	ld.shared.u32 	%r363, [_ZZN3cub18CUB_300001_SM_10006detail6reduce28DeviceReduceSingleTileKernelINS2_10policy_hubIijN4cuda3std3__44plusIiEEE10Policy1000EPiSC_iS9_iiNS7_10__identityEEEvT0_T1_T2_T3_T4_T6_E12temp_storage+12];
	add.s32 	%r364, %r363, %r686;
	ld.shared.u32 	%r365, [_ZZN3cub18CUB_300001_SM_10006detail6reduce28DeviceReduceSingleTileKernelINS2_10policy_hubIijN4cuda3std3__44plusIiEEE10Policy1000EPiSC_iS9_iiNS7_10__identityEEEvT0_T1_T2_T3_T4_T6_E12temp_storage+16];
	add.s32 	%r366, %r364, %r365;
	ld.shared.u32 	%r367, [_ZZN3cub18CUB_300001_SM_10006detail6reduce28DeviceReduceSingleTileKernelINS2_10policy_hubIijN4cuda3std3__44plusIiEEE10Policy1000EPiSC_iS9_iiNS7_10__identityEEEvT0_T1_T2_T3_T4_T6_E12temp_storage+20];
	add.s32 	%r368, %r366, %r367;
	ld.shared.u32 	%r369, [_ZZN3cub18CUB_300001_SM_10006detail6reduce28DeviceReduceSingleTileKernelINS2_10policy_hubIijN4cuda3std3__44plusIiEEE10Policy1000EPiSC_iS9_iiNS7_10__identityEEEvT0_T1_T2_T3_T4_T6_E12temp_storage+24];
	add.s32 	%r370, %r368, %r369;
	ld.shared.u32 	%r371, [_ZZN3cub18CUB_300001_SM_10006detail6reduce28DeviceReduceSingleTileKernelINS2_10policy_hubIijN4cuda3std3__44plusIiEEE10Policy1000EPiSC_iS9_iiNS7_10__identityEEEvT0_T1_T2_T3_T4_T6_E12temp_storage+28];
	add.s32 	%r372, %r370, %r371;
	ld.shared.u32 	%r373, [_ZZN3cub18CUB_300001_SM_10006detail6reduce28DeviceReduceSingleTileKernelINS2_10policy_hubIijN4cuda3std3__44plusIiEEE10Policy1000EPiSC_iS9_iiNS7_10__identityEEEvT0_T1_T2_T3_T4_T6_E12temp_storage+32];
	add.s32 	%r374, %r372, %r373;
	ld.shared.u32 	%r375, [_ZZN3cub18CUB_300001_SM_10006detail6reduce28DeviceReduceSingleTileKernelINS2_10policy_hubIijN4cuda3std3__44plusIiEEE10Policy1000EPiSC_iS9_iiNS7_10__identityEEEvT0_T1_T2_T3_T4_T6_E12temp_storage+36];
	add.s32 	%r686, %r374, %r375;
	bra.uni 	$L__BB3_72;
$L__BB3_52:
	// begin inline asm
	mov.u32 %r265, %laneid;
	// end inline asm
	and.b32  	%r291, %r60, 992;
	add.s32 	%r292, %r291, 32;
	setp.gt.s32 	%p27, %r292, %r120;
	not.b32 	%r293, %r291;
	add.s32 	%r294, %r120, %r293;
	selp.b32 	%r289, %r294, 31, %p27;
	mov.b32 	%r268, 1;
	mov.b32 	%r290, -1;
	// begin inline asm
	shfl.sync.down.b32 %r266, %r670, %r268, %r289, %r290;
	// end inline asm
	setp.lt.s32 	%p28, %r265, %r289;
	selp.b32 	%r295, %r266, 0, %p28;
	add.s32 	%r272, %r295, %r670;
	mov.b32 	%r273, 2;
	// begin inline asm
	shfl.sync.down.b32 %r271, %r272, %r273, %r289, %r290;
	// end inline asm
	add.s32 	%r296, %r265, 2;
	setp.gt.s32 	%p29, %r296, %r289;
	selp.b32 	%r297, 0, %r271, %p29;
	add.s32 	%r277, %r272, %r297;
	mov.b32 	%r278, 4;
	// begin inline asm
	shfl.sync.down.b32 %r276, %r277, %r278, %r289, %r290;
	// end inline asm
	add.s32 	%r298, %r265, 4;
	setp.gt.s32 	%p30, %r298, %r289;
	selp.b32 	%r299, 0, %r276, %p30;
	add.s32 	%r282, %r277, %r299;
	mov.b32 	%r283, 8;
	// begin inline asm
	shfl.sync.down.b32 %r281, %r282, %r283, %r289, %r290;
	// end inline asm
	add.s32 	%r300, %r265, 8;
	setp.gt.s32 	%p31, %r300, %r289;
	selp.b32 	%r301, 0, %r281, %p31;
	add.s32 	%r287, %r282, %r301;
	mov.b32 	%r288, 16;
	// begin inline asm
	shfl.sync.down.b32 %r286, %r287, %r288, %r289, %r290;
	// end inline asm
	add.s32 	%r302, %r265, 16;
	setp.gt.s32 	%p32, %r302, %r289;
	selp.b32 	%r303, 0, %r286, %p32;
	add.s32 	%r686, %r287, %r303;
	setp.ne.s32 	%p33, %r265, 0;
	@%p33 bra 	$L__BB3_54;
	shr.u32 	%r304, %r60, 3;
	and.b32  	%r305, %r304, 124;
	mov.u32 	%r306, _ZZN3cub18CUB_300001_SM_10006detail6reduce28DeviceReduceSingleTileKernelINS2_10policy_hubIijN4cuda3std3__44plusIiEEE10Policy1000EPiSC_iS9_iiNS7_10__identityEEEvT0_T1_T2_T3_T4_T6_E12temp_storage;
	add.s32 	%r307, %r306, %r305;
	st.shared.u32 	[%r307+8], %r686;
$L__BB3_54:
	bar.sync 	0;
	setp.ne.s32 	%p34, %r60, 0;
	@%p34 bra 	$L__BB3_72;
	setp.gt.s32 	%p35, %r120, 32;
	ld.shared.u32 	%r308, [_ZZN3cub18CUB_300001_SM_10006detail6reduce28DeviceReduceSingleTileKernelINS2_10policy_hubIijN4cuda3std3__44plusIiEEE10Policy1000EPiSC_iS9_iiNS7_10__identityEEEvT0_T1_T2_T3_T4_T6_E12temp_storage+12];
	selp.b32 	%r309, %r308, 0, %p35;
	add.s32 	%r310, %r309, %r686;
	setp.gt.s32 	%p36, %r120, 64;
	ld.shared.u32 	%r311, [_ZZN3cub18CUB_300001_SM_10006detail6reduce28DeviceReduceSingleTileKernelINS2_10policy_hubIijN4cuda3std3__44plusIiEEE10Policy1000EPiSC_iS9_iiNS7_10__identityEEEvT0_T1_T2_T3_T4_T6_E12temp_storage+16];
	selp.b32 	%r312, %r311, 0, %p36;
	add.s32 	%r313, %r310, %r312;
	setp.gt.s32 	%p37, %r120, 96;
	ld.shared.u32 	%r314, [_ZZN3cub18CUB_300001_SM_10006detail6reduce28DeviceReduceSingleTileKernelINS2_10policy_hubIijN4cuda3std3__44plusIiEEE10Policy1000EPiSC_iS9_iiNS7_10__identityEEEvT0_T1_T2_T3_T4_T6_E12temp_storage+20];
	selp.b32 	%r315, %r314, 0, %p37;
	add.s32 	%r316, %r313, %r315;
	setp.gt.s32 	%p38, %r120, 128;
	ld.shared.u32 	%r317, [_ZZN3cub18CUB_300001_SM_10006detail6reduce28DeviceReduceSingleTileKernelINS2_10policy_hubIijN4cuda3std3__44plusIiEEE10Policy1000EPiSC_iS9_iiNS7_10__identityEEEvT0_T1_T2_T3_T4_T6_E12temp_storage+24];
	selp.b32 	%r318, %r317, 0, %p38;
	add.s32 	%r319, %r316, %r318;
	setp.gt.s32 	%p39, %r120, 160;
	ld.shared.u32 	%r320, [_ZZN3cub18CUB_300001_SM_10006detail6reduce28DeviceReduceSingleTileKernelINS2_10policy_hubIijN4cuda3std3__44plusIiEEE10Policy1000EPiSC_iS9_iiNS7_10__identityEEEvT0_T1_T2_T3_T4_T6_E12temp_storage+28];
	selp.b32 	%r321, %r320, 0, %p39;
	add.s32 	%r322, %r319, %r321;
	setp.gt.s32 	%p40, %r120, 192;
	ld.shared.u32 	%r323, [_ZZN3cub18CUB_300001_SM_10006detail6reduce28DeviceReduceSingleTileKernelINS2_10policy_hubIijN4cuda3std3__44plusIiEEE10Policy1000EPiSC_iS9_iiNS7_10__identityEEEvT0_T1_T2_T3_T4_T6_E12temp_storage+32];
	selp.b32 	%r324, %r323, 0, %p40;
	add.s32 	%r325, %r322, %r324;
	setp.gt.s32 	%p41, %r120, 224;
	ld.shared.u32 	%r326, [_ZZN3cub18CUB_300001_SM_10006detail6reduce28DeviceReduceSingleTileKernelINS2_10policy_hubIijN4cuda3std3__44plusIiEEE10Policy1000EPiSC_iS9_iiNS7_10__identityEEEvT0_T1_T2_T3_T4_T6_E12temp_storage+36];
	selp.b32 	%r327, %r326, 0, %p41;
	add.s32 	%r686, %r325, %r327;
	bra.uni 	$L__BB3_72;
$L__BB3_56:
	mov.u32 	%r85, %tid.x;
	mul.wide.u32 	%rd35, %r85, 4;
	add.s64 	%rd19, %rd16, %rd35;
	// begin inline asm
	ld.global.nc.u32 %r122, [%rd19];
	// end inline asm
	add.s64 	%rd20, %rd19, 1024;
	// begin inline asm
	ld.global.nc.u32 %r123, [%rd20];
	// end inline asm
	add.s64 	%rd21, %rd19, 2048;
	// begin inline asm
	ld.global.nc.u32 %r124, [%rd21];
	// end inline asm
	add.s64 	%rd22, %rd19, 3072;
	// begin inline asm
	ld.global.nc.u32 %r125, [%rd22];
	// end inline asm
	add.s64 	%rd23, %rd19, 4096;
	// begin inline asm
	ld.global.nc.u32 %r126, [%rd23];
	// end inline asm
	add.s64 	%rd24, %rd19, 5120;
	// begin inline asm
	ld.global.nc.u32 %r127, [%rd24];
	// end inline asm
	add.s64 	%rd25, %rd19, 6144;
	// begin inline asm
	ld.global.nc.u32 %r128, [%rd25];
	// end inline asm
	add.s64 	%rd26, %rd19, 7168;
	// begin inline asm
	ld.global.nc.u32 %r129, [%rd26];
	// end inline asm
	add.s64 	%rd27, %rd19, 8192;
	// begin inline asm
	ld.global.nc.u32 %r130, [%rd27];
	// end inline asm
	add.s64 	%rd28, %rd19, 9216;
	// begin inline asm
	ld.global.nc.u32 %r131, [%rd28];
	// end inline asm
	add.s64 	%rd29, %rd19, 10240;
	// begin inline asm
	ld.global.nc.u32 %r132, [%rd29];
	// end inline asm
	add.s64 	%rd30, %rd19, 11264;
	// begin inline asm
	ld.global.nc.u32 %r133, [%rd30];
	// end inline asm
	add.s64 	%rd31, %rd19, 12288;
	// begin inline asm
	ld.global.nc.u32 %r134, [%rd31];
	// end inline asm
	add.s64 	%rd32, %rd19, 13312;
	// begin inline asm
	ld.global.nc.u32 %r135, [%rd32];
	// end inline asm
	add.s64 	%rd33, %rd19, 14336;
	// begin inline asm
	ld.global.nc.u32 %r136, [%rd33];
	// end inline asm
	add.s64 	%rd34, %rd19, 15360;
	// begin inline asm
	ld.global.nc.u32 %r137, [%rd34];
	// end inline asm
	add.s32 	%r139, %r123, %r122;
	add.s32 	%r140, %r124, %r139;
	add.s32 	%r141, %r125, %r140;
	add.s32 	%r142, %r126, %r141;
	add.s32 	%r143, %r127, %r142;
	add.s32 	%r144, %r128, %r143;
	add.s32 	%r145, %r129, %r144;
	add.s32 	%r146, %r130, %r145;
	add.s32 	%r147, %r131, %r146;
	add.s32 	%r148, %r132, %r147;
	add.s32 	%r149, %r133, %r148;
	add.s32 	%r150, %r134, %r149;
	add.s32 	%r151, %r135, %r150;
	add.s32 	%r152, %r136, %r151;
	add.s32 	%r685, %r137, %r152;
	setp.lt.u32 	%p4, %r120, 8192;
	mov.b32 	%r674, 4096;
	@%p4 bra 	$L__BB3_60;
	add.s32 	%r87, %r120, -4096;
	mov.b32 	%r674, 4096;
$L__BB3_58:
	mul.wide.s32 	%rd52, %r674, 4;
	add.s64 	%rd36, %rd19, %rd52;
	// begin inline asm
	ld.global.nc.u32 %r154, [%rd36];
	// end inline asm
	add.s64 	%rd37, %rd36, 1024;
	// begin inline asm
	ld.global.nc.u32 %r155, [%rd37];
	// end inline asm
	add.s64 	%rd38, %rd36, 2048;
	// begin inline asm
	ld.global.nc.u32 %r156, [%rd38];
	// end inline asm
	add.s64 	%rd39, %rd36, 3072;
	// begin inline asm
	ld.global.nc.u32 %r157, [%rd39];
	// end inline asm
	add.s64 	%rd40, %rd36, 4096;
	// begin inline asm
	ld.global.nc.u32 %r158, [%rd40];
	// end inline asm
	add.s64 	%rd41, %rd36, 5120;
	// begin inline asm
	ld.global.nc.u32 %r159, [%rd41];
	// end inline asm
	add.s64 	%rd42, %rd36, 6144;
	// begin inline asm
	ld.global.nc.u32 %r160, [%rd42];
	// end inline asm
	add.s64 	%rd43, %rd36, 7168;
	// begin inline asm
	ld.global.nc.u32 %r161, [%rd43];
	// end inline asm
	add.s64 	%rd44, %rd36, 8192;
	// begin inline asm
	ld.global.nc.u32 %r162, [%rd44];
	// end inline asm
	add.s64 	%rd45, %rd36, 9216;
	// begin inline asm
	ld.global.nc.u32 %r163, [%rd45];
	// end inline asm
	add.s64 	%rd46, %rd36, 10240;
	// begin inline asm
	ld.global.nc.u32 %r164, [%rd46];
	// end inline asm
	add.s64 	%rd47, %rd36, 11264;
	// begin inline asm
	ld.global.nc.u32 %r165, [%rd47];
	// end inline asm
	add.s64 	%rd48, %rd36, 12288;
	// begin inline asm
	ld.global.nc.u32 %r166, [%rd48];
	// end inline asm
	add.s64 	%rd49, %rd36, 13312;
	// begin inline asm
	ld.global.nc.u32 %r167, [%rd49];
	// end inline asm
	add.s64 	%rd50, %rd36, 14336;
	// begin inline asm
	ld.global.nc.u32 %r168, [%rd50];
	// end inline asm
	add.s64 	%rd51, %rd36, 15360;
	// begin inline asm
	ld.global.nc.u32 %r169, [%rd51];
	// end inline asm
	add.s32 	%r170, %r154, %r685;
	add.s32 	%r171, %r155, %r170;
	add.s32 	%r172, %r156, %r171;
	add.s32 	%r173, %r157, %r172;
	add.s32 	%r174, %r158, %r173;
	add.s32 	%r175, %r159, %r174;
	add.s32 	%r176, %r160, %r175;
	add.s32 	%r177, %r161, %r176;
	add.s32 	%r178, %r162, %r177;
	add.s32 	%r179, %r163, %r178;
	add.s32 	%r180, %r164, %r179;
	add.s32 	%r181, %r165, %r180;
	add.s32 	%r182, %r166, %r181;
	add.s32 	%r183, %r167, %r182;
	add.s32 	%r184, %r168, %r183;
	add.s32 	%r685, %r169, %r184;
	sub.s32 	%r185, %r120, %r674;
	setp.lt.s32 	%p5, %r185, 4096;
	@%p5 bra 	$L__BB3_68;
	add.s32 	%r674, %r674, 4096;
	setp.le.s32 	%p6, %r674, %r87;
	@%p6 bra 	$L__BB3_58;
$L__BB3_60:
	setp.le.s32 	%p7, %r120, %r674;
	@%p7 bra 	$L__BB3_68;
	sub.s32 	%r94, %r120, %r674;
	setp.ge.s32 	%p8, %r85, %r94;
	@%p8 bra 	$L__BB3_68;
	not.b32 	%r187, %r85;
	add.s32 	%r188, %r120, %r187;
	sub.s32 	%r95, %r188, %r674;
	and.b32  	%r189, %r95, 768;
	setp.eq.s32 	%p9, %r189, 768;
	mov.u32 	%r679, %r85;
	@%p9 bra 	$L__BB3_65;
	add.s32 	%r676, %r85, %r674;
	shr.u32 	%r190, %r95, 8;
	add.s32 	%r191, %r190, 1;
	and.b32  	%r192, %r191, 3;
	neg.s32 	%r675, %r192;
	mov.u32 	%r679, %r85;
$L__BB3_64:
	.pragma "nounroll";
	mul.wide.u32 	%rd54, %r676, 4;
	add.s64 	%rd53, %rd16, %rd54;
	// begin inline asm
	ld.global.nc.u32 %r193, [%rd53];
	// end inline asm
	add.s32 	%r685, %r193, %r685;
	add.s32 	%r679, %r679, 256;
	add.s32 	%r676, %r676, 256;
	add.s32 	%r675, %r675, 1;
	setp.ne.s32 	%p10, %r675, 0;
	@%p10 bra 	$L__BB3_64;
$L__BB3_65:
	setp.lt.u32 	%p11, %r95, 768;
	@%p11 bra 	$L__BB3_68;
	cvt.u64.u32 	%rd55, %r679;
	cvt.u64.u32 	%rd56, %r674;
	add.s64 	%rd57, %rd55, %rd56;
	shl.b64 	%rd58, %rd57, 2;
	add.s64 	%rd59, %rd58, %rd16;
	add.s64 	%rd124, %rd59, 2048;
	add.s32 	%r682, %r679, %r674;
$L__BB3_67:
	mul.wide.u32 	%rd64, %r682, 4;
	add.s64 	%rd60, %rd16, %rd64;
	// begin inline asm
	ld.global.nc.u32 %r194, [%rd60];
	// end inline asm
	add.s32 	%r198, %r194, %r685;
	add.s64 	%rd61, %rd124, -1024;
	// begin inline asm
	ld.global.nc.u32 %r195, [%rd61];
	// end inline asm
	add.s32 	%r199, %r195, %r198;
	// begin inline asm
	ld.global.nc.u32 %r196, [%rd124];
	// end inline asm
	add.s32 	%r200, %r196, %r199;
	add.s64 	%rd63, %rd124, 1024;
	// begin inline asm
	ld.global.nc.u32 %r197, [%rd63];
	// end inline asm
	add.s32 	%r685, %r197, %r200;
	add.s32 	%r679, %r679, 1024;
	add.s64 	%rd124, %rd124, 4096;
	add.s32 	%r682, %r682, 1024;
	setp.lt.s32 	%p12, %r679, %r94;
	@%p12 bra 	$L__BB3_67;
$L__BB3_68:
	// begin inline asm
	mov.u32 %r201, %laneid;
	// end inline asm
	mov.b32 	%r204, 1;
	mov.b32 	%r225, 31;
	mov.b32 	%r226, -1;
	// begin inline asm
	shfl.sync.down.b32 %r202, %r685, %r204, %r225, %r226;
	// end inline asm
	setp.gt.s32 	%p13, %r201, 30;
	selp.b32 	%r227, 0, %r202, %p13;
	add.s32 	%r208, %r227, %r685;
	mov.b32 	%r209, 2;
	// begin inline asm
	shfl.sync.down.b32 %r207, %r208, %r209, %r225, %r226;
	// end inline asm
	setp.gt.s32 	%p14, %r201, 29;
	selp.b32 	%r228, 0, %r207, %p14;
	add.s32 	%r213, %r208, %r228;
	mov.b32 	%r214, 4;
	// begin inline asm
	shfl.sync.down.b32 %r212, %r213, %r214, %r225, %r226;
	// end inline asm
	setp.gt.s32 	%p15, %r201, 27;
	selp.b32 	%r229, 0, %r212, %p15;
	add.s32 	%r218, %r213, %r229;
	mov.b32 	%r219, 8;
	// begin inline asm
	shfl.sync.down.b32 %r217, %r218, %r219, %r225, %r226;
	// end inline asm
	setp.gt.s32 	%p16, %r201, 23;
	selp.b32 	%r230, 0, %r217, %p16;
	add.s32 	%r223, %r218, %r230;
	mov.b32 	%r224, 16;
	// begin inline asm
	shfl.sync.down.b32 %r222, %r223, %r224, %r225, %r226;
	// end inline asm
	setp.gt.s32 	%p17, %r201, 15;
	selp.b32 	%r231, 0, %r222, %p17;
	add.s32 	%r686, %r223, %r231;
	setp.ne.s32 	%p18, %r201, 0;
	@%p18 bra 	$L__BB3_70;
	shr.u32 	%r232, %r85, 3;
	and.b32  	%r233, %r232, 124;
	mov.u32 	%r234, _ZZN3cub18CUB_300001_SM_10006detail6reduce28DeviceReduceSingleTileKernelINS2_10policy_hubIijN4cuda3std3__44plusIiEEE10Policy1000EPiSC_iS9_iiNS7_10__identityEEEvT0_T1_T2_T3_T4_T6_E12temp_storage;
	add.s32 	%r235, %r234, %r233;
	st.shared.u32 	[%r235+8], %r686;
$L__BB3_70:
	bar.sync 	0;
	setp.ne.s32 	%p19, %r85, 0;
	@%p19 bra 	$L__BB3_72;
	ld.shared.u32 	%r236, [_ZZN3cub18CUB_300001_SM_10006detail6reduce28DeviceReduceSingleTileKernelINS2_10policy_hubIijN4cuda3std3__44plusIiEEE10Policy1000EPiSC_iS9_iiNS7_10__identityEEEvT0_T1_T2_T3_T4_T6_E12temp_storage+12];
	add.s32 	%r237, %r236, %r686;
	ld.shared.u32 	%r238, [_ZZN3cub18CUB_300001_SM_10006detail6reduce28DeviceReduceSingleTileKernelINS2_10policy_hubIijN4cuda3std3__44plusIiEEE10Policy1000EPiSC_iS9_iiNS7_10__identityEEEvT0_T1_T2_T3_T4_T6_E12temp_storage+16];
	add.s32 	%r239, %r237, %r238;
	ld.shared.u32 	%r240, [_ZZN3cub18CUB_300001_SM_10006detail6reduce28DeviceReduceSingleTileKernelINS2_10policy_hubIijN4cuda3std3__44plusIiEEE10Policy1000EPiSC_iS9_iiNS7_10__identityEEEvT0_T1_T2_T3_T4_T6_E12temp_storage+20];
	add.s32 	%r241, %r239, %r240;
	ld.shared.u32 	%r242, [_ZZN3cub18CUB_300001_SM_10006detail6reduce28DeviceReduceSingleTileKernelINS2_10policy_hubIijN4cuda3std3__44plusIiEEE10Policy1000EPiSC_iS9_iiNS7_10__identityEEEvT0_T1_T2_T3_T4_T6_E12temp_storage+24];
	add.s32 	%r243, %r241, %r242;
	ld.shared.u32 	%r244, [_ZZN3cub18CUB_300001_SM_10006detail6reduce28DeviceReduceSingleTileKernelINS2_10policy_hubIijN4cuda3std3__44plusIiEEE10Policy1000EPiSC_iS9_iiNS7_10__identityEEEvT0_T1_T2_T3_T4_T6_E12temp_storage+28];
	add.s32 	%r245, %r243, %r244;
	ld.shared.u32 	%r246, [_ZZN3cub18CUB_300001_SM_10006detail6reduce28DeviceReduceSingleTileKernelINS2_10policy_hubIijN4cuda3std3__44plusIiEEE10Policy1000EPiSC_iS9_iiNS7_10__identityEEEvT0_T1_T2_T3_T4_T6_E12temp_storage+32];
	add.s32 	%r247, %r245, %r246;
	ld.shared.u32 	%r248, [_ZZN3cub18CUB_300001_SM_10006detail6reduce28DeviceReduceSingleTileKernelINS2_10policy_hubIijN4cuda3std3__44plusIiEEE10Policy1000EPiSC_iS9_iiNS7_10__identityEEEvT0_T1_T2_T3_T4_T6_E12temp_storage+36];
	add.s32 	%r686, %r247, %r248;
$L__BB3_72:
	mov.u32 	%r631, %tid.x;
	setp.ne.s32 	%p95, %r631, 0;
	@%p95 bra 	$L__BB3_74;
	add.s32 	%r632, %r686, %r121;
	st.global.u32 	[%rd1], %r632;
$L__BB3_74:
	ret;

}
	// .globl	_ZN3cub18CUB_300001_SM_10006detail6reduce28DeviceReduceSingleTileKernelINS2_10policy_hubIiyN4cuda3std3__44plusIiEEE10Policy1000EN6thrust24THRUST_300001_SM_1000_NS6detail15normal_iteratorINSD_10device_ptrIcEEEEPiyS9_iiNS7_10__identityEEEvT0_T1_T2_T3_T4_T6_
.visible .entry _ZN3cub18CUB_300001_SM_10006detail6reduce28DeviceReduceSingleTileKernelINS2_10policy_hubIiyN4cuda3std3__44plusIiEEE10Policy1000EN6thrust24THRUST_300001_SM_1000_NS6detail15normal_iteratorINSD_10device_ptrIcEEEEPiyS9_iiNS7_10__identityEEEvT0_T1_T2_T3_T4_T6_(
	.param .align 8 .b8 _ZN3cub18CUB_300001_SM_10006detail6reduce28DeviceReduceSingleTileKernelINS2_10policy_hubIiyN4cuda3std3__44plusIiEEE10Policy1000EN6thrust24THRUST_300001_SM_1000_NS6detail15normal_iteratorINSD_10device_ptrIcEEEEPiyS9_iiNS7_10__identityEEEvT0_T1_T2_T3_T4_T6__param_0[8],
	.param .u64 .ptr .align 1 _ZN3cub18CUB_300001_SM_10006detail6reduce28DeviceReduceSingleTileKernelINS2_10policy_hubIiyN4cuda3std3__44plusIiEEE10Policy1000EN6thrust24THRUST_300001_SM_1000_NS6detail15normal_iteratorINSD_10device_ptrIcEEEEPiyS9_iiNS7_10__identityEEEvT0_T1_T2_T3_T4_T6__param_1,
	.param .u64 _ZN3cub18CUB_300001_SM_10006detail6reduce28DeviceReduceSingleTileKernelINS2_10policy_hubIiyN4cuda3std3__44plusIiEEE10Policy1000EN6thrust24THRUST_300001_SM_1000_NS6detail15normal_iteratorINSD_10device_ptrIcEEEEPiyS9_iiNS7_10__identityEEEvT0_T1_T2_T3_T4_T6__param_2,
	.param .align 1 .b8 _ZN3cub18CUB_300001_SM_10006detail6reduce28DeviceReduceSingleTileKernelINS2_10policy_hubIiyN4cuda3std3__44plusIiEEE10Policy1000EN6thrust24THRUST_300001_SM_1000_NS6detail15normal_iteratorINSD_10device_ptrIcEEEEPiyS9_iiNS7_10__identityEEEvT0_T1_T2_T3_T4_T6__param_3[1],
	.param .u32 _ZN3cub18CUB_300001_SM_10006detail6reduce28DeviceReduceSingleTileKernelINS2_10policy_hubIiyN4cuda3std3__44plusIiEEE10Policy1000EN6thrust24THRUST_300001_SM_1000_NS6detail15normal_iteratorINSD_10device_ptrIcEEEEPiyS9_iiNS7_10__identityEEEvT0_T1_T2_T3_T4_T6__param_4,
	.param .align 1 .b8 _ZN3cub18CUB_300001_SM_10006detail6reduce28DeviceReduceSingleTileKernelINS2_10policy_hubIiyN4cuda3std3__44plusIiEEE10Policy1000EN6thrust24THRUST_300001_SM_1000_NS6detail15normal_iteratorINSD_10device_ptrIcEEEEPiyS9_iiNS7_10__identityEEEvT0_T1_T2_T3_T4_T6__param_5[1]
)
.maxntid 256
.minnctapersm 1
{
	.reg .pred 	%p<59>;
	.reg .b32 	%r<471>;
	.reg .b64 	%rd<50>;
	// demoted variable
	.shared .align 4 .b8 _ZZN3cub18CUB_300001_SM_10006detail6reduce28DeviceReduceSingleTileKernelINS2_10policy_hubIiyN4cuda3std3__44plusIiEEE10Policy1000EN6thrust24THRUST_300001_SM_1000_NS6detail15normal_iteratorINSD_10device_ptrIcEEEEPiyS9_iiNS7_10__identityEEEvT0_T1_T2_T3_T4_T6_E12temp_storage[44];
	ld.param.u64 	%rd18, [_ZN3cub18CUB_300001_SM_10006detail6reduce28DeviceReduceSingleTileKernelINS2_10policy_hubIiyN4cuda3std3__44plusIiEEE10Policy1000EN6thrust24THRUST_300001_SM_1000_NS6detail15normal_iteratorINSD_10device_ptrIcEEEEPiyS9_iiNS7_10__identityEEEvT0_T1_T2_T3_T4_T6__param_0];
	ld.param.u64 	%rd20, [_ZN3cub18CUB_300001_SM_10006detail6reduce28DeviceReduceSingleTileKernelINS2_10policy_hubIiyN4cuda3std3__44plusIiEEE10Policy1000EN6thrust24THRUST_300001_SM_1000_NS6detail15normal_iteratorINSD_10device_ptrIcEEEEPiyS9_iiNS7_10__identityEEEvT0_T1_T2_T3_T4_T6__param_1];
	ld.param.u64 	%rd19, [_ZN3cub18CUB_300001_SM_10006detail6reduce28DeviceReduceSingleTileKernelINS2_10policy_hubIiyN4cuda3std3__44plusIiEEE10Policy1000EN6thrust24THRUST_300001_SM_1000_NS6detail15normal_iteratorINSD_10device_ptrIcEEEEPiyS9_iiNS7_10__identityEEEvT0_T1_T2_T3_T4_T6__param_2];
	ld.param.u32 	%r81, [_ZN3cub18CUB_300001_SM_10006detail6reduce28DeviceReduceSingleTileKernelINS2_10policy_hubIiyN4cuda3std3__44plusIiEEE10Policy1000EN6thrust24THRUST_300001_SM_1000_NS6detail15normal_iteratorINSD_10device_ptrIcEEEEPiyS9_iiNS7_10__identityEEEvT0_T1_T2_T3_T4_T6__param_4];
	cvta.to.global.u64 	%rd1, %rd20;
	setp.ne.s64 	%p1, %rd19, 0;
	@%p1 bra 	$L__BB4_3;
	mov.u32 	%r434, %tid.x;
	setp.ne.s32 	%p58, %r434, 0;
	@%p58 bra 	$L__BB4_51;
	st.global.u32 	[%rd1], %r81;
	bra.uni 	$L__BB4_51;
$L__BB4_3:
	cvta.to.global.u64 	%rd2, %rd18;
	setp.gt.u64 	%p2, %rd19, 4095;
	@%p2 bra 	$L__BB4_28;
	cvt.u32.u64 	%r1, %rd19;
	mov.u32 	%r2, %tid.x;
	setp.ge.u32 	%p24, %r2, %r1;
	mov.b32 	%r452, 0;
	mov.u32 	%r441, %r2;
	@%p24 bra 	$L__BB4_6;
	cvt.u64.u32 	%rd35, %r2;
	add.s64 	%rd36, %rd2, %rd35;
	ld.global.s8 	%r452, [%rd36];
	add.s32 	%r441, %r2, 256;
$L__BB4_6:
	setp.ge.u32 	%p25, %r441, %r1;
	@%p25 bra 	$L__BB4_19;
	not.b32 	%r261, %r441;
	add.s32 	%r262, %r261, %r1;
	shr.u32 	%r263, %r262, 8;
	add.s32 	%r7, %r263, 1;
	and.b32  	%r8, %r7, 15;
	setp.lt.u32 	%p26, %r262, 3840;
	@%p26 bra 	$L__BB4_10;
	and.b32  	%r264, %r7, 33554416;
	neg.s32 	%r437, %r264;
	cvt.u64.u32 	%rd37, %r441;
	add.s64 	%rd38, %rd37, %rd2;
	add.s64 	%rd45, %rd38, 2048;
$L__BB4_9:
	.pragma "nounroll";
	ld.global.s8 	%r265, [%rd45+-2048];
	add.s32 	%r266, %r452, %r265;
	ld.global.s8 	%r267, [%rd45+-1792];
	add.s32 	%r268, %r266, %r267;
	ld.global.s8 	%r269, [%rd45+-1536];
	add.s32 	%r270, %r268, %r269;
	ld.global.s8 	%r271, [%rd45+-1280];
	add.s32 	%r272, %r270, %r271;
	ld.global.s8 	%r273, [%rd45+-1024];
	add.s32 	%r274, %r272, %r273;
	ld.global.s8 	%r275, [%rd45+-768];
	add.s32 	%r276, %r274, %r275;
	ld.global.s8 	%r277, [%rd45+-512];
	add.s32 	%r278, %r276, %r277;
	ld.global.s8 	%r279, [%rd45+-256];
	add.s32 	%r280, %r278, %r279;
	ld.global.s8 	%r281, [%rd45];
	add.s32 	%r282, %r280, %r281;
	ld.global.s8 	%r283, [%rd45+256];
	add.s32 	%r284, %r282, %r283;
	ld.global.s8 	%r285, [%rd45+512];
	add.s32 	%r286, %r284, %r285;
	ld.global.s8 	%r287, [%rd45+768];
	add.s32 	%r288, %r286, %r287;
	ld.global.s8 	%r289, [%rd45+1024];
	add.s32 	%r290, %r288, %r289;
	ld.global.s8 	%r291, [%rd45+1280];
	add.s32 	%r292, %r290, %r291;
	ld.global.s8 	%r293, [%rd45+1536];
	add.s32 	%r294, %r292, %r293;
	ld.global.s8 	%r295, [%rd45+1792];
	add.s32 	%r452, %r294, %r295;
	add.s32 	%r441, %r441, 4096;
	add.s32 	%r437, %r437, 16;
	add.s64 	%rd45, %rd45, 4096;
	setp.ne.s32 	%p27, %r437, 0;
	@%p27 bra 	$L__BB4_9;
$L__BB4_10:
	setp.eq.s32 	%p28, %r8, 0;
	@%p28 bra 	$L__BB4_19;
	and.b32  	%r19, %r7, 7;
	setp.lt.u32 	%p29, %r8, 8;
	@%p29 bra 	$L__BB4_13;
	cvt.s64.s32 	%rd39, %r441;
	add.s64 	%rd40, %rd2, %rd39;
	ld.global.s8 	%r297, [%rd40];
	add.s32 	%r298, %r452, %r297;
	ld.global.s8 	%r299, [%rd40+256];
	add.s32 	%r300, %r298, %r299;
	ld.global.s8 	%r301, [%rd40+512];
	add.s32 	%r302, %r300, %r301;
	ld.global.s8 	%r303, [%rd40+768];
	add.s32 	%r304, %r302, %r303;
	ld.global.s8 	%r305, [%rd40+1024];
	add.s32 	%r306, %r304, %r305;
	ld.global.s8 	%r307, [%rd40+1280];
	add.s32 	%r308, %r306, %r307;
	ld.global.s8 	%r309, [%rd40+1536];
	add.s32 	%r310, %r308, %r309;
	ld.global.s8 	%r311, [%rd40+1792];
	add.s32 	%r452, %r310, %r311;
	add.s32 	%r441, %r441, 2048;
$L__BB4_13:
	setp.eq.s32 	%p30, %r19, 0;
	@%p30 bra 	$L__BB4_19;
	and.b32  	%r25, %r7, 3;
	setp.lt.u32 	%p31, %r19, 4;
	@%p31 bra 	$L__BB4_16;
	cvt.s64.s32 	%rd41, %r441;
	add.s64 	%rd42, %rd2, %rd41;
	ld.global.s8 	%r313, [%rd42];
	add.s32 	%r314, %r452, %r313;
	ld.global.s8 	%r315, [%rd42+256];
	add.s32 	%r316, %r314, %r315;
	ld.global.s8 	%r317, [%rd42+512];
	add.s32 	%r318, %r316, %r317;
	ld.global.s8 	%r319, [%rd42+768];
	add.s32 	%r452, %r318, %r319;
	add.s32 	%r441, %r441, 1024;
$L__BB4_16:
	setp.eq.s32 	%p32, %r25, 0;
	@%p32 bra 	$L__BB4_19;
	neg.s32 	%r449, %r25;
$L__BB4_18:
	.pragma "nounroll";
	cvt.s64.s32 	%rd43, %r441;
	add.s64 	%rd44, %rd2, %rd43;
	ld.global.s8 	%r320, [%rd44];
	add.s32 	%r452, %r452, %r320;
	add.s32 	%r441, %r441, 256;
	add.s32 	%r449, %r449, 1;
	setp.ne.s32 	%p33, %r449, 0;
	@%p33 bra 	$L__BB4_18;
$L__BB4_19:
	setp.lt.u64 	%p34, %rd19, 256;
	@%p34 bra 	$L__BB4_24;
	// begin inline asm
	mov.u32 %r384, %laneid;
	// end inline asm
	mov.b32 	%r387, 1;
	mov.b32 	%r408, 31;
	mov.b32 	%r409, -1;
	// begin inline asm
	shfl.sync.down.b32 %r385, %r452, %r387, %r408, %r409;
	// end inline asm
	setp.gt.s32 	%p50, %r384, 30;
	selp.b32 	%r410, 0, %r385, %p50;
	add.s32 	%r391, %r410, %r452;
	mov.b32 	%r392, 2;
	// begin inline asm
	shfl.sync.down.b32 %r390, %r391, %r392, %r408, %r409;
	// end inline asm
	setp.gt.s32 	%p51, %r384, 29;
	selp.b32 	%r411, 0, %r390, %p51;
	add.s32 	%r396, %r391, %r411;
	mov.b32 	%r397, 4;
	// begin inline asm
	shfl.sync.down.b32 %r395, %r396, %r397, %r408, %r409;
	// end inline asm
	setp.gt.s32 	%p52, %r384, 27;
	selp.b32 	%r412, 0, %r395, %p52;
	add.s32 	%r401, %r396, %r412;
	mov.b32 	%r402, 8;
	// begin inline asm
	shfl.sync.down.b32 %r400, %r401, %r402, %r408, %r409;
	// end inline asm
	setp.gt.s32 	%p53, %r384, 23;
	selp.b32 	%r413, 0, %r400, %p53;
	add.s32 	%r406, %r401, %r413;
	mov.b32 	%r407, 16;
	// begin inline asm
	shfl.sync.down.b32 %r405, %r406, %r407, %r408, %r409;
	// end inline asm
	setp.gt.s32 	%p54, %r384, 15;
	selp.b32 	%r414, 0, %r405, %p54;
	add.s32 	%r470, %r406, %r414;
	setp.ne.s32 	%p55, %r384, 0;
	@%p55 bra 	$L__BB4_22;
	shr.u32 	%r415, %r2, 3;
	and.b32  	%r416, %r415, 124;
	mov.u32 	%r417, _ZZN3cub18CUB_300001_SM_10006detail6reduce28DeviceReduceSingleTileKernelINS2_10policy_hubIiyN4cuda3std3__44plusIiEEE10Policy1000EN6thrust24THRUST_300001_SM_1000_NS6detail15normal_iteratorINSD_10device_ptrIcEEEEPiyS9_iiNS7_10__identityEEEvT0_T1_T2_T3_T4_T6_E12temp_storage;
	add.s32 	%r418, %r417, %r416;
	st.shared.u32 	[%r418+8], %r470;
$L__BB4_22:
	bar.sync 	0;
	setp.ne.s32 	%p56, %r2, 0;
	@%p56 bra 	$L__BB4_49;
	ld.shared.u32 	%r419, [_ZZN3cub18CUB_300001_SM_10006detail6reduce28DeviceReduceSingleTileKernelINS2_10policy_hubIiyN4cuda3std3__44plusIiEEE10Policy1000EN6thrust24THRUST_300001_SM_1000_NS6detail15normal_iteratorINSD_10device_ptrIcEEEEPiyS9_iiNS7_10__identityEEEvT0_T1_T2_T3_T4_T6_E12temp_storage+12];
	add.s32 	%r420, %r419, %r470;
	ld.shared.u32 	%r421, [_ZZN3cub18CUB_300001_SM_10006detail6reduce28DeviceReduceSingleTileKernelINS2_10policy_hubIiyN4cuda3std3__44plusIiEEE10Policy1000EN6thrust24THRUST_300001_SM_1000_NS6detail15normal_iteratorINSD_10device_ptrIcEEEEPiyS9_iiNS7_10__identityEEEvT0_T1_T2_T3_T4_T6_E12temp_storage+16];
	add.s32 	%r422, %r420, %r421;
	ld.shared.u32 	%r423, [_ZZN3cub18CUB_300001_SM_10006detail6reduce28DeviceReduceSingleTileKernelINS2_10policy_hubIiyN4cuda3std3__44plusIiEEE10Policy1000EN6thrust24THRUST_300001_SM_1000_NS6detail15normal_iteratorINSD_10device_ptrIcEEEEPiyS9_iiNS7_10__identityEEEvT0_T1_T2_T3_T4_T6_E12temp_storage+20];
	add.s32 	%r424, %r422, %r423;
	ld.shared.u32 	%r425, [_ZZN3cub18CUB_300001_SM_10006detail6reduce28DeviceReduceSingleTileKernelINS2_10policy_hubIiyN4cuda3std3__44plusIiEEE10Policy1000EN6thrust24THRUST_300001_SM_1000_NS6detail15normal_iteratorINSD_10device_ptrIcEEEEPiyS9_iiNS7_10__identityEEEvT0_T1_T2_T3_T4_T6_E12temp_storage+24];
	add.s32 	%r426, %r424, %r425;
	ld.shared.u32 	%r427, [_ZZN3cub18CUB_300001_SM_10006detail6reduce28DeviceReduceSingleTileKernelINS2_10policy_hubIiyN4cuda3std3__44plusIiEEE10Policy1000EN6thrust24THRUST_300001_SM_1000_NS6detail15normal_iteratorINSD_10device_ptrIcEEEEPiyS9_iiNS7_10__identityEEEvT0_T1_T2_T3_T4_T6_E12temp_storage+28];
	add.s32 	%r428, %r426, %r427;
	ld.shared.u32 	%r429, [_ZZN3cub18CUB_300001_SM_10006detail6reduce28DeviceReduceSingleTileKernelINS2_10policy_hubIiyN4cuda3std3__44plusIiEEE10Policy1000EN6thrust24THRUST_300001_SM_1000_NS6detail15normal_iteratorINSD_10device_ptrIcEEEEPiyS9_iiNS7_10__identityEEEvT0_T1_T2_T3_T4_T6_E12temp_storage+32];
	add.s32 	%r430, %r428, %r429;
	ld.shared.u32 	%r431, [_ZZN3cub18CUB_300001_SM_10006detail6reduce28DeviceReduceSingleTileKernelINS2_10policy_hubIiyN4cuda3std3__44plusIiEEE10Policy1000EN6thrust24THRUST_300001_SM_1000_NS6detail15normal_iteratorINSD_10device_ptrIcEEEEPiyS9_iiNS7_10__identityEEEvT0_T1_T2_T3_T4_T6_E12temp_storage+36];
	add.s32 	%r470, %r430, %r431;
	bra.uni 	$L__BB4_49;
$L__BB4_24:
	// begin inline asm
	mov.u32 %r321, %laneid;
	// end inline asm
	and.b32  	%r347, %r2, 992;
	add.s32 	%r348, %r347, 32;
	setp.gt.u32 	%p35, %r348, %r1;
	not.b32 	%r349, %r347;
	add.s32 	%r350, %r1, %r349;
	selp.b32 	%r345, %r350, 31, %p35;
	mov.b32 	%r324, 1;
	mov.b32 	%r346, -1;
	// begin inline asm
	shfl.sync.down.b32 %r322, %r452, %r324, %r345, %r346;
	// end inline asm
	setp.lt.s32 	%p36, %r321, %r345;
	selp.b32 	%r351, %r322, 0, %p36;
	add.s32 	%r328, %r351, %r452;
	mov.b32 	%r329, 2;
	// begin inline asm
	shfl.sync.down.b32 %r327, %r328, %r329, %r345, %r346;
	// end inline asm
	add.s32 	%r352, %r321, 2;
	setp.gt.s32 	%p37, %r352, %r345;
	selp.b32 	%r353, 0, %r327, %p37;
	add.s32 	%r333, %r328, %r353;
	mov.b32 	%r334, 4;
	// begin inline asm
	shfl.sync.down.b32 %r332, %r333, %r334, %r345, %r346;
	// end inline asm
	add.s32 	%r354, %r321, 4;
	setp.gt.s32 	%p38, %r354, %r345;
	selp.b32 	%r355, 0, %r332, %p38;
	add.s32 	%r338, %r333, %r355;
	mov.b32 	%r339, 8;
	// begin inline asm
	shfl.sync.down.b32 %r337, %r338, %r339, %r345, %r346;
	// end inline asm
	add.s32 	%r356, %r321, 8;
	setp.gt.s32 	%p39, %r356, %r345;
	selp.b32 	%r357, 0, %r337, %p39;
	add.s32 	%r343, %r338, %r357;
	mov.b32 	%r344, 16;
	// begin inline asm
	shfl.sync.down.b32 %r342, %r343, %r344, %r345, %r346;
	// end inline asm
	add.s32 	%r358, %r321, 16;
	setp.gt.s32 	%p40, %r358, %r345;
	selp.b32 	%r359, 0, %r342, %p40;
	add.s32 	%r470, %r343, %r359;
	setp.ne.s32 	%p41, %r321, 0;
	@%p41 bra 	$L__BB4_26;
	shr.u32 	%r360, %r2, 3;
	and.b32  	%r361, %r360, 124;
	mov.u32 	%r362, _ZZN3cub18CUB_300001_SM_10006detail6reduce28DeviceReduceSingleTileKernelINS2_10policy_hubIiyN4cuda3std3__44plusIiEEE10Policy1000EN6thrust24THRUST_300001_SM_1000_NS6detail15normal_iteratorINSD_10device_ptrIcEEEEPiyS9_iiNS7_10__identityEEEvT0_T1_T2_T3_T4_T6_E12temp_storage;
	add.s32 	%r363, %r362, %r361;
	st.shared.u32 	[%r363+8], %r470;
$L__BB4_26:
	bar.sync 	0;
	setp.ne.s32 	%p42, %r2, 0;
	@%p42 bra 	$L__BB4_49;
	setp.gt.u64 	%p43, %rd19, 32;
	ld.shared.u32 	%r364, [_ZZN3cub18CUB_300001_SM_10006detail6reduce28DeviceReduceSingleTileKernelINS2_10policy_hubIiyN4cuda3std3__44plusIiEEE10Policy1000EN6thrust24THRUST_300001_SM_1000_NS6detail15normal_iteratorINSD_10device_ptrIcEEEEPiyS9_iiNS7_10__identityEEEvT0_T1_T2_T3_T4_T6_E12temp_storage+12];
	selp.b32 	%r365, %r364, 0, %p43;
	add.s32 	%r366, %r365, %r470;
	setp.gt.u64 	%p44, %rd19, 64;
	ld.shared.u32 	%r367, [_ZZN3cub18CUB_300001_SM_10006detail6reduce28DeviceReduceSingleTileKernelINS2_10policy_hubIiyN4cuda3std3__44plusIiEEE10Policy1000EN6thrust24THRUST_300001_SM_1000_NS6detail15normal_iteratorINSD_10device_ptrIcEEEEPiyS9_iiNS7_10__identityEEEvT0_T1_T2_T3_T4_T6_E12temp_storage+16];
	selp.b32 	%r368, %r367, 0, %p44;
	add.s32 	%r369, %r366, %r368;
	setp.gt.u64 	%p45, %rd19, 96;
	ld.shared.u32 	%r370, [_ZZN3cub18CUB_300001_SM_10006detail6reduce28DeviceReduceSingleTileKernelINS2_10policy_hubIiyN4cuda3std3__44plusIiEEE10Policy1000EN6thrust24THRUST_300001_SM_1000_NS6detail15normal_iteratorINSD_10device_ptrIcEEEEPiyS9_iiNS7_10__identityEEEvT0_T1_T2_T3_T4_T6_E12temp_storage+20];
	selp.b32 	%r371, %r370, 0, %p45;
	add.s32 	%r372, %r369, %r371;
	setp.gt.u64 	%p46, %rd19, 128;
	ld.shared.u32 	%r373, [_ZZN3cub18CUB_300001_SM_10006detail6reduce28DeviceReduceSingleTileKernelINS2_10policy_hubIiyN4cuda3std3__44plusIiEEE10Policy1000EN6thrust24THRUST_300001_SM_1000_NS6detail15normal_iteratorINSD_10device_ptrIcEEEEPiyS9_iiNS7_10__identityEEEvT0_T1_T2_T3_T4_T6_E12temp_storage+24];
	selp.b32 	%r374, %r373, 0, %p46;
	add.s32 	%r375, %r372, %r374;
	setp.gt.u64 	%p47, %rd19, 160;
	ld.shared.u32 	%r376, [_ZZN3cub18CUB_300001_SM_10006detail6reduce28DeviceReduceSingleTileKernelINS2_10policy_hubIiyN4cuda3std3__44plusIiEEE10Policy1000EN6thrust24THRUST_300001_SM_1000_NS6detail15normal_iteratorINSD_10device_ptrIcEEEEPiyS9_iiNS7_10__identityEEEvT0_T1_T2_T3_T4_T6_E12temp_storage+28];
	selp.b32 	%r377, %r376, 0, %p47;
	add.s32 	%r378, %r375, %r377;
	setp.gt.u64 	%p48, %rd19, 192;
	ld.shared.u32 	%r379, [_ZZN3cub18CUB_300001_SM_10006detail6reduce28DeviceReduceSingleTileKernelINS2_10policy_hubIiyN4cuda3std3__44plusIiEEE10Policy1000EN6thrust24THRUST_300001_SM_1000_NS6detail15normal_iteratorINSD_10device_ptrIcEEEEPiyS9_iiNS7_10__identityEEEvT0_T1_T2_T3_T4_T6_E12temp_storage+32];
	selp.b32 	%r380, %r379, 0, %p48;
	add.s32 	%r381, %r378, %r380;
	setp.gt.u64 	%p49, %rd19, 224;
	ld.shared.u32 	%r382, [_ZZN3cub18CUB_300001_SM_10006detail6reduce28DeviceReduceSingleTileKernelINS2_10policy_hubIiyN4cuda3std3__44plusIiEEE10Policy1000EN6thrust24THRUST_300001_SM_1000_NS6detail15normal_iteratorINSD_10device_ptrIcEEEEPiyS9_iiNS7_10__identityEEEvT0_T1_T2_T3_T4_T6_E12temp_storage+36];
	selp.b32 	%r383, %r382, 0, %p49;
	add.s32 	%r470, %r381, %r383;
	bra.uni 	$L__BB4_49;
$L__BB4_28:
	mov.u32 	%r43, %tid.x;
	cvt.u64.u32 	%rd6, %r43;
	add.s64 	%rd7, %rd2, %rd6;
	ld.global.s8 	%r82, [%rd7];
	ld.global.s8 	%r83, [%rd7+256];
	ld.global.s8 	%r84, [%rd7+512];
	ld.global.s8 	%r85, [%rd7+768];
	ld.global.s8 	%r86, [%rd7+1024];
	ld.global.s8 	%r87, [%rd7+1280];
	ld.global.s8 	%r88, [%rd7+1536];
	ld.global.s8 	%r89, [%rd7+1792];
	ld.global.s8 	%r90, [%rd7+2048];
	ld.global.s8 	%r91, [%rd7+2304];
	ld.global.s8 	%r92, [%rd7+2560];
	ld.global.s8 	%r93, [%rd7+2816];
	ld.global.s8 	%r94, [%rd7+3072];
	ld.global.s8 	%r95, [%rd7+3328];
	ld.global.s8 	%r96, [%rd7+3584];
	ld.global.s8 	%r97, [%rd7+3840];
	add.s32 	%r98, %r83, %r82;
	add.s32 	%r99, %r98, %r84;
	add.s32 	%r100, %r99, %r85;
	add.s32 	%r101, %r100, %r86;
	add.s32 	%r102, %r101, %r87;
	add.s32 	%r103, %r102, %r88;
	add.s32 	%r104, %r103, %r89;
	add.s32 	%r105, %r104, %r90;
	add.s32 	%r106, %r105, %r91;
	add.s32 	%r107, %r106, %r92;
	add.s32 	%r108, %r107, %r93;
	add.s32 	%r109, %r108, %r94;
	add.s32 	%r110, %r109, %r95;
	add.s32 	%r111, %r110, %r96;
	add.s32 	%r469, %r111, %r97;
	add.s64 	%rd8, %rd19, -4096;
	setp.lt.u64 	%p3, %rd8, 4096;
	mov.b64 	%rd47, 4096;
	@%p3 bra 	$L__BB4_32;
	mov.b64 	%rd47, 4096;
$L__BB4_30:
	add.s64 	%rd23, %rd7, %rd47;
	ld.global.s8 	%r112, [%rd23];
	ld.global.s8 	%r113, [%rd23+256];
	ld.global.s8 	%r114, [%rd23+512];
	ld.global.s8 	%r115, [%rd23+768];
	ld.global.s8 	%r116, [%rd23+1024];
	ld.global.s8 	%r117, [%rd23+1280];
	ld.global.s8 	%r118, [%rd23+1536];
	ld.global.s8 	%r119, [%rd23+1792];
	ld.global.s8 	%r120, [%rd23+2048];
	ld.global.s8 	%r121, [%rd23+2304];
	ld.global.s8 	%r122, [%rd23+2560];
	ld.global.s8 	%r123, [%rd23+2816];
	ld.global.s8 	%r124, [%rd23+3072];
	ld.global.s8 	%r125, [%rd23+3328];
	ld.global.s8 	%r126, [%rd23+3584];
	ld.global.s8 	%r127, [%rd23+3840];
	add.s32 	%r128, %r469, %r112;
	add.s32 	%r129, %r128, %r113;
	add.s32 	%r130, %r129, %r114;
	add.s32 	%r131, %r130, %r115;
	add.s32 	%r132, %r131, %r116;
	add.s32 	%r133, %r132, %r117;
	add.s32 	%r134, %r133, %r118;
	add.s32 	%r135, %r134, %r119;
	add.s32 	%r136, %r135, %r120;
	add.s32 	%r137, %r136, %r121;
	add.s32 	%r138, %r137, %r122;
	add.s32 	%r139, %r138, %r123;
	add.s32 	%r140, %r139, %r124;
	add.s32 	%r141, %r140, %r125;
	add.s32 	%r142, %r141, %r126;
	add.s32 	%r469, %r142, %r127;
	sub.s64 	%rd24, %rd19, %rd47;
	setp.lt.u64 	%p4, %rd24, 4096;
	@%p4 bra 	$L__BB4_45;
	add.s64 	%rd47, %rd47, 4096;
	setp.le.u64 	%p5, %rd47, %rd8;
	@%p5 bra 	$L__BB4_30;
$L__BB4_32:
	setp.le.u64 	%p6, %rd19, %rd47;
	cvt.u32.u64 	%r143, %rd47;
	cvt.u32.u64 	%r144, %rd19;
	sub.s32 	%r145, %r144, %r143;
	setp.ge.s32 	%p7, %r43, %r145;
	or.pred  	%p8, %p6, %p7;
	@%p8 bra 	$L__BB4_45;
	not.b32 	%r149, %r43;
	add.s32 	%r150, %r149, %r144;
	sub.s32 	%r152, %r150, %r143;
	shr.u32 	%r153, %r152, 8;
	add.s32 	%r48, %r153, 1;
	and.b32  	%r49, %r48, 15;
	setp.lt.u32 	%p9, %r152, 3840;
	mov.u32 	%r459, %r43;
	@%p9 bra 	$L__BB4_36;
	and.b32  	%r154, %r48, 33554416;
	neg.s32 	%r455, %r154;
	add.s64 	%rd25, %rd47, %rd6;
	add.s64 	%rd26, %rd25, %rd2;
	add.s64 	%rd48, %rd26, 2048;
	mov.u32 	%r459, %r43;
$L__BB4_35:
	.pragma "nounroll";
	ld.global.s8 	%r155, [%rd48+-2048];
	add.s32 	%r156, %r469, %r155;
	ld.global.s8 	%r157, [%rd48+-1792];
	add.s32 	%r158, %r156, %r157;
	ld.global.s8 	%r159, [%rd48+-1536];
	add.s32 	%r160, %r158, %r159;
	ld.global.s8 	%r161, [%rd48+-1280];
	add.s32 	%r162, %r160, %r161;
	ld.global.s8 	%r163, [%rd48+-1024];
	add.s32 	%r164, %r162, %r163;
	ld.global.s8 	%r165, [%rd48+-768];
	add.s32 	%r166, %r164, %r165;
	ld.global.s8 	%r167, [%rd48+-512];
	add.s32 	%r168, %r166, %r167;
	ld.global.s8 	%r169, [%rd48+-256];
	add.s32 	%r170, %r168, %r169;
	ld.global.s8 	%r171, [%rd48];
	add.s32 	%r172, %r170, %r171;
	ld.global.s8 	%r173, [%rd48+256];
	add.s32 	%r174, %r172, %r173;
	ld.global.s8 	%r175, [%rd48+512];
	add.s32 	%r176, %r174, %r175;
	ld.global.s8 	%r177, [%rd48+768];
	add.s32 	%r178, %r176, %r177;
	ld.global.s8 	%r179, [%rd48+1024];
	add.s32 	%r180, %r178, %r179;
	ld.global.s8 	%r181, [%rd48+1280];
	add.s32 	%r182, %r180, %r181;
	ld.global.s8 	%r183, [%rd48+1536];
	add.s32 	%r184, %r182, %r183;
	ld.global.s8 	%r185, [%rd48+1792];
	add.s32 	%r469, %r184, %r185;
	add.s32 	%r459, %r459, 4096;
	add.s32 	%r455, %r455, 16;
	add.s64 	%rd48, %rd48, 4096;
	setp.ne.s32 	%p10, %r455, 0;
	@%p10 bra 	$L__BB4_35;
$L__BB4_36:
	setp.eq.s32 	%p11, %r49, 0;
	@%p11 bra 	$L__BB4_45;
	and.b32  	%r60, %r48, 7;
	setp.lt.u32 	%p12, %r49, 8;
	@%p12 bra 	$L__BB4_39;
	cvt.u64.u32 	%rd27, %r459;
	add.s64 	%rd28, %rd47, %rd27;
	add.s64 	%rd29, %rd2, %rd28;
	ld.global.s8 	%r187, [%rd29];
	add.s32 	%r188, %r469, %r187;
	ld.global.s8 	%r189, [%rd29+256];
	add.s32 	%r190, %r188, %r189;
	ld.global.s8 	%r191, [%rd29+512];
	add.s32 	%r192, %r190, %r191;
	ld.global.s8 	%r193, [%rd29+768];
	add.s32 	%r194, %r192, %r193;
	ld.global.s8 	%r195, [%rd29+1024];
	add.s32 	%r196, %r194, %r195;
	ld.global.s8 	%r197, [%rd29+1280];
	add.s32 	%r198, %r196, %r197;
	ld.global.s8 	%r199, [%rd29+1536];
	add.s32 	%r200, %r198, %r199;
	ld.global.s8 	%r201, [%rd29+1792];
	add.s32 	%r469, %r200, %r201;
	add.s32 	%r459, %r459, 2048;
$L__BB4_39:
	setp.eq.s32 	%p13, %r60, 0;
	@%p13 bra 	$L__BB4_45;
	and.b32  	%r66, %r48, 3;
	setp.lt.u32 	%p14, %r60, 4;
	@%p14 bra 	$L__BB4_42;
	cvt.u64.u32 	%rd30, %r459;
	add.s64 	%rd31, %rd47, %rd30;
	add.s64 	%rd32, %rd2, %rd31;
	ld.global.s8 	%r203, [%rd32];
	add.s32 	%r204, %r469, %r203;
	ld.global.s8 	%r205, [%rd32+256];
	add.s32 	%r206, %r204, %r205;
	ld.global.s8 	%r207, [%rd32+512];
	add.s32 	%r208, %r206, %r207;
	ld.global.s8 	%r209, [%rd32+768];
	add.s32 	%r469, %r208, %r209;
	add.s32 	%r459, %r459, 1024;
$L__BB4_42:
	setp.eq.s32 	%p15, %r66, 0;
	@%p15 bra 	$L__BB4_45;
	cvt.u64.u32 	%rd33, %r459;
	add.s64 	%rd34, %rd47, %rd33;
	add.s64 	%rd49, %rd2, %rd34;
	neg.s32 	%r467, %r66;
$L__BB4_44:
	.pragma "nounroll";
	ld.global.s8 	%r210, [%rd49];
	add.s32 	%r469, %r469, %r210;
	add.s64 	%rd49, %rd49, 256;
	add.s32 	%r467, %r467, 1;
	setp.ne.s32 	%p16, %r467, 0;
	@%p16 bra 	$L__BB4_44;
$L__BB4_45:
	// begin inline asm
	mov.u32 %r211, %laneid;
	// end inline asm
	mov.b32 	%r214, 1;
	mov.b32 	%r235, 31;
	mov.b32 	%r236, -1;
	// begin inline asm
	shfl.sync.down.b32 %r212, %r469, %r214, %r235, %r236;
	// end inline asm
	setp.gt.s32 	%p17, %r211, 30;
	selp.b32 	%r237, 0, %r212, %p17;
	add.s32 	%r218, %r237, %r469;
	mov.b32 	%r219, 2;
	// begin inline asm
	shfl.sync.down.b32 %r217, %r218, %r219, %r235, %r236;
	// end inline asm
	setp.gt.s32 	%p18, %r211, 29;
	selp.b32 	%r238, 0, %r217, %p18;
	add.s32 	%r223, %r218, %r238;
	mov.b32 	%r224, 4;
	// begin inline asm
	shfl.sync.down.b32 %r222, %r223, %r224, %r235, %r236;
	// end inline asm
	setp.gt.s32 	%p19, %r211, 27;
	selp.b32 	%r239, 0, %r222, %p19;
	add.s32 	%r228, %r223, %r239;
	mov.b32 	%r229, 8;
	// begin inline asm
	shfl.sync.down.b32 %r227, %r228, %r229, %r235, %r236;
	// end inline asm
	setp.gt.s32 	%p20, %r211, 23;
	selp.b32 	%r240, 0, %r227, %p20;
	add.s32 	%r233, %r228, %r240;
	mov.b32 	%r234, 16;
	// begin inline asm
	shfl.sync.down.b32 %r232, %r233, %r234, %r235, %r236;
	// end inline asm
	setp.gt.s32 	%p21, %r211, 15;
	selp.b32 	%r241, 0, %r232, %p21;
	add.s32 	%r470, %r233, %r241;
	setp.ne.s32 	%p22, %r211, 0;
	@%p22 bra 	$L__BB4_47;
	shr.u32 	%r242, %r43, 3;
	and.b32  	%r243, %r242, 124;
	mov.u32 	%r244, _ZZN3cub18CUB_300001_SM_10006detail6reduce28DeviceReduceSingleTileKernelINS2_10policy_hubIiyN4cuda3std3__44plusIiEEE10Policy1000EN6thrust24THRUST_300001_SM_1000_NS6detail15normal_iteratorINSD_10device_ptrIcEEEEPiyS9_iiNS7_10__identityEEEvT0_T1_T2_T3_T4_T6_E12temp_storage;
	add.s32 	%r245, %r244, %r243;
	st.shared.u32 	[%r245+8], %r470;
$L__BB4_47:
	bar.sync 	0;
	setp.ne.s32 	%p23, %r43, 0;
	@%p23 bra 	$L__BB4_49;
	ld.shared.u32 	%r246, [_ZZN3cub18CUB_300001_SM_10006detail6reduce28DeviceReduceSingleTileKernelINS2_10policy_hubIiyN4cuda3std3__44plusIiEEE10Policy1000EN6thrust24THRUST_300001_SM_1000_NS6detail15normal_iteratorINSD_10device_ptrIcEEEEPiyS9_iiNS7_10__identityEEEvT0_T1_T2_T3_T4_T6_E12temp_storage+12];
	add.s32 	%r247, %r246, %r470;
	ld.shared.u32 	%r248, [_ZZN3cub18CUB_300001_SM_10006detail6reduce28DeviceReduceSingleTileKernelINS2_10policy_hubIiyN4cuda3std3__44plusIiEEE10Policy1000EN6thrust24THRUST_300001_SM_1000_NS6detail15normal_iteratorINSD_10device_ptrIcEEEEPiyS9_iiNS7_10__identityEEEvT0_T1_T2_T3_T4_T6_E12temp_storage+16];
	add.s32 	%r249, %r247, %r248;
	ld.shared.u32 	%r250, [_ZZN3cub18CUB_300001_SM_10006detail6reduce28DeviceReduceSingleTileKernelINS2_10policy_hubIiyN4cuda3std3__44plusIiEEE10Policy1000EN6thrust24THRUST_300001_SM_1000_NS6detail15normal_iteratorINSD_10device_ptrIcEEEEPiyS9_iiNS7_10__identityEEEvT0_T1_T2_T3_T4_T6_E12temp_storage+20];
	add.s32 	%r251, %r249, %r250;
	ld.shared.u32 	%r252, [_ZZN3cub18CUB_300001_SM_10006detail6reduce28DeviceReduceSingleTileKernelINS2_10policy_hubIiyN4cuda3std3__44plusIiEEE10Policy1000EN6thrust24THRUST_300001_SM_1000_NS6detail15normal_iteratorINSD_10device_ptrIcEEEEPiyS9_iiNS7_10__identityEEEvT0_T1_T2_T3_T4_T6_E12temp_storage+24];
	add.s32 	%r253, %r251, %r252;
	ld.shared.u32 	%r254, [_ZZN3cub18CUB_300001_SM_10006detail6reduce28DeviceReduceSingleTileKernelINS2_10policy_hubIiyN4cuda3std3__44plusIiEEE10Policy1000EN6thrust24THRUST_300001_SM_1000_NS6detail15normal_iteratorINSD_10device_ptrIcEEEEPiyS9_iiNS7_10__identityEEEvT0_T1_T2_T3_T4_T6_E12temp_storage+28];
	add.s32 	%r255, %r253, %r254;
	ld.shared.u32 	%r256, [_ZZN3cub18CUB_300001_SM_10006detail6reduce28DeviceReduceSingleTileKernelINS2_10policy_hubIiyN4cuda3std3__44plusIiEEE10Policy1000EN6thrust24THRUST_300001_SM_1000_NS6detail15normal_iteratorINSD_10device_ptrIcEEEEPiyS9_iiNS7_10__identityEEEvT0_T1_T2_T3_T4_T6_E12temp_storage+32];
	add.s32 	%r257, %r255, %r256;
	ld.shared.u32 	%r258, [_ZZN3cub18CUB_300001_SM_10006detail6reduce28DeviceReduceSingleTileKernelINS2_10policy_hubIiyN4cuda3std3__44plusIiEEE10Policy1000EN6thrust24THRUST_300001_SM_1000_NS6detail15normal_iteratorINSD_10device_ptrIcEEEEPiyS9_iiNS7_10__identityEEEvT0_T1_T2_T3_T4_T6_E12temp_storage+36];
	add.s32 	%r470, %r257, %r258;
$L__BB4_49:
	mov.u32 	%r432, %tid.x;
	setp.ne.s32 	%p57, %r432, 0;
	@%p57 bra 	$L__BB4_51;
	add.s32 	%r433, %r470, %r81;
	st.global.u32 	[%rd1], %r433;
$L__BB4_51:
	ret;

}
	// .globl	_ZN3cub18CUB_300001_SM_10006detail6reduce18DeviceReduceKernelINS2_10policy_hubIiyN4cuda3std3__44plusIiEEE10Policy1000EN6thrust24THRUST_300001_SM_1000_NS6detail15normal_iteratorINSD_10device_ptrIcEEEEyS9_iNS7_10__identityEEEvT0_PT3_T1_NS0_13GridEvenShareISN_EET2_T4_
.visible .entry _ZN3cub18CUB_300001_SM_10006detail6reduce18DeviceReduceKernelINS2_10policy_hubIiyN4cuda3std3__44plusIiEEE10Policy1000EN6thrust24THRUST_300001_SM_1000_NS6detail15normal_iteratorINSD_10device_ptrIcEEEEyS9_iNS7_10__identityEEEvT0_PT3_T1_NS0_13GridEvenShareISN_EET2_T4_(
	.param .align 8 .b8 _ZN3cub18CUB_300001_SM_10006detail6reduce18DeviceReduceKernelINS2_10policy_hubIiyN4cuda3std3__44plusIiEEE10Policy1000EN6thrust24THRUST_300001_SM_1000_NS6detail15normal_iteratorINSD_10device_ptrIcEEEEyS9_iNS7_10__identityEEEvT0_PT3_T1_NS0_13GridEvenShareISN_EET2_T4__param_0[8],
	.param .u64 .ptr .align 1 _ZN3cub18CUB_300001_SM_10006detail6reduce18DeviceReduceKernelINS2_10policy_hubIiyN4cuda3std3__44plusIiEEE10Policy1000EN6thrust24THRUST_300001_SM_1000_NS6detail15normal_iteratorINSD_10device_ptrIcEEEEyS9_iNS7_10__identityEEEvT0_PT3_T1_NS0_13GridEvenShareISN_EET2_T4__param_1,
	.param .u64 _ZN3cub18CUB_300001_SM_10006detail6reduce18DeviceReduceKernelINS2_10policy_hubIiyN4cuda3std3__44plusIiEEE10Policy1000EN6thrust24THRUST_300001_SM_1000_NS6detail15normal_iteratorINSD_10device_ptrIcEEEEyS9_iNS7_10__identityEEEvT0_PT3_T1_NS0_13GridEvenShareISN_EET2_T4__param_2,
	.param .align 8 .b8 _ZN3cub18CUB_300001_SM_10006detail6reduce18DeviceReduceKernelINS2_10policy_hubIiyN4cuda3std3__44plusIiEEE10Policy1000EN6thrust24THRUST_300001_SM_1000_NS6detail15normal_iteratorINSD_10device_ptrIcEEEEyS9_iNS7_10__identityEEEvT0_PT3_T1_NS0_13GridEvenShareISN_EET2_T4__param_3[72],
	.param .align 1 .b8 _ZN3cub18CUB_300001_SM_10006detail6reduce18DeviceReduceKernelINS2_10policy_hubIiyN4cuda3std3__44plusIiEEE10Policy1000EN6thrust24THRUST_300001_SM_1000_NS6detail15normal_iteratorINSD_10device_ptrIcEEEEyS9_iNS7_10__identityEEEvT0_PT3_T1_NS0_13GridEvenShareISN_EET2_T4__param_4[1],
	.param .align 1 .b8 _ZN3cub18CUB_300001_SM_10006detail6reduce18DeviceReduceKernelINS2_10policy_hubIiyN4cuda3std3__44plusIiEEE10Policy1000EN6thrust24THRUST_300001_SM_1000_NS6detail15normal_iteratorINSD_10device_ptrIcEEEEyS9_iNS7_10__identityEEEvT0_PT3_T1_NS0_13GridEvenShareISN_EET2_T4__param_5[1]
)
.maxntid 256
{
	.reg .pred 	%p<57>;
	.reg .b16 	%rs<4>;
	.reg .b32 	%r<502>;
	.reg .b64 	%rd<68>;
	// demoted variable
	.shared .align 4 .b8 _ZZN3cub18CUB_300001_SM_10006detail6reduce18DeviceReduceKernelINS2_10policy_hubIiyN4cuda3std3__44plusIiEEE10Policy1000EN6thrust24THRUST_300001_SM_1000_NS6detail15normal_iteratorINSD_10device_ptrIcEEEEyS9_iNS7_10__identityEEEvT0_PT3_T1_NS0_13GridEvenShareISN_EET2_T4_E12temp_storage[44];
	ld.param.u64 	%rd1, [_ZN3cub18CUB_300001_SM_10006detail6reduce18DeviceReduceKernelINS2_10policy_hubIiyN4cuda3std3__44plusIiEEE10Policy1000EN6thrust24THRUST_300001_SM_1000_NS6detail15normal_iteratorINSD_10device_ptrIcEEEEyS9_iNS7_10__identityEEEvT0_PT3_T1_NS0_13GridEvenShareISN_EET2_T4__param_3+32];
	ld.param.u32 	%r1, [_ZN3cub18CUB_300001_SM_10006detail6reduce18DeviceReduceKernelINS2_10policy_hubIiyN4cuda3std3__44plusIiEEE10Policy1000EN6thrust24THRUST_300001_SM_1000_NS6detail15normal_iteratorINSD_10device_ptrIcEEEEyS9_iNS7_10__identityEEEvT0_PT3_T1_NS0_13GridEvenShareISN_EET2_T4__param_3+40];
	ld.param.u64 	%rd25, [_ZN3cub18CUB_300001_SM_10006detail6reduce18DeviceReduceKernelINS2_10policy_hubIiyN4cuda3std3__44plusIiEEE10Policy1000EN6thrust24THRUST_300001_SM_1000_NS6detail15normal_iteratorINSD_10device_ptrIcEEEEyS9_iNS7_10__identityEEEvT0_PT3_T1_NS0_13GridEvenShareISN_EET2_T4__param_0];
	cvta.to.global.u64 	%rd2, %rd25;
	mov.u32 	%r2, %ctaid.x;
	shl.b32 	%r88, %r1, 12;
	cvt.s64.s32 	%rd3, %r88;
	shl.b32 	%r89, %r2, 12;
	cvt.u64.u32 	%rd4, %r89;
	sub.s64 	%rd5, %rd1, %rd4;
	setp.gt.u64 	%p1, %rd5, 4095;
	@%p1 bra 	$L__BB5_25;
	cvt.u32.u64 	%r287, %rd4;
	cvt.u32.u64 	%r3, %rd1;
	sub.s32 	%r4, %r3, %r287;
	mov.u32 	%r5, %tid.x;
	setp.ge.s32 	%p23, %r5, %r4;
	mov.b32 	%r482, 0;
	mov.u32 	%r471, %r5;
	@%p23 bra 	$L__BB5_3;
	add.s32 	%r289, %r287, %r5;
	cvt.u64.u32 	%rd45, %r289;
	add.s64 	%rd46, %rd2, %rd45;
	ld.global.s8 	%r482, [%rd46];
	add.s32 	%r471, %r5, 256;
$L__BB5_3:
	setp.ge.s32 	%p24, %r471, %r4;
	@%p24 bra 	$L__BB5_16;
	not.b32 	%r292, %r471;
	add.s32 	%r293, %r292, %r3;
	sub.s32 	%r294, %r293, %r287;
	shr.u32 	%r295, %r294, 8;
	add.s32 	%r10, %r295, 1;
	and.b32  	%r11, %r10, 15;
	setp.lt.u32 	%p25, %r294, 3840;
	@%p25 bra 	$L__BB5_7;
	and.b32  	%r296, %r10, 33554416;
	neg.s32 	%r467, %r296;
	cvt.u64.u32 	%rd47, %r471;
	add.s64 	%rd48, %rd4, %rd47;
	add.s64 	%rd49, %rd48, %rd2;
	add.s64 	%rd62, %rd49, 2048;
$L__BB5_6:
	.pragma "nounroll";
	ld.global.s8 	%r297, [%rd62+-2048];
	add.s32 	%r298, %r482, %r297;
	ld.global.s8 	%r299, [%rd62+-1792];
	add.s32 	%r300, %r298, %r299;
	ld.global.s8 	%r301, [%rd62+-1536];
	add.s32 	%r302, %r300, %r301;
	ld.global.s8 	%r303, [%rd62+-1280];
	add.s32 	%r304, %r302, %r303;
	ld.global.s8 	%r305, [%rd62+-1024];
	add.s32 	%r306, %r304, %r305;
	ld.global.s8 	%r307, [%rd62+-768];
	add.s32 	%r308, %r306, %r307;
	ld.global.s8 	%r309, [%rd62+-512];
	add.s32 	%r310, %r308, %r309;
	ld.global.s8 	%r311, [%rd62+-256];
	add.s32 	%r312, %r310, %r311;
	ld.global.s8 	%r313, [%rd62];
	add.s32 	%r314, %r312, %r313;
	ld.global.s8 	%r315, [%rd62+256];
	add.s32 	%r316, %r314, %r315;
	ld.global.s8 	%r317, [%rd62+512];
	add.s32 	%r318, %r316, %r317;
	ld.global.s8 	%r319, [%rd62+768];
	add.s32 	%r320, %r318, %r319;
	ld.global.s8 	%r321, [%rd62+1024];
	add.s32 	%r322, %r320, %r321;
	ld.global.s8 	%r323, [%rd62+1280];
	add.s32 	%r324, %r322, %r323;
	ld.global.s8 	%r325, [%rd62+1536];
	add.s32 	%r326, %r324, %r325;
	ld.global.s8 	%r327, [%rd62+1792];
	add.s32 	%r482, %r326, %r327;
	add.s32 	%r471, %r471, 4096;
	add.s32 	%r467, %r467, 16;
	add.s64 	%rd62, %rd62, 4096;
	setp.ne.s32 	%p26, %r467, 0;
	@%p26 bra 	$L__BB5_6;
$L__BB5_7:
	setp.eq.s32 	%p27, %r11, 0;
	@%p27 bra 	$L__BB5_16;
	and.b32  	%r22, %r10, 7;
	setp.lt.u32 	%p28, %r11, 8;
	@%p28 bra 	$L__BB5_10;
	cvt.s64.s32 	%rd50, %r471;
	add.s64 	%rd51, %rd50, %rd4;
	add.s64 	%rd52, %rd2, %rd51;
	ld.global.s8 	%r329, [%rd52];
	add.s32 	%r330, %r482, %r329;
	ld.global.s8 	%r331, [%rd52+256];
	add.s32 	%r332, %r330, %r331;
	ld.global.s8 	%r333, [%rd52+512];
	add.s32 	%r334, %r332, %r333;
	ld.global.s8 	%r335, [%rd52+768];
	add.s32 	%r336, %r334, %r335;
	ld.global.s8 	%r337, [%rd52+1024];
	add.s32 	%r338, %r336, %r337;
	ld.global.s8 	%r339, [%rd52+1280];
	add.s32 	%r340, %r338, %r339;
	ld.global.s8 	%r341, [%rd52+1536];
	add.s32 	%r342, %r340, %r341;
	ld.global.s8 	%r343, [%rd52+1792];
	add.s32 	%r482, %r342, %r343;
	add.s32 	%r471, %r471, 2048;
$L__BB5_10:
	setp.eq.s32 	%p29, %r22, 0;
	@%p29 bra 	$L__BB5_16;
	and.b32  	%r28, %r10, 3;
	setp.lt.u32 	%p30, %r22, 4;
	@%p30 bra 	$L__BB5_13;
	cvt.s64.s32 	%rd53, %r471;
	add.s64 	%rd54, %rd53, %rd4;
	add.s64 	%rd55, %rd2, %rd54;
	ld.global.s8 	%r345, [%rd55];
	add.s32 	%r346, %r482, %r345;
	ld.global.s8 	%r347, [%rd55+256];
	add.s32 	%r348, %r346, %r347;
	ld.global.s8 	%r349, [%rd55+512];
	add.s32 	%r350, %r348, %r349;
	ld.global.s8 	%r351, [%rd55+768];
	add.s32 	%r482, %r350, %r351;
	add.s32 	%r471, %r471, 1024;
$L__BB5_13:
	setp.eq.s32 	%p31, %r28, 0;
	@%p31 bra 	$L__BB5_16;
	add.s64 	%rd9, %rd2, %rd4;
	neg.s32 	%r479, %r28;
$L__BB5_15:
	.pragma "nounroll";
	cvt.s64.s32 	%rd56, %r471;
	add.s64 	%rd57, %rd9, %rd56;
	ld.global.s8 	%r352, [%rd57];
	add.s32 	%r482, %r482, %r352;
	add.s32 	%r471, %r471, 256;
	add.s32 	%r479, %r479, 1;
	setp.ne.s32 	%p32, %r479, 0;
	@%p32 bra 	$L__BB5_15;
$L__BB5_16:
	setp.lt.s32 	%p33, %r4, 256;
	@%p33 bra 	$L__BB5_21;
	// begin inline asm
	mov.u32 %r416, %laneid;
	// end inline asm
	mov.b32 	%r419, 1;
	mov.b32 	%r440, 31;
	mov.b32 	%r441, -1;
	// begin inline asm
	shfl.sync.down.b32 %r417, %r482, %r419, %r440, %r441;
	// end inline asm
	setp.gt.s32 	%p49, %r416, 30;
	selp.b32 	%r442, 0, %r417, %p49;
	add.s32 	%r423, %r442, %r482;
	mov.b32 	%r424, 2;
	// begin inline asm
	shfl.sync.down.b32 %r422, %r423, %r424, %r440, %r441;
	// end inline asm
	setp.gt.s32 	%p50, %r416, 29;
	selp.b32 	%r443, 0, %r422, %p50;
	add.s32 	%r428, %r423, %r443;
	mov.b32 	%r429, 4;
	// begin inline asm
	shfl.sync.down.b32 %r427, %r428, %r429, %r440, %r441;
	// end inline asm
	setp.gt.s32 	%p51, %r416, 27;
	selp.b32 	%r444, 0, %r427, %p51;
	add.s32 	%r433, %r428, %r444;
	mov.b32 	%r434, 8;
	// begin inline asm
	shfl.sync.down.b32 %r432, %r433, %r434, %r440, %r441;
	// end inline asm
	setp.gt.s32 	%p52, %r416, 23;
	selp.b32 	%r445, 0, %r432, %p52;
	add.s32 	%r438, %r433, %r445;
	mov.b32 	%r439, 16;
	// begin inline asm
	shfl.sync.down.b32 %r437, %r438, %r439, %r440, %r441;
	// end inline asm
	setp.gt.s32 	%p53, %r416, 15;
	selp.b32 	%r446, 0, %r437, %p53;
	add.s32 	%r501, %r438, %r446;
	setp.ne.s32 	%p54, %r416, 0;
	@%p54 bra 	$L__BB5_19;
	shr.u32 	%r447, %r5, 3;
	and.b32  	%r448, %r447, 124;
	mov.u32 	%r449, _ZZN3cub18CUB_300001_SM_10006detail6reduce18DeviceReduceKernelINS2_10policy_hubIiyN4cuda3std3__44plusIiEEE10Policy1000EN6thrust24THRUST_300001_SM_1000_NS6detail15normal_iteratorINSD_10device_ptrIcEEEEyS9_iNS7_10__identityEEEvT0_PT3_T1_NS0_13GridEvenShareISN_EET2_T4_E12temp_storage;
	add.s32 	%r450, %r449, %r448;
	st.shared.u32 	[%r450+8], %r501;
$L__BB5_19:
	bar.sync 	0;
	setp.ne.s32 	%p55, %r5, 0;
	@%p55 bra 	$L__BB5_46;
	ld.shared.u32 	%r451, [_ZZN3cub18CUB_300001_SM_10006detail6reduce18DeviceReduceKernelINS2_10policy_hubIiyN4cuda3std3__44plusIiEEE10Policy1000EN6thrust24THRUST_300001_SM_1000_NS6detail15normal_iteratorINSD_10device_ptrIcEEEEyS9_iNS7_10__identityEEEvT0_PT3_T1_NS0_13GridEvenShareISN_EET2_T4_E12temp_storage+12];
	add.s32 	%r452, %r451, %r501;
	ld.shared.u32 	%r453, [_ZZN3cub18CUB_300001_SM_10006detail6reduce18DeviceReduceKernelINS2_10policy_hubIiyN4cuda3std3__44plusIiEEE10Policy1000EN6thrust24THRUST_300001_SM_1000_NS6detail15normal_iteratorINSD_10device_ptrIcEEEEyS9_iNS7_10__identityEEEvT0_PT3_T1_NS0_13GridEvenShareISN_EET2_T4_E12temp_storage+16];
	add.s32 	%r454, %r452, %r453;
	ld.shared.u32 	%r455, [_ZZN3cub18CUB_300001_SM_10006detail6reduce18DeviceReduceKernelINS2_10policy_hubIiyN4cuda3std3__44plusIiEEE10Policy1000EN6thrust24THRUST_300001_SM_1000_NS6detail15normal_iteratorINSD_10device_ptrIcEEEEyS9_iNS7_10__identityEEEvT0_PT3_T1_NS0_13GridEvenShareISN_EET2_T4_E12temp_storage+20];
	add.s32 	%r456, %r454, %r455;
	ld.shared.u32 	%r457, [_ZZN3cub18CUB_300001_SM_10006detail6reduce18DeviceReduceKernelINS2_10policy_hubIiyN4cuda3std3__44plusIiEEE10Policy1000EN6thrust24THRUST_300001_SM_1000_NS6detail15normal_iteratorINSD_10device_ptrIcEEEEyS9_iNS7_10__identityEEEvT0_PT3_T1_NS0_13GridEvenShareISN_EET2_T4_E12temp_storage+24];
	add.s32 	%r458, %r456, %r457;
	ld.shared.u32 	%r459, [_ZZN3cub18CUB_300001_SM_10006detail6reduce18DeviceReduceKernelINS2_10policy_hubIiyN4cuda3std3__44plusIiEEE10Policy1000EN6thrust24THRUST_300001_SM_1000_NS6detail15normal_iteratorINSD_10device_ptrIcEEEEyS9_iNS7_10__identityEEEvT0_PT3_T1_NS0_13GridEvenShareISN_EET2_T4_E12temp_storage+28];
	add.s32 	%r460, %r458, %r459;
	ld.shared.u32 	%r461, [_ZZN3cub18CUB_300001_SM_10006detail6reduce18DeviceReduceKernelINS2_10policy_hubIiyN4cuda3std3__44plusIiEEE10Policy1000EN6thrust24THRUST_300001_SM_1000_NS6detail15normal_iteratorINSD_10device_ptrIcEEEEyS9_iNS7_10__identityEEEvT0_PT3_T1_NS0_13GridEvenShareISN_EET2_T4_E12temp_storage+32];
	add.s32 	%r462, %r460, %r461;
	ld.shared.u32 	%r463, [_ZZN3cub18CUB_300001_SM_10006detail6reduce18DeviceReduceKernelINS2_10policy_hubIiyN4cuda3std3__44plusIiEEE10Policy1000EN6thrust24THRUST_300001_SM_1000_NS6detail15normal_iteratorINSD_10device_ptrIcEEEEyS9_iNS7_10__identityEEEvT0_PT3_T1_NS0_13GridEvenShareISN_EET2_T4_E12temp_storage+36];
	add.s32 	%r501, %r462, %r463;
	bra.uni 	$L__BB5_46;
$L__BB5_21:
	// begin inline asm
	mov.u32 %r353, %laneid;
	// end inline asm
	and.b32  	%r379, %r5, 992;
	add.s32 	%r380, %r379, 32;
	setp.gt.s32 	%p34, %r380, %r4;
	not.b32 	%r381, %r379;
	add.s32 	%r382, %r4, %r381;
	selp.b32 	%r377, %r382, 31, %p34;
	mov.b32 	%r356, 1;
	mov.b32 	%r378, -1;
	// begin inline asm
	shfl.sync.down.b32 %r354, %r482, %r356, %r377, %r378;
	// end inline asm
	setp.lt.s32 	%p35, %r353, %r377;
	selp.b32 	%r383, %r354, 0, %p35;
	add.s32 	%r360, %r383, %r482;
	mov.b32 	%r361, 2;
	// begin inline asm
	shfl.sync.down.b32 %r359, %r360, %r361, %r377, %r378;
	// end inline asm
	add.s32 	%r384, %r353, 2;
	setp.gt.s32 	%p36, %r384, %r377;
	selp.b32 	%r385, 0, %r359, %p36;
	add.s32 	%r365, %r360, %r385;
	mov.b32 	%r366, 4;
	// begin inline asm
	shfl.sync.down.b32 %r364, %r365, %r366, %r377, %r378;
	// end inline asm
	add.s32 	%r386, %r353, 4;
	setp.gt.s32 	%p37, %r386, %r377;
	selp.b32 	%r387, 0, %r364, %p37;
	add.s32 	%r370, %r365, %r387;
	mov.b32 	%r371, 8;
	// begin inline asm
	shfl.sync.down.b32 %r369, %r370, %r371, %r377, %r378;
	// end inline asm
	add.s32 	%r388, %r353, 8;
	setp.gt.s32 	%p38, %r388, %r377;
	selp.b32 	%r389, 0, %r369, %p38;
	add.s32 	%r375, %r370, %r389;
	mov.b32 	%r376, 16;
	// begin inline asm
	shfl.sync.down.b32 %r374, %r375, %r376, %r377, %r378;
	// end inline asm
	add.s32 	%r390, %r353, 16;
	setp.gt.s32 	%p39, %r390, %r377;
	selp.b32 	%r391, 0, %r374, %p39;
	add.s32 	%r501, %r375, %r391;
	setp.ne.s32 	%p40, %r353, 0;
	@%p40 bra 	$L__BB5_23;
	shr.u32 	%r392, %r5, 3;
	and.b32  	%r393, %r392, 124;
	mov.u32 	%r394, _ZZN3cub18CUB_300001_SM_10006detail6reduce18DeviceReduceKernelINS2_10policy_hubIiyN4cuda3std3__44plusIiEEE10Policy1000EN6thrust24THRUST_300001_SM_1000_NS6detail15normal_iteratorINSD_10device_ptrIcEEEEyS9_iNS7_10__identityEEEvT0_PT3_T1_NS0_13GridEvenShareISN_EET2_T4_E12temp_storage;
	add.s32 	%r395, %r394, %r393;
	st.shared.u32 	[%r395+8], %r501;
$L__BB5_23:
	bar.sync 	0;
	setp.ne.s32 	%p41, %r5, 0;
	@%p41 bra 	$L__BB5_46;
	setp.gt.s32 	%p42, %r4, 32;
	ld.shared.u32 	%r396, [_ZZN3cub18CUB_300001_SM_10006detail6reduce18DeviceReduceKernelINS2_10policy_hubIiyN4cuda3std3__44plusIiEEE10Policy1000EN6thrust24THRUST_300001_SM_1000_NS6detail15normal_iteratorINSD_10device_ptrIcEEEEyS9_iNS7_10__identityEEEvT0_PT3_T1_NS0_13GridEvenShareISN_EET2_T4_E12temp_storage+12];
	selp.b32 	%r397, %r396, 0, %p42;
	add.s32 	%r398, %r397, %r501;
	setp.gt.s32 	%p43, %r4, 64;
	ld.shared.u32 	%r399, [_ZZN3cub18CUB_300001_SM_10006detail6reduce18DeviceReduceKernelINS2_10policy_hubIiyN4cuda3std3__44plusIiEEE10Policy1000EN6thrust24THRUST_300001_SM_1000_NS6detail15normal_iteratorINSD_10device_ptrIcEEEEyS9_iNS7_10__identityEEEvT0_PT3_T1_NS0_13GridEvenShareISN_EET2_T4_E12temp_storage+16];
	selp.b32 	%r400, %r399, 0, %p43;
	add.s32 	%r401, %r398, %r400;
	setp.gt.s32 	%p44, %r4, 96;
	ld.shared.u32 	%r402, [_ZZN3cub18CUB_300001_SM_10006detail6reduce18DeviceReduceKernelINS2_10policy_hubIiyN4cuda3std3__44plusIiEEE10Policy1000EN6thrust24THRUST_300001_SM_1000_NS6detail15normal_iteratorINSD_10device_ptrIcEEEEyS9_iNS7_10__identityEEEvT0_PT3_T1_NS0_13GridEvenShareISN_EET2_T4_E12temp_storage+20];
	selp.b32 	%r403, %r402, 0, %p44;
	add.s32 	%r404, %r401, %r403;
	setp.gt.s32 	%p45, %r4, 128;
	ld.shared.u32 	%r405, [_ZZN3cub18CUB_300001_SM_10006detail6reduce18DeviceReduceKernelINS2_10policy_hubIiyN4cuda3std3__44plusIiEEE10Policy1000EN6thrust24THRUST_300001_SM_1000_NS6detail15normal_iteratorINSD_10device_ptrIcEEEEyS9_iNS7_10__identityEEEvT0_PT3_T1_NS0_13GridEvenShareISN_EET2_T4_E12temp_storage+24];
	selp.b32 	%r406, %r405, 0, %p45;
	add.s32 	%r407, %r404, %r406;
	setp.gt.s32 	%p46, %r4, 160;
	ld.shared.u32 	%r408, [_ZZN3cub18CUB_300001_SM_10006detail6reduce18DeviceReduceKernelINS2_10policy_hubIiyN4cuda3std3__44plusIiEEE10Policy1000EN6thrust24THRUST_300001_SM_1000_NS6detail15normal_iteratorINSD_10device_ptrIcEEEEyS9_iNS7_10__identityEEEvT0_PT3_T1_NS0_13GridEvenShareISN_EET2_T4_E12temp_storage+28];
	selp.b32 	%r409, %r408, 0, %p46;
	add.s32 	%r410, %r407, %r409;
	setp.gt.s32 	%p47, %r4, 192;
	ld.shared.u32 	%r411, [_ZZN3cub18CUB_300001_SM_10006detail6reduce18DeviceReduceKernelINS2_10policy_hubIiyN4cuda3std3__44plusIiEEE10Policy1000EN6thrust24THRUST_300001_SM_1000_NS6detail15normal_iteratorINSD_10device_ptrIcEEEEyS9_iNS7_10__identityEEEvT0_PT3_T1_NS0_13GridEvenShareISN_EET2_T4_E12temp_storage+32];
	selp.b32 	%r412, %r411, 0, %p47;
	add.s32 	%r413, %r410, %r412;
	setp.gt.s32 	%p48, %r4, 224;
	ld.shared.u32 	%r414, [_ZZN3cub18CUB_300001_SM_10006detail6reduce18DeviceReduceKernelINS2_10policy_hubIiyN4cuda3std3__44plusIiEEE10Policy1000EN6thrust24THRUST_300001_SM_1000_NS6detail15normal_iteratorINSD_10device_ptrIcEEEEyS9_iNS7_10__identityEEEvT0_PT3_T1_NS0_13GridEvenShareISN_EET2_T4_E12temp_storage+36];
	selp.b32 	%r415, %r414, 0, %p48;
	add.s32 	%r501, %r413, %r415;
	bra.uni 	$L__BB5_46;
$L__BB5_25:
	cvt.u32.u64 	%r90, %rd4;
	mov.u32 	%r46, %tid.x;
	add.s32 	%r91, %r46, %r90;
	cvt.u64.u32 	%rd26, %r91;
	add.s64 	%rd27, %rd2, %rd26;
	ld.global.s8 	%r92, [%rd27];
	ld.global.s8 	%r93, [%rd27+256];
	ld.global.s8 	%r94, [%rd27+512];
	ld.global.s8 	%r95, [%rd27+768];
	ld.global.s8 	%r96, [%rd27+1024];
	ld.global.s8 	%r97, [%rd27+1280];
	ld.global.s8 	%r98, [%rd27+1536];
	ld.global.s8 	%r99, [%rd27+1792];
	ld.global.s8 	%r100, [%rd27+2048];
	ld.global.s8 	%r101, [%rd27+2304];
	ld.global.s8 	%r102, [%rd27+2560];
	ld.global.s8 	%r103, [%rd27+2816];
	ld.global.s8 	%r104, [%rd27+3072];
	ld.global.s8 	%r105, [%rd27+3328];
	ld.global.s8 	%r106, [%rd27+3584];
	ld.global.s8 	%r107, [%rd27+3840];
	add.s32 	%r108, %r93, %r92;
	add.s32 	%r109, %r108, %r94;
	add.s32 	%r110, %r109, %r95;
	add.s32 	%r111, %r110, %r96;
	add.s32 	%r112, %r111, %r97;
	add.s32 	%r113, %r112, %r98;
	add.s32 	%r114, %r113, %r99;
	add.s32 	%r115, %r114, %r100;
	add.s32 	%r116, %r115, %r101;
	add.s32 	%r117, %r116, %r102;
	add.s32 	%r118, %r117, %r103;
	add.s32 	%r119, %r118, %r104;
	add.s32 	%r120, %r119, %r105;
	add.s32 	%r121, %r120, %r106;
	add.s32 	%r500, %r121, %r107;
	setp.lt.u64 	%p2, %rd5, %rd3;
	@%p2 bra 	$L__BB5_42;
	cvt.u32.u64 	%r123, %rd3;
	cvt.u64.u32 	%rd28, %r46;
	add.s64 	%rd29, %rd4, %rd3;
	add.s64 	%rd64, %rd2, %rd29;
	cvt.u32.u64 	%r48, %rd1;
	not.b32 	%r125, %r46;
	add.s32 	%r126, %r125, %r48;
	sub.s32 	%r127, %r126, %r123;
	sub.s32 	%r483, %r127, %r90;
	add.s64 	%rd30, %rd29, %rd28;
	add.s64 	%rd31, %rd30, %rd2;
	add.s64 	%rd63, %rd31, 2048;
	mov.b32 	%r484, 0;
	shl.b32 	%r128, %r1, 12;
	mov.u64 	%rd65, %rd4;
$L__BB5_27:
	cvt.s64.s32 	%rd15, %r128;
	add.s64 	%rd65, %rd65, %rd15;
	add.s64 	%rd32, %rd1, -4096;
	setp.gt.u64 	%p3, %rd65, %rd32;
	@%p3 bra 	$L__BB5_29;
	shl.b32 	%r129, %r1, 12;
	cvt.s64.s32 	%rd33, %r129;
	cvt.u64.u32 	%rd34, %r46;
	add.s64 	%rd35, %rd65, %rd34;
	add.s64 	%rd36, %rd2, %rd35;
	ld.global.s8 	%r130, [%rd36];
	ld.global.s8 	%r131, [%rd36+256];
	ld.global.s8 	%r132, [%rd36+512];
	ld.global.s8 	%r133, [%rd36+768];
	ld.global.s8 	%r134, [%rd36+1024];
	ld.global.s8 	%r135, [%rd36+1280];
	ld.global.s8 	%r136, [%rd36+1536];
	ld.global.s8 	%r137, [%rd36+1792];
	ld.global.s8 	%r138, [%rd36+2048];
	ld.global.s8 	%r139, [%rd36+2304];
	ld.global.s8 	%r140, [%rd36+2560];
	ld.global.s8 	%r141, [%rd36+2816];
	ld.global.s8 	%r142, [%rd36+3072];
	ld.global.s8 	%r143, [%rd36+3328];
	ld.global.s8 	%r144, [%rd36+3584];
	ld.global.s8 	%r145, [%rd36+3840];
	add.s32 	%r146, %r500, %r130;
	add.s32 	%r147, %r146, %r131;
	add.s32 	%r148, %r147, %r132;
	add.s32 	%r149, %r148, %r133;
	add.s32 	%r150, %r149, %r134;
	add.s32 	%r151, %r150, %r135;
	add.s32 	%r152, %r151, %r136;
	add.s32 	%r153, %r152, %r137;
	add.s32 	%r154, %r153, %r138;
	add.s32 	%r155, %r154, %r139;
	add.s32 	%r156, %r155, %r140;
	add.s32 	%r157, %r156, %r141;
	add.s32 	%r158, %r157, %r142;
	add.s32 	%r159, %r158, %r143;
	add.s32 	%r160, %r159, %r144;
	add.s32 	%r500, %r160, %r145;
	sub.s64 	%rd37, %rd1, %rd65;
	setp.lt.u64 	%p4, %rd37, %rd33;
	add.s32 	%r484, %r484, 1;
	add.s64 	%rd64, %rd64, %rd33;
	sub.s32 	%r483, %r483, %r129;
	add.s64 	%rd63, %rd63, %rd33;
	@%p4 bra 	$L__BB5_42;
	bra.uni 	$L__BB5_27;
$L__BB5_29:
	setp.le.u64 	%p5, %rd1, %rd65;
	cvt.u32.u64 	%r161, %rd65;
	cvt.u32.u64 	%r162, %rd1;
	sub.s32 	%r163, %r162, %r161;
	setp.ge.s32 	%p6, %r46, %r163;
	or.pred  	%p7, %p5, %p6;
	@%p7 bra 	$L__BB5_42;
	cvt.u32.u64 	%r166, %rd4;
	cvt.u32.u64 	%r167, %rd15;
	not.b32 	%r168, %r46;
	add.s32 	%r169, %r168, %r48;
	add.s32 	%r170, %r167, %r166;
	sub.s32 	%r171, %r169, %r170;
	mul.lo.s32 	%r172, %r1, %r484;
	shl.b32 	%r173, %r172, 12;
	sub.s32 	%r174, %r171, %r173;
	shr.u32 	%r175, %r174, 8;
	add.s32 	%r56, %r175, 1;
	and.b32  	%r57, %r56, 15;
	setp.lt.u32 	%p8, %r174, 3840;
	mov.u32 	%r490, %r46;
	@%p8 bra 	$L__BB5_33;
	shr.u32 	%r176, %r483, 8;
	add.s32 	%r177, %r176, 1;
	and.b32  	%r178, %r177, 33554416;
	neg.s32 	%r486, %r178;
	mov.u32 	%r490, %r46;
$L__BB5_32:
	.pragma "nounroll";
	ld.global.s8 	%r179, [%rd63+-2048];
	add.s32 	%r180, %r500, %r179;
	ld.global.s8 	%r181, [%rd63+-1792];
	add.s32 	%r182, %r180, %r181;
	ld.global.s8 	%r183, [%rd63+-1536];
	add.s32 	%r184, %r182, %r183;
	ld.global.s8 	%r185, [%rd63+-1280];
	add.s32 	%r186, %r184, %r185;
	ld.global.s8 	%r187, [%rd63+-1024];
	add.s32 	%r188, %r186, %r187;
	ld.global.s8 	%r189, [%rd63+-768];
	add.s32 	%r190, %r188, %r189;
	ld.global.s8 	%r191, [%rd63+-512];
	add.s32 	%r192, %r190, %r191;
	ld.global.s8 	%r193, [%rd63+-256];
	add.s32 	%r194, %r192, %r193;
	ld.global.s8 	%r195, [%rd63];
	add.s32 	%r196, %r194, %r195;
	ld.global.s8 	%r197, [%rd63+256];
	add.s32 	%r198, %r196, %r197;
	ld.global.s8 	%r199, [%rd63+512];
	add.s32 	%r200, %r198, %r199;
	ld.global.s8 	%r201, [%rd63+768];
	add.s32 	%r202, %r200, %r201;
	ld.global.s8 	%r203, [%rd63+1024];
	add.s32 	%r204, %r202, %r203;
	ld.global.s8 	%r205, [%rd63+1280];
	add.s32 	%r206, %r204, %r205;
	ld.global.s8 	%r207, [%rd63+1536];
	add.s32 	%r208, %r206, %r207;
	ld.global.s8 	%r209, [%rd63+1792];
	add.s32 	%r500, %r208, %r209;
	add.s32 	%r490, %r490, 4096;
	add.s32 	%r486, %r486, 16;
	add.s64 	%rd63, %rd63, 4096;
	setp.ne.s32 	%p9, %r486, 0;
	@%p9 bra 	$L__BB5_32;
$L__BB5_33:
	setp.eq.s32 	%p10, %r57, 0;
	@%p10 bra 	$L__BB5_42;
	and.b32  	%r68, %r56, 7;
	setp.lt.u32 	%p11, %r57, 8;
	@%p11 bra 	$L__BB5_36;
	cvt.u64.u32 	%rd38, %r490;
	add.s64 	%rd39, %rd65, %rd38;
	add.s64 	%rd40, %rd2, %rd39;
	ld.global.s8 	%r211, [%rd40];
	add.s32 	%r212, %r500, %r211;
	ld.global.s8 	%r213, [%rd40+256];
	add.s32 	%r214, %r212, %r213;
	ld.global.s8 	%r215, [%rd40+512];
	add.s32 	%r216, %r214, %r215;
	ld.global.s8 	%r217, [%rd40+768];
	add.s32 	%r218, %r216, %r217;
	ld.global.s8 	%r219, [%rd40+1024];
	add.s32 	%r220, %r218, %r219;
	ld.global.s8 	%r221, [%rd40+1280];
	add.s32 	%r222, %r220, %r221;
	ld.global.s8 	%r223, [%rd40+1536];
	add.s32 	%r224, %r222, %r223;
	ld.global.s8 	%r225, [%rd40+1792];
	add.s32 	%r500, %r224, %r225;
	add.s32 	%r490, %r490, 2048;
$L__BB5_36:
	setp.eq.s32 	%p12, %r68, 0;
	@%p12 bra 	$L__BB5_42;
	setp.lt.u32 	%p13, %r68, 4;
	@%p13 bra 	$L__BB5_39;
	cvt.u64.u32 	%rd41, %r490;
	add.s64 	%rd42, %rd65, %rd41;
	add.s64 	%rd43, %rd2, %rd42;
	ld.global.s8 	%r227, [%rd43];
	add.s32 	%r228, %r500, %r227;
	ld.global.s8 	%r229, [%rd43+256];
	add.s32 	%r230, %r228, %r229;
	ld.global.s8 	%r231, [%rd43+512];
	add.s32 	%r232, %r230, %r231;
	ld.global.s8 	%r233, [%rd43+768];
	add.s32 	%r500, %r232, %r233;
	add.s32 	%r490, %r490, 1024;
$L__BB5_39:
	and.b32  	%r234, %r56, 3;
	setp.eq.s32 	%p14, %r234, 0;
	@%p14 bra 	$L__BB5_42;
	cvt.u64.u32 	%rd44, %r490;
	add.s64 	%rd67, %rd64, %rd44;
	cvt.u16.u32 	%rs1, %r483;
	shr.u16 	%rs2, %rs1, 8;
	add.s16 	%rs3, %rs2, 1;
	cvt.u32.u16 	%r235, %rs3;
	and.b32  	%r236, %r235, 3;
	neg.s32 	%r498, %r236;
$L__BB5_41:
	.pragma "nounroll";
	ld.global.s8 	%r237, [%rd67];
	add.s32 	%r500, %r500, %r237;
	add.s64 	%rd67, %rd67, 256;
	add.s32 	%r498, %r498, 1;
	setp.ne.s32 	%p15, %r498, 0;
	@%p15 bra 	$L__BB5_41;
$L__BB5_42:
	// begin inline asm
	mov.u32 %r238, %laneid;
	// end inline asm
	mov.b32 	%r241, 1;
	mov.b32 	%r262, 31;
	mov.b32 	%r263, -1;
	// begin inline asm
	shfl.sync.down.b32 %r239, %r500, %r241, %r262, %r263;
	// end inline asm
	setp.gt.s32 	%p16, %r238, 30;
	selp.b32 	%r264, 0, %r239, %p16;
	add.s32 	%r245, %r264, %r500;
	mov.b32 	%r246, 2;
	// begin inline asm
	shfl.sync.down.b32 %r244, %r245, %r246, %r262, %r263;
	// end inline asm
	setp.gt.s32 	%p17, %r238, 29;
	selp.b32 	%r265, 0, %r244, %p17;
	add.s32 	%r250, %r245, %r265;
	mov.b32 	%r251, 4;
	// begin inline asm
	shfl.sync.down.b32 %r249, %r250, %r251, %r262, %r263;
	// end inline asm
	setp.gt.s32 	%p18, %r238, 27;
	selp.b32 	%r266, 0, %r249, %p18;
	add.s32 	%r255, %r250, %r266;
	mov.b32 	%r256, 8;
	// begin inline asm
	shfl.sync.down.b32 %r254, %r255, %r256, %r262, %r263;
	// end inline asm
	setp.gt.s32 	%p19, %r238, 23;
	selp.b32 	%r267, 0, %r254, %p19;
	add.s32 	%r260, %r255, %r267;
	mov.b32 	%r261, 16;
	// begin inline asm
	shfl.sync.down.b32 %r259, %r260, %r261, %r262, %r263;
	// end inline asm
	setp.gt.s32 	%p20, %r238, 15;
	selp.b32 	%r268, 0, %r259, %p20;
	add.s32 	%r501, %r260, %r268;
	setp.ne.s32 	%p21, %r238, 0;
	@%p21 bra 	$L__BB5_44;
	shr.u32 	%r269, %r46, 3;
	and.b32  	%r270, %r269, 124;
	mov.u32 	%r271, _ZZN3cub18CUB_300001_SM_10006detail6reduce18DeviceReduceKernelINS2_10policy_hubIiyN4cuda3std3__44plusIiEEE10Policy1000EN6thrust24THRUST_300001_SM_1000_NS6detail15normal_iteratorINSD_10device_ptrIcEEEEyS9_iNS7_10__identityEEEvT0_PT3_T1_NS0_13GridEvenShareISN_EET2_T4_E12temp_storage;
	add.s32 	%r272, %r271, %r270;
	st.shared.u32 	[%r272+8], %r501;
$L__BB5_44:
	bar.sync 	0;
	setp.ne.s32 	%p22, %r46, 0;
	@%p22 bra 	$L__BB5_46;
	ld.shared.u32 	%r273, [_ZZN3cub18CUB_300001_SM_10006detail6reduce18DeviceReduceKernelINS2_10policy_hubIiyN4cuda3std3__44plusIiEEE10Policy1000EN6thrust24THRUST_300001_SM_1000_NS6detail15normal_iteratorINSD_10device_ptrIcEEEEyS9_iNS7_10__identityEEEvT0_PT3_T1_NS0_13GridEvenShareISN_EET2_T4_E12temp_storage+12];
	add.s32 	%r274, %r273, %r501;
	ld.shared.u32 	%r275, [_ZZN3cub18CUB_300001_SM_10006detail6reduce18DeviceReduceKernelINS2_10policy_hubIiyN4cuda3std3__44plusIiEEE10Policy1000EN6thrust24THRUST_300001_SM_1000_NS6detail15normal_iteratorINSD_10device_ptrIcEEEEyS9_iNS7_10__identityEEEvT0_PT3_T1_NS0_13GridEvenShareISN_EET2_T4_E12temp_storage+16];
	add.s32 	%r276, %r274, %r275;
	ld.shared.u32 	%r277, [_ZZN3cub18CUB_300001_SM_10006detail6reduce18DeviceReduceKernelINS2_10policy_hubIiyN4cuda3std3__44plusIiEEE10Policy1000EN6thrust24THRUST_300001_SM_1000_NS6detail15normal_iteratorINSD_10device_ptrIcEEEEyS9_iNS7_10__identityEEEvT0_PT3_T1_NS0_13GridEvenShareISN_EET2_T4_E12temp_storage+20];
	add.s32 	%r278, %r276, %r277;
	ld.shared.u32 	%r279, [_ZZN3cub18CUB_300001_SM_10006detail6reduce18DeviceReduceKernelINS2_10policy_hubIiyN4cuda3std3__44plusIiEEE10Policy1000EN6thrust24THRUST_300001_SM_1000_NS6detail15normal_iteratorINSD_10device_ptrIcEEEEyS9_iNS7_10__identityEEEvT0_PT3_T1_NS0_13GridEvenShareISN_EET2_T4_E12temp_storage+24];
	add.s32 	%r280, %r278, %r279;
	ld.shared.u32 	%r281, [_ZZN3cub18CUB_300001_SM_10006detail6reduce18DeviceReduceKernelINS2_10policy_hubIiyN4cuda3std3__44plusIiEEE10Policy1000EN6thrust24THRUST_300001_SM_1000_NS6detail15normal_iteratorINSD_10device_ptrIcEEEEyS9_iNS7_10__identityEEEvT0_PT3_T1_NS0_13GridEvenShareISN_EET2_T4_E12temp_storage+28];
	add.s32 	%r282, %r280, %r281;
	ld.shared.u32 	%r283, [_ZZN3cub18CUB_300001_SM_10006detail6reduce18DeviceReduceKernelINS2_10policy_hubIiyN4cuda3std3__44plusIiEEE10Policy1000EN6thrust24THRUST_300001_SM_1000_NS6detail15normal_iteratorINSD_10device_ptrIcEEEEyS9_iNS7_10__identityEEEvT0_PT3_T1_NS0_13GridEvenShareISN_EET2_T4_E12temp_storage+32];
	add.s32 	%r284, %r282, %r283;
	ld.shared.u32 	%r285, [_ZZN3cub18CUB_300001_SM_10006detail6reduce18DeviceReduceKernelINS2_10policy_hubIiyN4cuda3std3__44plusIiEEE10Policy1000EN6thrust24THRUST_300001_SM_1000_NS6detail15normal_iteratorINSD_10device_ptrIcEEEEyS9_iNS7_10__identityEEEvT0_PT3_T1_NS0_13GridEvenShareISN_EET2_T4_E12temp_storage+36];
	add.s32 	%r501, %r284, %r285;
$L__BB5_46:
	mov.u32 	%r464, %tid.x;
	setp.ne.s32 	%p56, %r464, 0;
	@%p56 bra 	$L__BB5_48;
	ld.param.u64 	%rd61, [_ZN3cub18CUB_300001_SM_10006detail6reduce18DeviceReduceKernelINS2_10policy_hubIiyN4cuda3std3__44plusIiEEE10Policy1000EN6thrust24THRUST_300001_SM_1000_NS6detail15normal_iteratorINSD_10device_ptrIcEEEEyS9_iNS7_10__identityEEEvT0_PT3_T1_NS0_13GridEvenShareISN_EET2_T4__param_1];
	cvta.to.global.u64 	%rd58, %rd61;
	mul.wide.u32 	%rd59, %r2, 4;
	add.s64 	%rd60, %rd58, %rd59;
	st.global.u32 	[%rd60], %r501;
$L__BB5_48:
	ret;

}
	// .globl	_ZN3cub18CUB_300001_SM_10006detail6reduce28DeviceReduceSingleTileKernelINS2_10policy_hubIiyN4cuda3std3__44plusIiEEE10Policy1000EPiSC_iS9_iiNS7_10__identityEEEvT0_T1_T2_T3_T4_T6_
.visible .entry _ZN3cub18CUB_300001_SM_10006detail6reduce28DeviceReduceSingleTileKernelINS2_10policy_hubIiyN4cuda3std3__44plusIiEEE10Policy1000EPiSC_iS9_iiNS7_10__identityEEEvT0_T1_T2_T3_T4_T6_(
	.param .u64 .ptr .align 1 _ZN3cub18CUB_300001_SM_10006detail6reduce28DeviceReduceSingleTileKernelINS2_10policy_hubIiyN4cuda3std3__44plusIiEEE10Policy1000EPiSC_iS9_iiNS7_10__identityEEEvT0_T1_T2_T3_T4_T6__param_0,
	.param .u64 .ptr .align 1 _ZN3cub18CUB_300001_SM_10006detail6reduce28DeviceReduceSingleTileKernelINS2_10policy_hubIiyN4cuda3std3__44plusIiEEE10Policy1000EPiSC_iS9_iiNS7_10__identityEEEvT0_T1_T2_T3_T4_T6__param_1,
	.param .u32 _ZN3cub18CUB_300001_SM_10006detail6reduce28DeviceReduceSingleTileKernelINS2_10policy_hubIiyN4cuda3std3__44plusIiEEE10Policy1000EPiSC_iS9_iiNS7_10__identityEEEvT0_T1_T2_T3_T4_T6__param_2,
	.param .align 1 .b8 _ZN3cub18CUB_300001_SM_10006detail6reduce28DeviceReduceSingleTileKernelINS2_10policy_hubIiyN4cuda3std3__44plusIiEEE10Policy1000EPiSC_iS9_iiNS7_10__identityEEEvT0_T1_T2_T3_T4_T6__param_3[1],
	.param .u32 _ZN3cub18CUB_300001_SM_10006detail6reduce28DeviceReduceSingleTileKernelINS2_10policy_hubIiyN4cuda3std3__44plusIiEEE10Policy1000EPiSC_iS9_iiNS7_10__identityEEEvT0_T1_T2_T3_T4_T6__param_4,
	.param .align 1 .b8 _ZN3cub18CUB_300001_SM_10006detail6reduce28DeviceReduceSingleTileKernelINS2_10policy_hubIiyN4cuda3std3__44plusIiEEE10Policy1000EPiSC_iS9_iiNS7_10__identityEEEvT0_T1_T2_T3_T4_T6__param_5[1]
)
.maxntid 256
.minnctapersm 1
{
	.reg .pred 	%p<97>;
	.reg .b32 	%r<687>;
	.reg .b64 	%rd<125>;
	// demoted variable
	.shared .align 4 .b8 _ZZN3cub18CUB_300001_SM_10006detail6reduce28DeviceReduceSingleTileKernelINS2_10policy_hubIiyN4cuda3std3__44plusIiEEE10Policy1000EPiSC_iS9_iiNS7_10__identityEEEvT0_T1_T2_T3_T4_T6_E12temp_storage[44];
	ld.param.u64 	%rd16, [_ZN3cub18CUB_300001_SM_10006detail6reduce28DeviceReduceSingleTileKernelINS2_10policy_hubIiyN4cuda3std3__44plusIiEEE10Policy1000EPiSC_iS9_iiNS7_10__identityEEEvT0_T1_T2_T3_T4_T6__param_0];
	ld.param.u64 	%rd17, [_ZN3cub18CUB_300001_SM_10006detail6reduce28DeviceReduceSingleTileKernelINS2_10policy_hubIiyN4cuda3std3__44plusIiEEE10Policy1000EPiSC_iS9_iiNS7_10__identityEEEvT0_T1_T2_T3_T4_T6__param_1];
	ld.param.u32 	%r120, [_ZN3cub18CUB_300001_SM_10006detail6reduce28DeviceReduceSingleTileKernelINS2_10policy_hubIiyN4cuda3std3__44plusIiEEE10Policy1000EPiSC_iS9_iiNS7_10__identityEEEvT0_T1_T2_T3_T4_T6__param_2];
	ld.param.u32 	%r121, [_ZN3cub18CUB_300001_SM_10006detail6reduce28DeviceReduceSingleTileKernelINS2_10policy_hubIiyN4cuda3std3__44plusIiEEE10Policy1000EPiSC_iS9_iiNS7_10__identityEEEvT0_T1_T2_T3_T4_T6__param_4];
	cvta.to.global.u64 	%rd1, %rd17;
	setp.ne.s32 	%p1, %r120, 0;
	@%p1 bra 	$L__BB6_3;
	mov.u32 	%r633, %tid.x;
	setp.ne.s32 	%p96, %r633, 0;
	@%p96 bra 	$L__BB6_74;
	st.global.u32 	[%rd1], %r121;
	bra.uni 	$L__BB6_74;
$L__BB6_3:
	and.b64  	%rd18, %rd16, 15;
	setp.ne.s64 	%p2, %rd18, 0;
	@%p2 bra 	$L__BB6_38;
	setp.gt.s32 	%p49, %r120, 4095;
	@%p49 bra 	$L__BB6_22;
	mov.u32 	%r1, %tid.x;
	setp.ge.s32 	%p66, %r1, %r120;
	mov.b32 	%r644, 0;
	mov.u32 	%r639, %r1;
	@%p66 bra 	$L__BB6_7;
	mul.wide.u32 	%rd113, %r1, 4;
	add.s64 	%rd112, %rd16, %rd113;
	// begin inline asm
	ld.global.nc.u32 %r644, [%rd112];
	// end inline asm
	add.s32 	%r639, %r1, 256;
$L__BB6_7:
	setp.ge.s32 	%p67, %r639, %r120;
	@%p67 bra 	$L__BB6_13;
	not.b32 	%r507, %r639;
	add.s32 	%r6, %r120, %r507;
	and.b32  	%r508, %r6, 768;
	setp.eq.s32 	%p68, %r508, 768;
	@%p68 bra 	$L__BB6_11;
	mul.wide.u32 	%rd114, %r639, 4;
	add.s64 	%rd121, %rd16, %rd114;
	shr.u32 	%r509, %r6, 8;
	add.s32 	%r510, %r509, 1;
	and.b32  	%r511, %r510, 3;
	neg.s32 	%r636, %r511;
$L__BB6_10:
	.pragma "nounroll";
	// begin inline asm
	ld.global.nc.u32 %r512, [%rd121];
	// end inline asm
	add.s32 	%r644, %r512, %r644;
	add.s32 	%r639, %r639, 256;
	add.s64 	%rd121, %rd121, 1024;
	add.s32 	%r636, %r636, 1;
	setp.ne.s32 	%p69, %r636, 0;
	@%p69 bra 	$L__BB6_10;
$L__BB6_11:
	setp.lt.u32 	%p70, %r6, 768;
	@%p70 bra 	$L__BB6_13;
$L__BB6_12:
	mul.wide.s32 	%rd120, %r639, 4;
	add.s64 	%rd116, %rd16, %rd120;
	// begin inline asm
	ld.global.nc.u32 %r513, [%rd116];
	// end inline asm
	add.s32 	%r517, %r513, %r644;
	add.s64 	%rd117, %rd116, 1024;
	// begin inline asm
	ld.global.nc.u32 %r514, [%rd117];
	// end inline asm
	add.s32 	%r518, %r514, %r517;
	add.s64 	%rd118, %rd116, 2048;
	// begin inline asm
	ld.global.nc.u32 %r515, [%rd118];
	// end inline asm
	add.s32 	%r519, %r515, %r518;
	add.s64 	%rd119, %rd116, 3072;
	// begin inline asm
	ld.global.nc.u32 %r516, [%rd119];
	// end inline asm
	add.s32 	%r644, %r516, %r519;
	add.s32 	%r639, %r639, 1024;
	setp.lt.s32 	%p71, %r639, %r120;
	@%p71 bra 	$L__BB6_12;
$L__BB6_13:
	setp.lt.s32 	%p72, %r120, 256;
	@%p72 bra 	$L__BB6_18;
	// begin inline asm
	mov.u32 %r583, %laneid;
	// end inline asm
	mov.b32 	%r586, 1;
	mov.b32 	%r607, 31;
	mov.b32 	%r608, -1;
	// begin inline asm
	shfl.sync.down.b32 %r584, %r644, %r586, %r607, %r608;
	// end inline asm
	setp.gt.s32 	%p88, %r583, 30;
	selp.b32 	%r609, 0, %r584, %p88;
	add.s32 	%r590, %r609, %r644;
	mov.b32 	%r591, 2;
	// begin inline asm
	shfl.sync.down.b32 %r589, %r590, %r591, %r607, %r608;
	// end inline asm
	setp.gt.s32 	%p89, %r583, 29;
	selp.b32 	%r610, 0, %r589, %p89;
	add.s32 	%r595, %r590, %r610;
	mov.b32 	%r596, 4;
	// begin inline asm
	shfl.sync.down.b32 %r594, %r595, %r596, %r607, %r608;
	// end inline asm
	setp.gt.s32 	%p90, %r583, 27;
	selp.b32 	%r611, 0, %r594, %p90;
	add.s32 	%r600, %r595, %r611;
	mov.b32 	%r601, 8;
	// begin inline asm
	shfl.sync.down.b32 %r599, %r600, %r601, %r607, %r608;
	// end inline asm
	setp.gt.s32 	%p91, %r583, 23;
	selp.b32 	%r612, 0, %r599, %p91;
	add.s32 	%r605, %r600, %r612;
	mov.b32 	%r606, 16;
	// begin inline asm
	shfl.sync.down.b32 %r604, %r605, %r606, %r607, %r608;
	// end inline asm
	setp.gt.s32 	%p92, %r583, 15;
	selp.b32 	%r613, 0, %r604, %p92;
	add.s32 	%r686, %r605, %r613;
	setp.ne.s32 	%p93, %r583, 0;
	@%p93 bra 	$L__BB6_16;
	shr.u32 	%r614, %r1, 3;
	and.b32  	%r615, %r614, 124;
	mov.u32 	%r616, _ZZN3cub18CUB_300001_SM_10006detail6reduce28DeviceReduceSingleTileKernelINS2_10policy_hubIiyN4cuda3std3__44plusIiEEE10Policy1000EPiSC_iS9_iiNS7_10__identityEEEvT0_T1_T2_T3_T4_T6_E12temp_storage;
	add.s32 	%r617, %r616, %r615;
	st.shared.u32 	[%r617+8], %r686;
$L__BB6_16:
	bar.sync 	0;
	setp.ne.s32 	%p94, %r1, 0;
	@%p94 bra 	$L__BB6_72;
	ld.shared.u32 	%r618, [_ZZN3cub18CUB_300001_SM_10006detail6reduce28DeviceReduceSingleTileKernelINS2_10policy_hubIiyN4cuda3std3__44plusIiEEE10Policy1000EPiSC_iS9_iiNS7_10__identityEEEvT0_T1_T2_T3_T4_T6_E12temp_storage+12];
	add.s32 	%r619, %r618, %r686;
	ld.shared.u32 	%r620, [_ZZN3cub18CUB_300001_SM_10006detail6reduce28DeviceReduceSingleTileKernelINS2_10policy_hubIiyN4cuda3std3__44plusIiEEE10Policy1000EPiSC_iS9_iiNS7_10__identityEEEvT0_T1_T2_T3_T4_T6_E12temp_storage+16];
	add.s32 	%r621, %r619, %r620;
	ld.shared.u32 	%r622, [_ZZN3cub18CUB_300001_SM_10006detail6reduce28DeviceReduceSingleTileKernelINS2_10policy_hubIiyN4cuda3std3__44plusIiEEE10Policy1000EPiSC_iS9_iiNS7_10__identityEEEvT0_T1_T2_T3_T4_T6_E12temp_storage+20];
	add.s32 	%r623, %r621, %r622;
	ld.shared.u32 	%r624, [_ZZN3cub18CUB_300001_SM_10006detail6reduce28DeviceReduceSingleTileKernelINS2_10policy_hubIiyN4cuda3std3__44plusIiEEE10Policy1000EPiSC_iS9_iiNS7_10__identityEEEvT0_T1_T2_T3_T4_T6_E12temp_storage+24];
	add.s32 	%r625, %r623, %r624;
	ld.shared.u32 	%r626, [_ZZN3cub18CUB_300001_SM_10006detail6reduce28DeviceReduceSingleTileKernelINS2_10policy_hubIiyN4cuda3std3__44plusIiEEE10Policy1000EPiSC_iS9_iiNS7_10__identityEEEvT0_T1_T2_T3_T4_T6_E12temp_storage+28];
	add.s32 	%r627, %r625, %r626;
	ld.shared.u32 	%r628, [_ZZN3cub18CUB_300001_SM_10006detail6reduce28DeviceReduceSingleTileKernelINS2_10policy_hubIiyN4cuda3std3__44plusIiEEE10Policy1000EPiSC_iS9_iiNS7_10__identityEEEvT0_T1_T2_T3_T4_T6_E12temp_storage+32];
	add.s32 	%r629, %r627, %r628;
	ld.shared.u32 	%r630, [_ZZN3cub18CUB_300001_SM_10006detail6reduce28DeviceReduceSingleTileKernelINS2_10policy_hubIiyN4cuda3std3__44plusIiEEE10Policy1000EPiSC_iS9_iiNS7_10__identityEEEvT0_T1_T2_T3_T4_T6_E12temp_storage+36];
	add.s32 	%r686, %r629, %r630;
	bra.uni 	$L__BB6_72;
$L__BB6_18:
	// begin inline asm
	mov.u32 %r520, %laneid;
	// end inline asm
	and.b32  	%r546, %r1, 992;
	add.s32 	%r547, %r546, 32;
	setp.gt.s32 	%p73, %r547, %r120;
	not.b32 	%r548, %r546;
	add.s32 	%r549, %r120, %r548;
	selp.b32 	%r544, %r549, 31, %p73;
	mov.b32 	%r523, 1;
	mov.b32 	%r545, -1;
	// begin inline asm
	shfl.sync.down.b32 %r521, %r644, %r523, %r544, %r545;
	// end inline asm
	setp.lt.s32 	%p74, %r520, %r544;
	selp.b32 	%r550, %r521, 0, %p74;
	add.s32 	%r527, %r550, %r644;
	mov.b32 	%r528, 2;
	// begin inline asm
	shfl.sync.down.b32 %r526, %r527, %r528, %r544, %r545;
	// end inline asm
	add.s32 	%r551, %r520, 2;
	setp.gt.s32 	%p75, %r551, %r544;
	selp.b32 	%r552, 0, %r526, %p75;
	add.s32 	%r532, %r527, %r552;
	mov.b32 	%r533, 4;
	// begin inline asm
	shfl.sync.down.b32 %r531, %r532, %r533, %r544, %r545;
	// end inline asm
	add.s32 	%r553, %r520, 4;
	setp.gt.s32 	%p76, %r553, %r544;
	selp.b32 	%r554, 0, %r531, %p76;
	add.s32 	%r537, %r532, %r554;
	mov.b32 	%r538, 8;
	// begin inline asm
	shfl.sync.down.b32 %r536, %r537, %r538, %r544, %r545;
	// end inline asm
	add.s32 	%r555, %r520, 8;
	setp.gt.s32 	%p77, %r555, %r544;
	selp.b32 	%r556, 0, %r536, %p77;
	add.s32 	%r542, %r537, %r556;
	mov.b32 	%r543, 16;
	// begin inline asm
	shfl.sync.down.b32 %r541, %r542, %r543, %r544, %r545;
	// end inline asm
	add.s32 	%r557, %r520, 16;
	setp.gt.s32 	%p78, %r557, %r544;
	selp.b32 	%r558, 0, %r541, %p78;
	add.s32 	%r686, %r542, %r558;
	setp.ne.s32 	%p79, %r520, 0;
	@%p79 bra 	$L__BB6_20;
	shr.u32 	%r559, %r1, 3;
	and.b32  	%r560, %r559, 124;
	mov.u32 	%r561, _ZZN3cub18CUB_300001_SM_10006detail6reduce28DeviceReduceSingleTileKernelINS2_10policy_hubIiyN4cuda3std3__44plusIiEEE10Policy1000EPiSC_iS9_iiNS7_10__identityEEEvT0_T1_T2_T3_T4_T6_E12temp_storage;
	add.s32 	%r562, %r561, %r560;
	st.shared.u32 	[%r562+8], %r686;
$L__BB6_20:
	bar.sync 	0;
	setp.ne.s32 	%p80, %r1, 0;
	@%p80 bra 	$L__BB6_72;
	setp.gt.s32 	%p81, %r120, 32;
	ld.shared.u32 	%r563, [_ZZN3cub18CUB_300001_SM_10006detail6reduce28DeviceReduceSingleTileKernelINS2_10policy_hubIiyN4cuda3std3__44plusIiEEE10Policy1000EPiSC_iS9_iiNS7_10__identityEEEvT0_T1_T2_T3_T4_T6_E12temp_storage+12];
	selp.b32 	%r564, %r563, 0, %p81;
	add.s32 	%r565, %r564, %r686;
	setp.gt.s32 	%p82, %r120, 64;
	ld.shared.u32 	%r566, [_ZZN3cub18CUB_300001_SM_10006detail6reduce28DeviceReduceSingleTileKernelINS2_10policy_hubIiyN4cuda3std3__44plusIiEEE10Policy1000EPiSC_iS9_iiNS7_10__identityEEEvT0_T1_T2_T3_T4_T6_E12temp_storage+16];
	selp.b32 	%r567, %r566, 0, %p82;
	add.s32 	%r568, %r565, %r567;
	setp.gt.s32 	%p83, %r120, 96;
	ld.shared.u32 	%r569, [_ZZN3cub18CUB_300001_SM_10006detail6reduce28DeviceReduceSingleTileKernelINS2_10policy_hubIiyN4cuda3std3__44plusIiEEE10Policy1000EPiSC_iS9_iiNS7_10__identityEEEvT0_T1_T2_T3_T4_T6_E12temp_storage+20];
	selp.b32 	%r570, %r569, 0, %p83;
	add.s32 	%r571, %r568, %r570;
	setp.gt.s32 	%p84, %r120, 128;
	ld.shared.u32 	%r572, [_ZZN3cub18CUB_300001_SM_10006detail6reduce28DeviceReduceSingleTileKernelINS2_10policy_hubIiyN4cuda3std3__44plusIiEEE10Policy1000EPiSC_iS9_iiNS7_10__identityEEEvT0_T1_T2_T3_T4_T6_E12temp_storage+24];
	selp.b32 	%r573, %r572, 0, %p84;
	add.s32 	%r574, %r571, %r573;
	setp.gt.s32 	%p85, %r120, 160;
	ld.shared.u32 	%r575, [_ZZN3cub18CUB_300001_SM_10006detail6reduce28DeviceReduceSingleTileKernelINS2_10policy_hubIiyN4cuda3std3__44plusIiEEE10Policy1000EPiSC_iS9_iiNS7_10__identityEEEvT0_T1_T2_T3_T4_T6_E12temp_storage+28];
	selp.b32 	%r576, %r575, 0, %p85;
	add.s32 	%r577, %r574, %r576;
	setp.gt.s32 	%p86, %r120, 192;
	ld.shared.u32 	%r578, [_ZZN3cub18CUB_300001_SM_10006detail6reduce28DeviceReduceSingleTileKernelINS2_10policy_hubIiyN4cuda3std3__44plusIiEEE10Policy1000EPiSC_iS9_iiNS7_10__identityEEEvT0_T1_T2_T3_T4_T6_E12temp_storage+32];
	selp.b32 	%r579, %r578, 0, %p86;
	add.s32 	%r580, %r577, %r579;
	setp.gt.s32 	%p87, %r120, 224;
	ld.shared.u32 	%r581, [_ZZN3cub18CUB_300001_SM_10006detail6reduce28DeviceReduceSingleTileKernelINS2_10policy_hubIiyN4cuda3std3__44plusIiEEE10Policy1000EPiSC_iS9_iiNS7_10__identityEEEvT0_T1_T2_T3_T4_T6_E12temp_storage+36];
	selp.b32 	%r582, %r581, 0, %p87;
	add.s32 	%r686, %r580, %r582;
	bra.uni 	$L__BB6_72;
$L__BB6_22:
	mov.u32 	%r26, %tid.x;
	shl.b32 	%r377, %r26, 2;
	mul.wide.u32 	%rd86, %r377, 4;
	add.s64 	%rd76, %rd16, %rd86;
	// begin inline asm
	ld.global.nc.v2.u64 {%rd74, %rd75}, [%rd76];
	// end inline asm
	mov.b64 	{%r378, %r379}, %rd75;
	mov.b64 	{%r380, %r381}, %rd74;
	add.s64 	%rd79, %rd76, 4096;
	// begin inline asm
	ld.global.nc.v2.u64 {%rd77, %rd78}, [%rd79];
	// end inline asm
	mov.b64 	{%r382, %r383}, %rd78;
	mov.b64 	{%r384, %r385}, %rd77;
	add.s64 	%rd82, %rd76, 8192;
	// begin inline asm
	ld.global.nc.v2.u64 {%rd80, %rd81}, [%rd82];
	// end inline asm
	mov.b64 	{%r386, %r387}, %rd81;
	mov.b64 	{%r388, %r389}, %rd80;
	add.s64 	%rd85, %rd76, 12288;
	// begin inline asm
	ld.global.nc.v2.u64 {%rd83, %rd84}, [%rd85];
	// end inline asm
	mov.b64 	{%r390, %r391}, %rd84;
	mov.b64 	{%r392, %r393}, %rd83;
	add.s32 	%r394, %r381, %r380;
	add.s32 	%r395, %r378, %r394;
	add.s32 	%r396, %r379, %r395;
	add.s32 	%r397, %r384, %r396;
	add.s32 	%r398, %r385, %r397;
	add.s32 	%r399, %r382, %r398;
	add.s32 	%r400, %r383, %r399;
	add.s32 	%r401, %r388, %r400;
	add.s32 	%r402, %r389, %r401;
	add.s32 	%r403, %r386, %r402;
	add.s32 	%r404, %r387, %r403;
	add.s32 	%r405, %r392, %r404;
	add.s32 	%r406, %r393, %r405;
	add.s32 	%r407, %r390, %r406;
	add.s32 	%r659, %r391, %r407;
	setp.lt.u32 	%p50, %r120, 8192;
	mov.b32 	%r648, 4096;
	@%p50 bra 	$L__BB6_26;
	add.s32 	%r28, %r120, -4096;
	mov.b32 	%r648, 4096;
$L__BB6_24:
	mul.wide.s32 	%rd99, %r648, 4;
	add.s64 	%rd89, %rd76, %rd99;
	// begin inline asm
	ld.global.nc.v2.u64 {%rd87, %rd88}, [%rd89];
	// end inline asm
	mov.b64 	{%r409, %r410}, %rd88;
	mov.b64 	{%r411, %r412}, %rd87;
	add.s64 	%rd92, %rd89, 4096;
	// begin inline asm
	ld.global.nc.v2.u64 {%rd90, %rd91}, [%rd92];
	// end inline asm
	mov.b64 	{%r413, %r414}, %rd91;
	mov.b64 	{%r415, %r416}, %rd90;
	add.s64 	%rd95, %rd89, 8192;
	// begin inline asm
	ld.global.nc.v2.u64 {%rd93, %rd94}, [%rd95];
	// end inline asm
	mov.b64 	{%r417, %r418}, %rd94;
	mov.b64 	{%r419, %r420}, %rd93;
	add.s64 	%rd98, %rd89, 12288;
	// begin inline asm
	ld.global.nc.v2.u64 {%rd96, %rd97}, [%rd98];
	// end inline asm
	mov.b64 	{%r421, %r422}, %rd97;
	mov.b64 	{%r423, %r424}, %rd96;
	add.s32 	%r425, %r411, %r659;
	add.s32 	%r426, %r412, %r425;
	add.s32 	%r427, %r409, %r426;
	add.s32 	%r428, %r410, %r427;
	add.s32 	%r429, %r415, %r428;
	add.s32 	%r430, %r416, %r429;
	add.s32 	%r431, %r413, %r430;
	add.s32 	%r432, %r414, %r431;
	add.s32 	%r433, %r419, %r432;
	add.s32 	%r434, %r420, %r433;
	add.s32 	%r435, %r417, %r434;
	add.s32 	%r436, %r418, %r435;
	add.s32 	%r437, %r423, %r436;
	add.s32 	%r438, %r424, %r437;
	add.s32 	%r439, %r421, %r438;
	add.s32 	%r659, %r422, %r439;
	sub.s32 	%r440, %r120, %r648;
	setp.lt.s32 	%p51, %r440, 4096;
	@%p51 bra 	$L__BB6_34;
	add.s32 	%r648, %r648, 4096;
	setp.le.s32 	%p52, %r648, %r28;
	@%p52 bra 	$L__BB6_24;
$L__BB6_26:
	setp.le.s32 	%p53, %r120, %r648;
	@%p53 bra 	$L__BB6_34;
	sub.s32 	%r35, %r120, %r648;
	setp.ge.s32 	%p54, %r26, %r35;
	@%p54 bra 	$L__BB6_34;
	not.b32 	%r442, %r26;
	add.s32 	%r443, %r120, %r442;
	sub.s32 	%r36, %r443, %r648;
	and.b32  	%r444, %r36, 768;
	setp.eq.s32 	%p55, %r444, 768;
	mov.u32 	%r653, %r26;
	@%p55 bra 	$L__BB6_31;
	add.s32 	%r650, %r26, %r648;
	shr.u32 	%r445, %r36, 8;
	add.s32 	%r446, %r445, 1;
	and.b32  	%r447, %r446, 3;
	neg.s32 	%r649, %r447;
	mov.u32 	%r653, %r26;
$L__BB6_30:
	.pragma "nounroll";
	mul.wide.u32 	%rd101, %r650, 4;
	add.s64 	%rd100, %rd16, %rd101;
	// begin inline asm
	ld.global.nc.u32 %r448, [%rd100];
	// end inline asm
	add.s32 	%r659, %r448, %r659;
	add.s32 	%r653, %r653, 256;
	add.s32 	%r650, %r650, 256;
	add.s32 	%r649, %r649, 1;
	setp.ne.s32 	%p56, %r649, 0;
	@%p56 bra 	$L__BB6_30;
$L__BB6_31:
	setp.lt.u32 	%p57, %r36, 768;
	@%p57 bra 	$L__BB6_34;
	cvt.u64.u32 	%rd102, %r653;
	cvt.u64.u32 	%rd103, %r648;
	add.s64 	%rd104, %rd102, %rd103;
	shl.b64 	%rd105, %rd104, 2;
	add.s64 	%rd106, %rd105, %rd16;
	add.s64 	%rd122, %rd106, 2048;
	add.s32 	%r656, %r653, %r648;
$L__BB6_33:
	mul.wide.u32 	%rd111, %r656, 4;
	add.s64 	%rd107, %rd16, %rd111;
	// begin inline asm
	ld.global.nc.u32 %r449, [%rd107];
	// end inline asm
	add.s32 	%r453, %r449, %r659;
	add.s64 	%rd108, %rd122, -1024;
	// begin inline asm
	ld.global.nc.u32 %r450, [%rd108];
	// end inline asm
	add.s32 	%r454, %r450, %r453;
	// begin inline asm
	ld.global.nc.u32 %r451, [%rd122];
	// end inline asm
	add.s32 	%r455, %r451, %r454;
	add.s64 	%rd110, %rd122, 1024;
	// begin inline asm
	ld.global.nc.u32 %r452, [%rd110];
	// end inline asm
	add.s32 	%r659, %r452, %r455;
	add.s32 	%r653, %r653, 1024;
	add.s64 	%rd122, %rd122, 4096;
	add.s32 	%r656, %r656, 1024;
	setp.lt.s32 	%p58, %r653, %r35;
	@%p58 bra 	$L__BB6_33;
$L__BB6_34:
	// begin inline asm
	mov.u32 %r456, %laneid;
	// end inline asm
	mov.b32 	%r459, 1;
	mov.b32 	%r480, 31;
	mov.b32 	%r481, -1;
	// begin inline asm
	shfl.sync.down.b32 %r457, %r659, %r459, %r480, %r481;
	// end inline asm
	setp.gt.s32 	%p59, %r456, 30;
	selp.b32 	%r482, 0, %r457, %p59;
	add.s32 	%r463, %r482, %r659;
	mov.b32 	%r464, 2;
	// begin inline asm
	shfl.sync.down.b32 %r462, %r463, %r464, %r480, %r481;
	// end inline asm
	setp.gt.s32 	%p60, %r456, 29;
	selp.b32 	%r483, 0, %r462, %p60;
	add.s32 	%r468, %r463, %r483;
	mov.b32 	%r469, 4;
	// begin inline asm
	shfl.sync.down.b32 %r467, %r468, %r469, %r480, %r481;
	// end inline asm
	setp.gt.s32 	%p61, %r456, 27;
	selp.b32 	%r484, 0, %r467, %p61;
	add.s32 	%r473, %r468, %r484;
	mov.b32 	%r474, 8;
	// begin inline asm
	shfl.sync.down.b32 %r472, %r473, %r474, %r480, %r481;
	// end inline asm
	setp.gt.s32 	%p62, %r456, 23;
	selp.b32 	%r485, 0, %r472, %p62;
	add.s32 	%r478, %r473, %r485;
	mov.b32 	%r479, 16;
	// begin inline asm
	shfl.sync.down.b32 %r477, %r478, %r479, %r480, %r481;
	// end inline asm
	setp.gt.s32 	%p63, %r456, 15;
	selp.b32 	%r486, 0, %r477, %p63;
	add.s32 	%r686, %r478, %r486;
	setp.ne.s32 	%p64, %r456, 0;
	@%p64 bra 	$L__BB6_36;
	shr.u32 	%r487, %r26, 3;
	and.b32  	%r488, %r487, 124;
	mov.u32 	%r489, _ZZN3cub18CUB_300001_SM_10006detail6reduce28DeviceReduceSingleTileKernelINS2_10policy_hubIiyN4cuda3std3__44plusIiEEE10Policy1000EPiSC_iS9_iiNS7_10__identityEEEvT0_T1_T2_T3_T4_T6_E12temp_storage;
	add.s32 	%r490, %r489, %r488;
	st.shared.u32 	[%r490+8], %r686;
$L__BB6_36:
	bar.sync 	0;
	setp.ne.s32 	%p65, %r26, 0;
	@%p65 bra 	$L__BB6_72;
	ld.shared.u32 	%r491, [_ZZN3cub18CUB_300001_SM_10006detail6reduce28DeviceReduceSingleTileKernelINS2_10policy_hubIiyN4cuda3std3__44plusIiEEE10Policy1000EPiSC_iS9_iiNS7_10__identityEEEvT0_T1_T2_T3_T4_T6_E12temp_storage+12];
	add.s32 	%r492, %r491, %r686;
	ld.shared.u32 	%r493, [_ZZN3cub18CUB_300001_SM_10006detail6reduce28DeviceReduceSingleTileKernelINS2_10policy_hubIiyN4cuda3std3__44plusIiEEE10Policy1000EPiSC_iS9_iiNS7_10__identityEEEvT0_T1_T2_T3_T4_T6_E12temp_storage+16];
	add.s32 	%r494, %r492, %r493;
	ld.shared.u32 	%r495, [_ZZN3cub18CUB_300001_SM_10006detail6reduce28DeviceReduceSingleTileKernelINS2_10policy_hubIiyN4cuda3std3__44plusIiEEE10Policy1000EPiSC_iS9_iiNS7_10__identityEEEvT0_T1_T2_T3_T4_T6_E12temp_storage+20];
	add.s32 	%r496, %r494, %r495;
	ld.shared.u32 	%r497, [_ZZN3cub18CUB_300001_SM_10006detail6reduce28DeviceReduceSingleTileKernelINS2_10policy_hubIiyN4cuda3std3__44plusIiEEE10Policy1000EPiSC_iS9_iiNS7_10__identityEEEvT0_T1_T2_T3_T4_T6_E12temp_storage+24];
	add.s32 	%r498, %r496, %r497;
	ld.shared.u32 	%r499, [_ZZN3cub18CUB_300001_SM_10006detail6reduce28DeviceReduceSingleTileKernelINS2_10policy_hubIiyN4cuda3std3__44plusIiEEE10Policy1000EPiSC_iS9_iiNS7_10__identityEEEvT0_T1_T2_T3_T4_T6_E12temp_storage+28];
	add.s32 	%r500, %r498, %r499;
	ld.shared.u32 	%r501, [_ZZN3cub18CUB_300001_SM_10006detail6reduce28DeviceReduceSingleTileKernelINS2_10policy_hubIiyN4cuda3std3__44plusIiEEE10Policy1000EPiSC_iS9_iiNS7_10__identityEEEvT0_T1_T2_T3_T4_T6_E12temp_storage+32];
	add.s32 	%r502, %r500, %r501;
	ld.shared.u32 	%r503, [_ZZN3cub18CUB_300001_SM_10006detail6reduce28DeviceReduceSingleTileKernelINS2_10policy_hubIiyN4cuda3std3__44plusIiEEE10Policy1000EPiSC_iS9_iiNS7_10__identityEEEvT0_T1_T2_T3_T4_T6_E12temp_storage+36];
	add.s32 	%r686, %r502, %r503;
	bra.uni 	$L__BB6_72;
$L__BB6_38:
	setp.gt.s32 	%p3, %r120, 4095;
	@%p3 bra 	$L__BB6_56;
	mov.u32 	%r60, %tid.x;
	setp.ge.s32 	%p20, %r60, %r120;
	mov.b32 	%r670, 0;
	mov.u32 	%r665, %r60;
	@%p20 bra 	$L__BB6_41;
	mul.wide.u32 	%rd66, %r60, 4;
	add.s64 	%rd65, %rd16, %rd66;
	// begin inline asm
	ld.global.nc.u32 %r670, [%rd65];
	// end inline asm
	add.s32 	%r665, %r60, 256;
$L__BB6_41:
	setp.ge.s32 	%p21, %r665, %r120;
	@%p21 bra 	$L__BB6_47;
	not.b32 	%r252, %r665;
	add.s32 	%r65, %r120, %r252;
	and.b32  	%r253, %r65, 768;
	setp.eq.s32 	%p22, %r253, 768;
	@%p22 bra 	$L__BB6_45;
	mul.wide.u32 	%rd67, %r665, 4;
	add.s64 	%rd123, %rd16, %rd67;
	shr.u32 	%r254, %r65, 8;
	add.s32 	%r255, %r254, 1;
	and.b32  	%r256, %r255, 3;
	neg.s32 	%r662, %r256;
$L__BB6_44:
	.pragma "nounroll";
	// begin inline asm
	ld.global.nc.u32 %r257, [%rd123];
	// end inline asm
	add.s32 	%r670, %r257, %r670;
	add.s32 	%r665, %r665, 256;
	add.s64 	%rd123, %rd123, 1024;
	add.s32 	%r662, %r662, 1;
	setp.ne.s32 	%p23, %r662, 0;
	@%p23 bra 	$L__BB6_44;
$L__BB6_45:
	setp.lt.u32 	%p24, %r65, 768;
	@%p24 bra 	$L__BB6_47;
$L__BB6_46:
	mul.wide.s32 	%rd73, %r665, 4;
	add.s64 	%rd69, %rd16, %rd73;
	// begin inline asm
	ld.global.nc.u32 %r258, [%rd69];
	// end inline asm
	add.s32 	%r262, %r258, %r670;
	add.s64 	%rd70, %rd69, 1024;
	// begin inline asm
	ld.global.nc.u32 %r259, [%rd70];
	// end inline asm
	add.s32 	%r263, %r259, %r262;
	add.s64 	%rd71, %rd69, 2048;
	// begin inline asm
	ld.global.nc.u32 %r260, [%rd71];
	// end inline asm
	add.s32 	%r264, %r260, %r263;
	add.s64 	%rd72, %rd69, 3072;
	// begin inline asm
	ld.global.nc.u32 %r261, [%rd72];
	// end inline asm
	add.s32 	%r670, %r261, %r264;
	add.s32 	%r665, %r665, 1024;
	setp.lt.s32 	%p25, %r665, %r120;
	@%p25 bra 	$L__BB6_46;
$L__BB6_47:
	setp.lt.s32 	%p26, %r120, 256;
	@%p26 bra 	$L__BB6_52;
	// begin inline asm
	mov.u32 %r328, %laneid;
	// end inline asm
	mov.b32 	%r331, 1;
	mov.b32 	%r352, 31;
	mov.b32 	%r353, -1;
	// begin inline asm
	shfl.sync.down.b32 %r329, %r670, %r331, %r352, %r353;
	// end inline asm
	setp.gt.s32 	%p42, %r328, 30;
	selp.b32 	%r354, 0, %r329, %p42;
	add.s32 	%r335, %r354, %r670;
	mov.b32 	%r336, 2;
	// begin inline asm
	shfl.sync.down.b32 %r334, %r335, %r336, %r352, %r353;
	// end inline asm
	setp.gt.s32 	%p43, %r328, 29;
	selp.b32 	%r355, 0, %r334, %p43;
	add.s32 	%r340, %r335, %r355;
	mov.b32 	%r341, 4;
	// begin inline asm
	shfl.sync.down.b32 %r339, %r340, %r341, %r352, %r353;
	// end inline asm
	setp.gt.s32 	%p44, %r328, 27;
	selp.b32 	%r356, 0, %r339, %p44;
	add.s32 	%r345, %r340, %r356;
	mov.b32 	%r346, 8;
	// begin inline asm
	shfl.sync.down.b32 %r344, %r345, %r346, %r352, %r353;
	// end inline asm
	setp.gt.s32 	%p45, %r328, 23;
	selp.b32 	%r357, 0, %r344, %p45;
	add.s32 	%r350, %r345, %r357;
	mov.b32 	%r351, 16;
	// begin inline asm
	shfl.sync.down.b32 %r349, %r350, %r351, %r352, %r353;
	// end inline asm
	setp.gt.s32 	%p46, %r328, 15;
	selp.b32 	%r358, 0, %r349, %p46;
	add.s32 	%r686, %r350, %r358;
	setp.ne.s32 	%p47, %r328, 0;
	@%p47 bra 	$L__BB6_50;
	shr.u32 	%r359, %r60, 3;
	and.b32  	%r360, %r359, 124;
	mov.u32 	%r361, _ZZN3cub18CUB_300001_SM_10006detail6reduce28DeviceReduceSingleTileKernelINS2_10policy_hubIiyN4cuda3std3__44plusIiEEE10Policy1000EPiSC_iS9_iiNS7_10__identityEEEvT0_T1_T2_T3_T4_T6_E12temp_storage;
	add.s32 	%r362, %r361, %r360;
	st.shared.u32 	[%r362+8], %r686;
$L__BB6_50:
	bar.sync 	0;
	setp.ne.s32 	%p48, %r60, 0;
	@%p48 bra 	$L__BB6_72;
	ld.shared.u32 	%r363, [_ZZN3cub18CUB_300001_SM_10006detail6reduce28DeviceReduceSingleTileKernelINS2_10policy_hubIiyN4cuda3std3__44plusIiEEE10Policy1000EPiSC_iS9_iiNS7_10__identityEEEvT0_T1_T2_T3_T4_T6_E12temp_storage+12];
	add.s32 	%r364, %r363, %r686;
	ld.shared.u32 	%r365, [_ZZN3cub18CUB_300001_SM_10006detail6reduce28DeviceReduceSingleTileKernelINS2_10policy_hubIiyN4cuda3std3__44plusIiEEE10Policy1000EPiSC_iS9_iiNS7_10__identityEEEvT0_T1_T2_T3_T4_T6_E12temp_storage+16];
	add.s32 	%r366, %r364, %r365;
	ld.shared.u32 	%r367, [_ZZN3cub18CUB_300001_SM_10006detail6reduce28DeviceReduceSingleTileKernelINS2_10policy_hubIiyN4cuda3std3__44plusIiEEE10Policy1000EPiSC_iS9_iiNS7_10__identityEEEvT0_T1_T2_T3_T4_T6_E12temp_storage+20];
	add.s32 	%r368, %r366, %r367;
	ld.shared.u32 	%r369, [_ZZN3cub18CUB_300001_SM_10006detail6reduce28DeviceReduceSingleTileKernelINS2_10policy_hubIiyN4cuda3std3__44plusIiEEE10Policy1000EPiSC_iS9_iiNS7_10__identityEEEvT0_T1_T2_T3_T4_T6_E12temp_storage+24];
	add.s32 	%r370, %r368, %r369;
	ld.shared.u32 	%r371, [_ZZN3cub18CUB_300001_SM_10006detail6reduce28DeviceReduceSingleTileKernelINS2_10policy_hubIiyN4cuda3std3__44plusIiEEE10Policy1000EPiSC_iS9_iiNS7_10__identityEEEvT0_T1_T2_T3_T4_T6_E12temp_storage+28];
	add.s32 	%r372, %r370, %r371;
	ld.shared.u32 	%r373, [_ZZN3cub18CUB_300001_SM_10006detail6reduce28DeviceReduceSingleTileKernelINS2_10policy_hubIiyN4cuda3std3__44plusIiEEE10Policy1000EPiSC_iS9_iiNS7_10__identityEEEvT0_T1_T2_T3_T4_T6_E12temp_storage+32];
	add.s32 	%r374, %r372, %r373;
	ld.shared.u32 	%r375, [_ZZN3cub18CUB_300001_SM_10006detail6reduce28DeviceReduceSingleTileKernelINS2_10policy_hubIiyN4cuda3std3__44plusIiEEE10Policy1000EPiSC_iS9_iiNS7_10__identityEEEvT0_T1_T2_T3_T4_T6_E12temp_storage+36];
	add.s32 	%r686, %r374, %r375;
	bra.uni 	$L__BB6_72;
$L__BB6_52:
	// begin inline asm
	mov.u32 %r265, %laneid;
	// end inline asm
	and.b32  	%r291, %r60, 992;
	add.s32 	%r292, %r291, 32;
	setp.gt.s32 	%p27, %r292, %r120;
	not.b32 	%r293, %r291;
	add.s32 	%r294, %r120, %r293;
	selp.b32 	%r289, %r294, 31, %p27;
	mov.b32 	%r268, 1;
	mov.b32 	%r290, -1;
	// begin inline asm
	shfl.sync.down.b32 %r266, %r670, %r268, %r289, %r290;
	// end inline asm
	setp.lt.s32 	%p28, %r265, %r289;
	selp.b32 	%r295, %r266, 0, %p28;
	add.s32 	%r272, %r295, %r670;
	mov.b32 	%r273, 2;
	// begin inline asm
	shfl.sync.down.b32 %r271, %r272, %r273, %r289, %r290;
	// end inline asm
	add.s32 	%r296, %r265, 2;
	setp.gt.s32 	%p29, %r296, %r289;
	selp.b32 	%r297, 0, %r271, %p29;
	add.s32 	%r277, %r272, %r297;
	mov.b32 	%r278, 4;
	// begin inline asm
	shfl.sync.down.b32 %r276, %r277, %r278, %r289, %r290;
	// end inline asm
	add.s32 	%r298, %r265, 4;
	setp.gt.s32 	%p30, %r298, %r289;
	selp.b32 	%r299, 0, %r276, %p30;
	add.s32 	%r282, %r277, %r299;
	mov.b32 	%r283, 8;
	// begin inline asm
	shfl.sync.down.b32 %r281, %r282, %r283, %r289, %r290;
	// end inline asm
	add.s32 	%r300, %r265, 8;
	setp.gt.s32 	%p31, %r300, %r289;
	selp.b32 	%r301, 0, %r281, %p31;
	add.s32 	%r287, %r282, %r301;
	mov.b32 	%r288, 16;
	// begin inline asm
	shfl.sync.down.b32 %r286, %r287, %r288, %r289, %r290;
	// end inline asm
	add.s32 	%r302, %r265, 16;
	setp.gt.s32 	%p32, %r302, %r289;
	selp.b32 	%r303, 0, %r286, %p32;
	add.s32 	%r686, %r287, %r303;
	setp.ne.s32 	%p33, %r265, 0;
	@%p33 bra 	$L__BB6_54;
	shr.u32 	%r304, %r60, 3;
	and.b32  	%r305, %r304, 124;
	mov.u32 	%r306, _ZZN3cub18CUB_300001_SM_10006detail6reduce28DeviceReduceSingleTileKernelINS2_10policy_hubIiyN4cuda3std3__44plusIiEEE10Policy1000EPiSC_iS9_iiNS7_10__identityEEEvT0_T1_T2_T3_T4_T6_E12temp_storage;
	add.s32 	%r307, %r306, %r305;
	st.shared.u32 	[%r307+8], %r686;
$L__BB6_54:
	bar.sync 	0;
	setp.ne.s32 	%p34, %r60, 0;
	@%p34 bra 	$L__BB6_72;
	setp.gt.s32 	%p35, %r120, 32;
	ld.shared.u32 	%r308, [_ZZN3cub18CUB_300001_SM_10006detail6reduce28DeviceReduceSingleTileKernelINS2_10policy_hubIiyN4cuda3std3__44plusIiEEE10Policy1000EPiSC_iS9_iiNS7_10__identityEEEvT0_T1_T2_T3_T4_T6_E12temp_storage+12];
	selp.b32 	%r309, %r308, 0, %p35;
	add.s32 	%r310, %r309, %r686;
	setp.gt.s32 	%p36, %r120, 64;
	ld.shared.u32 	%r311, [_ZZN3cub18CUB_300001_SM_10006detail6reduce28DeviceReduceSingleTileKernelINS2_10policy_hubIiyN4cuda3std3__44plusIiEEE10Policy1000EPiSC_iS9_iiNS7_10__identityEEEvT0_T1_T2_T3_T4_T6_E12temp_storage+16];
	selp.b32 	%r312, %r311, 0, %p36;
	add.s32 	%r313, %r310, %r312;
	setp.gt.s32 	%p37, %r120, 96;
	ld.shared.u32 	%r314, [_ZZN3cub18CUB_300001_SM_10006detail6reduce28DeviceReduceSingleTileKernelINS2_10policy_hubIiyN4cuda3std3__44plusIiEEE10Policy1000EPiSC_iS9_iiNS7_10__identityEEEvT0_T1_T2_T3_T4_T6_E12temp_storage+20];
	selp.b32 	%r315, %r314, 0, %p37;
	add.s32 	%r316, %r313, %r315;
	setp.gt.s32 	%p38, %r120, 128;
	ld.shared.u32 	%r317, [_ZZN3cub18CUB_300001_SM_10006detail6reduce28DeviceReduceSingleTileKernelINS2_10policy_hubIiyN4cuda3std3__44plusIiEEE10Policy1000EPiSC_iS9_iiNS7_10__identityEEEvT0_T1_T2_T3_T4_T6_E12temp_storage+24];
	selp.b32 	%r318, %r317, 0, %p38;
	add.s32 	%r319, %r316, %r318;
	setp.gt.s32 	%p39, %r120, 160;
	ld.shared.u32 	%r320, [_ZZN3cub18CUB_300001_SM_10006detail6reduce28DeviceReduceSingleTileKernelINS2_10policy_hubIiyN4cuda3std3__44plusIiEEE10Policy1000EPiSC_iS9_iiNS7_10__identityEEEvT0_T1_T2_T3_T4_T6_E12temp_storage+28];
	selp.b32 	%r321, %r320, 0, %p39;
	add.s32 	%r322, %r319, %r321;
	setp.gt.s32 	%p40, %r120, 192;
	ld.shared.u32 	%r323, [_ZZN3cub18CUB_300001_SM_10006detail6reduce28DeviceReduceSingleTileKernelINS2_10policy_hubIiyN4cuda3std3__44plusIiEEE10Policy1000EPiSC_iS9_iiNS7_10__identityEEEvT0_T1_T2_T3_T4_T6_E12temp_storage+32];
	selp.b32 	%r324, %r323, 0, %p40;
	add.s32 	%r325, %r322, %r324;
	setp.gt.s32 	%p41, %r120, 224;
	ld.shared.u32 	%r326, [_ZZN3cub18CUB_300001_SM_10006detail6reduce28DeviceReduceSingleTileKernelINS2_10policy_hubIiyN4cuda3std3__44plusIiEEE10Policy1000EPiSC_iS9_iiNS7_10__identityEEEvT0_T1_T2_T3_T4_T6_E12temp_storage+36];
	selp.b32 	%r327, %r326, 0, %p41;
	add.s32 	%r686, %r325, %r327;
	bra.uni 	$L__BB6_72;
$L__BB6_56:
	mov.u32 	%r85, %tid.x;
	mul.wide.u32 	%rd35, %r85, 4;
	add.s64 	%rd19, %rd16, %rd35;
	// begin inline asm
	ld.global.nc.u32 %r122, [%rd19];
	// end inline asm
	add.s64 	%rd20, %rd19, 1024;
	// begin inline asm
	ld.global.nc.u32 %r123, [%rd20];
	// end inline asm
	add.s64 	%rd21, %rd19, 2048;
	// begin inline asm
	ld.global.nc.u32 %r124, [%rd21];
	// end inline asm
	add.s64 	%rd22, %rd19, 3072;
	// begin inline asm
	ld.global.nc.u32 %r125, [%rd22];
	// end inline asm
	add.s64 	%rd23, %rd19, 4096;
	// begin inline asm
	ld.global.nc.u32 %r126, [%rd23];
	// end inline asm
	add.s64 	%rd24, %rd19, 5120;
	// begin inline asm
	ld.global.nc.u32 %r127, [%rd24];
	// end inline asm
	add.s64 	%rd25, %rd19, 6144;
	// begin inline asm
	ld.global.nc.u32 %r128, [%rd25];
	// end inline asm
	add.s64 	%rd26, %rd19, 7168;
	// begin inline asm
	ld.global.nc.u32 %r129, [%rd26];
	// end inline asm
	add.s64 	%rd27, %rd19, 8192;
	// begin inline asm
	ld.global.nc.u32 %r130, [%rd27];
	// end inline asm
	add.s64 	%rd28, %rd19, 9216;
	// begin inline asm
	ld.global.nc.u32 %r131, [%rd28];
	// end inline asm
	add.s64 	%rd29, %rd19, 10240;
	// begin inline asm
	ld.global.nc.u32 %r132, [%rd29];
	// end inline asm
	add.s64 	%rd30, %rd19, 11264;
	// begin inline asm
	ld.global.nc.u32 %r133, [%rd30];
	// end inline asm
	add.s64 	%rd31, %rd19, 12288;
	// begin inline asm
	ld.global.nc.u32 %r134, [%rd31];
	// end inline asm
	add.s64 	%rd32, %rd19, 13312;
	// begin inline asm
	ld.global.nc.u32 %r135, [%rd32];
	// end inline asm
	add.s64 	%rd33, %rd19, 14336;
	// begin inline asm
	ld.global.nc.u32 %r136, [%rd33];
	// end inline asm
	add.s64 	%rd34, %rd19, 15360;
	// begin inline asm
	ld.global.nc.u32 %r137, [%rd34];
	// end inline asm
	add.s32 	%r139, %r123, %r122;
	add.s32 	%r140, %r124, %r139;
	add.s32 	%r141, %r125, %r140;
	add.s32 	%r142, %r126, %r141;
	add.s32 	%r143, %r127, %r142;
	add.s32 	%r144, %r128, %r143;
	add.s32 	%r145, %r129, %r144;
	add.s32 	%r146, %r130, %r145;
	add.s32 	%r147, %r131, %r146;
	add.s32 	%r148, %r132, %r147;
	add.s32 	%r149, %r133, %r148;
	add.s32 	%r150, %r134, %r149;
	add.s32 	%r151, %r135, %r150;
	add.s32 	%r152, %r136, %r151;
	add.s32 	%r685, %r137, %r152;
	setp.lt.u32 	%p4, %r120, 8192;
	mov.b32 	%r674, 4096;
	@%p4 bra 	$L__BB6_60;
	add.s32 	%r87, %r120, -4096;
	mov.b32 	%r674, 4096;
$L__BB6_58:
	mul.wide.s32 	%rd52, %r674, 4;
	add.s64 	%rd36, %rd19, %rd52;
	// begin inline asm
	ld.global.nc.u32 %r154, [%rd36];
	// end inline asm
	add.s64 	%rd37, %rd36, 1024;
	// begin inline asm
	ld.global.nc.u32 %r155, [%rd37];
	// end inline asm
	add.s64 	%rd38, %rd36, 2048;
	// begin inline asm
	ld.global.nc.u32 %r156, [%rd38];
	// end inline asm
	add.s64 	%rd39, %rd36, 3072;
	// begin inline asm
	ld.global.nc.u32 %r157, [%rd39];
	// end inline asm
	add.s64 	%rd40, %rd36, 4096;
	// begin inline asm
	ld.global.nc.u32 %r158, [%rd40];
	// end inline asm
	add.s64 	%rd41, %rd36, 5120;
	// begin inline asm
	ld.global.nc.u32 %r159, [%rd41];
	// end inline asm
	add.s64 	%rd42, %rd36, 6144;
	// begin inline asm
	ld.global.nc.u32 %r160, [%rd42];
	// end inline asm
	add.s64 	%rd43, %rd36, 7168;
	// begin inline asm
	ld.global.nc.u32 %r161, [%rd43];
	// end inline asm
	add.s64 	%rd44, %rd36, 8192;
	// begin inline asm
	ld.global.nc.u32 %r162, [%rd44];
	// end inline asm
	add.s64 	%rd45, %rd36, 9216;
	// begin inline asm
	ld.global.nc.u32 %r163, [%rd45];
	// end inline asm
	add.s64 	%rd46, %rd36, 10240;
	// begin inline asm
	ld.global.nc.u32 %r164, [%rd46];
	// end inline asm
	add.s64 	%rd47, %rd36, 11264;
	// begin inline asm
	ld.global.nc.u32 %r165, [%rd47];
	// end inline asm
	add.s64 	%rd48, %rd36, 12288;
	// begin inline asm
	ld.global.nc.u32 %r166, [%rd48];
	// end inline asm
	add.s64 	%rd49, %rd36, 13312;
	// begin inline asm
	ld.global.nc.u32 %r167, [%rd49];
	// end inline asm
	add.s64 	%rd50, %rd36, 14336;
	// begin inline asm
	ld.global.nc.u32 %r168, [%rd50];
	// end inline asm
	add.s64 	%rd51, %rd36, 15360;
	// begin inline asm
	ld.global.nc.u32 %r169, [%rd51];
	// end inline asm
	add.s32 	%r170, %r154, %r685;
	add.s32 	%r171, %r155, %r170;
	add.s32 	%r172, %r156, %r171;
	add.s32 	%r173, %r157, %r172;
	add.s32 	%r174, %r158, %r173;
	add.s32 	%r175, %r159, %r174;
	add.s32 	%r176, %r160, %r175;
	add.s32 	%r177, %r161, %r176;
	add.s32 	%r178, %r162, %r177;
	add.s32 	%r179, %r163, %r178;
	add.s32 	%r180, %r164, %r179;
	add.s32 	%r181, %r165, %r180;
	add.s32 	%r182, %r166, %r181;
	add.s32 	%r183, %r167, %r182;
	add.s32 	%r184, %r168, %r183;
	add.s32 	%r685, %r169, %r184;
	sub.s32 	%r185, %r120, %r674;
	setp.lt.s32 	%p5, %r185, 4096;
	@%p5 bra 	$L__BB6_68;
	add.s32 	%r674, %r674, 4096;
	setp.le.s32 	%p6, %r674, %r87;
	@%p6 bra 	$L__BB6_58;
$L__BB6_60:
	setp.le.s32 	%p7, %r120, %r674;
	@%p7 bra 	$L__BB6_68;
	sub.s32 	%r94, %r120, %r674;
	setp.ge.s32 	%p8, %r85, %r94;
	@%p8 bra 	$L__BB6_68;
	not.b32 	%r187, %r85;
	add.s32 	%r188, %r120, %r187;
	sub.s32 	%r95, %r188, %r674;
	and.b32  	%r189, %r95, 768;
	setp.eq.s32 	%p9, %r189, 768;
	mov.u32 	%r679, %r85;
	@%p9 bra 	$L__BB6_65;
	add.s32 	%r676, %r85, %r674;
	shr.u32 	%r190, %r95, 8;
	add.s32 	%r191, %r190, 1;
	and.b32  	%r192, %r191, 3;
	neg.s32 	%r675, %r192;
	mov.u32 	%r679, %r85;
$L__BB6_64:
	.pragma "nounroll";
	mul.wide.u32 	%rd54, %r676, 4;
	add.s64 	%rd53, %rd16, %rd54;
	// begin inline asm
	ld.global.nc.u32 %r193, [%rd53];
	// end inline asm
	add.s32 	%r685, %r193, %r685;
	add.s32 	%r679, %r679, 256;
	add.s32 	%r676, %r676, 256;
	add.s32 	%r675, %r675, 1;
	setp.ne.s32 	%p10, %r675, 0;
	@%p10 bra 	$L__BB6_64;
$L__BB6_65:
	setp.lt.u32 	%p11, %r95, 768;
	@%p11 bra 	$L__BB6_68;
	cvt.u64.u32 	%rd55, %r679;
	cvt.u64.u32 	%rd56, %r674;
	add.s64 	%rd57, %rd55, %rd56;
	shl.b64 	%rd58, %rd57, 2;
	add.s64 	%rd59, %rd58, %rd16;
	add.s64 	%rd124, %rd59, 2048;
	add.s32 	%r682, %r679, %r674;
$L__BB6_67:
	mul.wide.u32 	%rd64, %r682, 4;
	add.s64 	%rd60, %rd16, %rd64;
	// begin inline asm
	ld.global.nc.u32 %r194, [%rd60];
	// end inline asm
	add.s32 	%r198, %r194, %r685;
	add.s64 	%rd61, %rd124, -1024;
	// begin inline asm
	ld.global.nc.u32 %r195, [%rd61];
	// end inline asm
	add.s32 	%r199, %r195, %r198;
	// begin inline asm
	ld.global.nc.u32 %r196, [%rd124];
	// end inline asm
	add.s32 	%r200, %r196, %r199;
	add.s64 	%rd63, %rd124, 1024;
	// begin inline asm
	ld.global.nc.u32 %r197, [%rd63];
	// end inline asm
	add.s32 	%r685, %r197, %r200;
	add.s32 	%r679, %r679, 1024;
	add.s64 	%rd124, %rd124, 4096;
	add.s32 	%r682, %r682, 1024;
	setp.lt.s32 	%p12, %r679, %r94;
	@%p12 bra 	$L__BB6_67;
$L__BB6_68:
	// begin inline asm
	mov.u32 %r201, %laneid;
	// end inline asm
	mov.b32 	%r204, 1;
	mov.b32 	%r225, 31;
	mov.b32 	%r226, -1;
	// begin inline asm
	shfl.sync.down.b32 %r202, %r685, %r204, %r225, %r226;
	// end inline asm
	setp.gt.s32 	%p13, %r201, 30;
	selp.b32 	%r227, 0, %r202, %p13;
	add.s32 	%r208, %r227, %r685;
	mov.b32 	%r209, 2;
	// begin inline asm
	shfl.sync.down.b32 %r207, %r208, %r209, %r225, %r226;
	// end inline asm
	setp.gt.s32 	%p14, %r201, 29;
	selp.b32 	%r228, 0, %r207, %p14;
	add.s32 	%r213, %r208, %r228;
	mov.b32 	%r214, 4;
	// begin inline asm
	shfl.sync.down.b32 %r212, %r213, %r214, %r225, %r226;
	// end inline asm
	setp.gt.s32 	%p15, %r201, 27;
	selp.b32 	%r229, 0, %r212, %p15;
	add.s32 	%r218, %r213, %r229;
	mov.b32 	%r219, 8;
	// begin inline asm
	shfl.sync.down.b32 %r217, %r218, %r219, %r225, %r226;
	// end inline asm
	setp.gt.s32 	%p16, %r201, 23;
	selp.b32 	%r230, 0, %r217, %p16;
	add.s32 	%r223, %r218, %r230;
	mov.b32 	%r224, 16;
	// begin inline asm
	shfl.sync.down.b32 %r222, %r223, %r224, %r225, %r226;
	// end inline asm
	setp.gt.s32 	%p17, %r201, 15;
	selp.b32 	%r231, 0, %r222, %p17;
	add.s32 	%r686, %r223, %r231;
	setp.ne.s32 	%p18, %r201, 0;
	@%p18 bra 	$L__BB6_70;
	shr.u32 	%r232, %r85, 3;
	and.b32  	%r233, %r232, 124;
	mov.u32 	%r234, _ZZN3cub18CUB_300001_SM_10006detail6reduce28DeviceReduceSingleTileKernelINS2_10policy_hubIiyN4cuda3std3__44plusIiEEE10Policy1000EPiSC_iS9_iiNS7_10__identityEEEvT0_T1_T2_T3_T4_T6_E12temp_storage;
	add.s32 	%r235, %r234, %r233;
	st.shared.u32 	[%r235+8], %r686;
$L__BB6_70:
	bar.sync 	0;
	setp.ne.s32 	%p19, %r85, 0;
	@%p19 bra 	$L__BB6_72;
	ld.shared.u32 	%r236, [_ZZN3cub18CUB_300001_SM_10006detail6reduce28DeviceReduceSingleTileKernelINS2_10policy_hubIiyN4cuda3std3__44plusIiEEE10Policy1000EPiSC_iS9_iiNS7_10__identityEEEvT0_T1_T2_T3_T4_T6_E12temp_storage+12];
	add.s32 	%r237, %r236, %r686;
	ld.shared.u32 	%r238, [_ZZN3cub18CUB_300001_SM_10006detail6reduce28DeviceReduceSingleTileKernelINS2_10policy_hubIiyN4cuda3std3__44plusIiEEE10Policy1000EPiSC_iS9_iiNS7_10__identityEEEvT0_T1_T2_T3_T4_T6_E12temp_storage+16];
	add.s32 	%r239, %r237, %r238;
	ld.shared.u32 	%r240, [_ZZN3cub18CUB_300001_SM_10006detail6reduce28DeviceReduceSingleTileKernelINS2_10policy_hubIiyN4cuda3std3__44plusIiEEE10Policy1000EPiSC_iS9_iiNS7_10__identityEEEvT0_T1_T2_T3_T4_T6_E12temp_storage+20];
	add.s32 	%r241, %r239, %r240;
	ld.shared.u32 	%r242, [_ZZN3cub18CUB_300001_SM_10006detail6reduce28DeviceReduceSingleTileKernelINS2_10policy_hubIiyN4cuda3std3__44plusIiEEE10Policy1000EPiSC_iS9_iiNS7_10__identityEEEvT0_T1_T2_T3_T4_T6_E12temp_storage+24];
	add.s32 	%r243, %r241, %r242;
	ld.shared.u32 	%r244, [_ZZN3cub18CUB_300001_SM_10006detail6reduce28DeviceReduceSingleTileKernelINS2_10policy_hubIiyN4cuda3std3__44plusIiEEE10Policy1000EPiSC_iS9_iiNS7_10__identityEEEvT0_T1_T2_T3_T4_T6_E12temp_storage+28];
	add.s32 	%r245, %r243, %r244;
	ld.shared.u32 	%r246, [_ZZN3cub18CUB_300001_SM_10006detail6reduce28DeviceReduceSingleTileKernelINS2_10policy_hubIiyN4cuda3std3__44plusIiEEE10Policy1000EPiSC_iS9_iiNS7_10__identityEEEvT0_T1_T2_T3_T4_T6_E12temp_storage+32];
	add.s32 	%r247, %r245, %r246;
	ld.shared.u32 	%r248, [_ZZN3cub18CUB_300001_SM_10006detail6reduce28DeviceReduceSingleTileKernelINS2_10policy_hubIiyN4cuda3std3__44plusIiEEE10Policy1000EPiSC_iS9_iiNS7_10__identityEEEvT0_T1_T2_T3_T4_T6_E12temp_storage+36];
	add.s32 	%r686, %r247, %r248;
$L__BB6_72:
	mov.u32 	%r631, %tid.x;
	setp.ne.s32 	%p95, %r631, 0;
	@%p95 bra 	$L__BB6_74;
	add.s32 	%r632, %r686, %r121;
	st.global.u32 	[%rd1], %r632;
$L__BB6_74:
	ret;

}
	// .globl	_ZN3cub18CUB_300001_SM_10006detail8for_each13static_kernelINS2_12policy_hub_t12policy_500_tEmN6thrust24THRUST_300001_SM_1000_NS8cuda_cub20__uninitialized_fill7functorINS7_10device_ptrIcEEcEEEEvT0_T1_
.visible .entry _ZN3cub18CUB_300001_SM_10006detail8for_each13static_kernelINS2_12policy_hub_t12policy_500_tEmN6thrust24THRUST_300001_SM_1000_NS8cuda_cub20__uninitialized_fill7functorINS7_10device_ptrIcEEcEEEEvT0_T1_(
	.param .u64 _ZN3cub18CUB_300001_SM_10006detail8for_each13static_kernelINS2_12policy_hub_t12policy_500_tEmN6thrust24THRUST_300001_SM_1000_NS8cuda_cub20__uninitialized_fill7functorINS7_10device_ptrIcEEcEEEEvT0_T1__param_0,
	.param .align 8 .b8 _ZN3cub18CUB_300001_SM_10006detail8for_each13static_kernelINS2_12policy_hub_t12policy_500_tEmN6thrust24THRUST_300001_SM_1000_NS8cuda_cub20__uninitialized_fill7functorINS7_10device_ptrIcEEcEEEEvT0_T1__param_1[16]
)
.maxntid 256
{
	.reg .pred 	%p<4>;
	.reg .b16 	%rs<10>;
	.reg .b32 	%r<15>;
	.reg .b64 	%rd<14>;

	ld.param.u32 	%r7, [_ZN3cub18CUB_300001_SM_10006detail8for_each13static_kernelINS2_12policy_hub_t12policy_500_tEmN6thrust24THRUST_300001_SM_1000_NS8cuda_cub20__uninitialized_fill7functorINS7_10device_ptrIcEEcEEEEvT0_T1__param_1+8];
	bfe.u32 	%r11, %r7, 0, 8;
	cvt.u16.u32 	%rs2, %r11;
	ld.param.u64 	%rd4, [_ZN3cub18CUB_300001_SM_10006detail8for_each13static_kernelINS2_12policy_hub_t12policy_500_tEmN6thrust24THRUST_300001_SM_1000_NS8cuda_cub20__uninitialized_fill7functorINS7_10device_ptrIcEEcEEEEvT0_T1__param_1];
	ld.param.u64 	%rd5, [_ZN3cub18CUB_300001_SM_10006detail8for_each13static_kernelINS2_12policy_hub_t12policy_500_tEmN6thrust24THRUST_300001_SM_1000_NS8cuda_cub20__uninitialized_fill7functorINS7_10device_ptrIcEEcEEEEvT0_T1__param_0];
	mov.u32 	%r12, %ctaid.x;
	mul.wide.u32 	%rd1, %r12, 512;
	sub.s64 	%rd2, %rd5, %rd1;
	setp.lt.u64 	%p1, %rd2, 512;
	@%p1 bra 	$L__BB7_2;
	mov.u32 	%r14, %tid.x;
	cvta.to.global.u64 	%rd10, %rd4;
	cvt.u64.u32 	%rd11, %r14;
	add.s64 	%rd12, %rd1, %rd11;
	add.s64 	%rd13, %rd10, %rd12;
	st.global.u8 	[%rd13], %rs2;
	st.global.u8 	[%rd13+256], %rs2;
	bra.uni 	$L__BB7_6;
$L__BB7_2:
	cvta.to.global.u64 	%rd6, %rd4;
	mov.u32 	%r1, %tid.x;
	cvt.u64.u32 	%rd7, %r1;
	setp.le.u64 	%p2, %rd2, %rd7;
	add.s64 	%rd8, %rd1, %rd7;
	add.s64 	%rd3, %rd6, %rd8;
	@%p2 bra 	$L__BB7_4;
	st.global.u8 	[%rd3], %rs2;
$L__BB7_4:
	add.s32 	%r13, %r1, 256;
	cvt.u64.u32 	%rd9, %r13;
	setp.le.u64 	%p3, %rd2, %rd9;
	@%p3 bra 	$L__BB7_6;
	st.global.u8 	[%rd3+256], %rs2;
$L__BB7_6:
	ret;

}
	// .globl	_ZN3cub18CUB_300001_SM_10006detail9transform16transform_kernelINS2_10policy_hubILb1EN4cuda3std3__45tupleIJN6thrust24THRUST_300001_SM_1000_NS6detail15normal_iteratorINSA_10device_ptrIcEEEESF_EEEE10policy1000Ei9seq_scoreSF_JPcSK_EEEvT0_iT1_T2_DpNS2_10kernel_argIT3_EE
.visible .entry _ZN3cub18CUB_300001_SM_10006detail9transform16transform_kernelINS2_10policy_hubILb1EN4cuda3std3__45tupleIJN6thrust24THRUST_300001_SM_1000_NS6detail15normal_iteratorINSA_10device_ptrIcEEEESF_EEEE10policy1000Ei9seq_scoreSF_JPcSK_EEEvT0_iT1_T2_DpNS2_10kernel_argIT3_EE(
	.param .u32 _ZN3cub18CUB_300001_SM_10006detail9transform16transform_kernelINS2_10policy_hubILb1EN4cuda3std3__45tupleIJN6thrust24THRUST_300001_SM_1000_NS6detail15normal_iteratorINSA_10device_ptrIcEEEESF_EEEE10policy1000Ei9seq_scoreSF_JPcSK_EEEvT0_iT1_T2_DpNS2_10kernel_argIT3_EE_param_0,
	.param .u32 _ZN3cub18CUB_300001_SM_10006detail9transform16transform_kernelINS2_10policy_hubILb1EN4cuda3std3__45tupleIJN6thrust24THRUST_300001_SM_1000_NS6detail15normal_iteratorINSA_10device_ptrIcEEEESF_EEEE10policy1000Ei9seq_scoreSF_JPcSK_EEEvT0_iT1_T2_DpNS2_10kernel_argIT3_EE_param_1,
	.param .align 1 .b8 _ZN3cub18CUB_300001_SM_10006detail9transform16transform_kernelINS2_10policy_hubILb1EN4cuda3std3__45tupleIJN6thrust24THRUST_300001_SM_1000_NS6detail15normal_iteratorINSA_10device_ptrIcEEEESF_EEEE10policy1000Ei9seq_scoreSF_JPcSK_EEEvT0_iT1_T2_DpNS2_10kernel_argIT3_EE_param_2[1],
	.param .align 8 .b8 _ZN3cub18CUB_300001_SM_10006detail9transform16transform_kernelINS2_10policy_hubILb1EN4cuda3std3__45tupleIJN6thrust24THRUST_300001_SM_1000_NS6detail15normal_iteratorINSA_10device_ptrIcEEEESF_EEEE10policy1000Ei9seq_scoreSF_JPcSK_EEEvT0_iT1_T2_DpNS2_10kernel_argIT3_EE_param_3[8],
	.param .align 8 .b8 _ZN3cub18CUB_300001_SM_10006detail9transform16transform_kernelINS2_10policy_hubILb1EN4cuda3std3__45tupleIJN6thrust24THRUST_300001_SM_1000_NS6detail15normal_iteratorINSA_10device_ptrIcEEEESF_EEEE10policy1000Ei9seq_scoreSF_JPcSK_EEEvT0_iT1_T2_DpNS2_10kernel_argIT3_EE_param_4[16],
	.param .align 8 .b8 _ZN3cub18CUB_300001_SM_10006detail9transform16transform_kernelINS2_10policy_hubILb1EN4cuda3std3__45tupleIJN6thrust24THRUST_300001_SM_1000_NS6detail15normal_iteratorINSA_10device_ptrIcEEEESF_EEEE10policy1000Ei9seq_scoreSF_JPcSK_EEEvT0_iT1_T2_DpNS2_10kernel_argIT3_EE_param_5[16]
)
.maxntid 128
{
	.reg .pred 	%p<44>;
	.reg .b16 	%rs<61>;
	.reg .b32 	%r<67>;
	.reg .b64 	%rd<79>;

	ld.param.u32 	%r40, [_ZN3cub18CUB_300001_SM_10006detail9transform16transform_kernelINS2_10policy_hubILb1EN4cuda3std3__45tupleIJN6thrust24THRUST_300001_SM_1000_NS6detail15normal_iteratorINSA_10device_ptrIcEEEESF_EEEE10policy1000Ei9seq_scoreSF_JPcSK_EEEvT0_iT1_T2_DpNS2_10kernel_argIT3_EE_param_0];
	ld.param.u64 	%rd23, [_ZN3cub18CUB_300001_SM_10006detail9transform16transform_kernelINS2_10policy_hubILb1EN4cuda3std3__45tupleIJN6thrust24THRUST_300001_SM_1000_NS6detail15normal_iteratorINSA_10device_ptrIcEEEESF_EEEE10policy1000Ei9seq_scoreSF_JPcSK_EEEvT0_iT1_T2_DpNS2_10kernel_argIT3_EE_param_5];
	ld.param.u64 	%rd21, [_ZN3cub18CUB_300001_SM_10006detail9transform16transform_kernelINS2_10policy_hubILb1EN4cuda3std3__45tupleIJN6thrust24THRUST_300001_SM_1000_NS6detail15normal_iteratorINSA_10device_ptrIcEEEESF_EEEE10policy1000Ei9seq_scoreSF_JPcSK_EEEvT0_iT1_T2_DpNS2_10kernel_argIT3_EE_param_4];
	ld.param.u64 	%rd25, [_ZN3cub18CUB_300001_SM_10006detail9transform16transform_kernelINS2_10policy_hubILb1EN4cuda3std3__45tupleIJN6thrust24THRUST_300001_SM_1000_NS6detail15normal_iteratorINSA_10device_ptrIcEEEESF_EEEE10policy1000Ei9seq_scoreSF_JPcSK_EEEvT0_iT1_T2_DpNS2_10kernel_argIT3_EE_param_3];
	ld.param.u32 	%r39, [_ZN3cub18CUB_300001_SM_10006detail9transform16transform_kernelINS2_10policy_hubILb1EN4cuda3std3__45tupleIJN6thrust24THRUST_300001_SM_1000_NS6detail15normal_iteratorINSA_10device_ptrIcEEEESF_EEEE10policy1000Ei9seq_scoreSF_JPcSK_EEEvT0_iT1_T2_DpNS2_10kernel_argIT3_EE_param_1];
	cvta.to.global.u64 	%rd1, %rd25;
	cvta.to.global.u64 	%rd2, %rd21;
	cvta.to.global.u64 	%rd3, %rd23;
	shl.b32 	%r1, %r39, 7;
	mov.u32 	%r41, %ctaid.x;
	mul.lo.s32 	%r42, %r1, %r41;
	sub.s32 	%r2, %r40, %r42;
	min.s32 	%r3, %r1, %r2;
	cvt.s64.s32 	%rd78, %r42;
	mov.u32 	%r4, %tid.x;
	shl.b32 	%r57, %r4, 7;
	setp.ge.s32 	%p1, %r57, %r3;
	@%p1 bra 	$L__BB8_5;
	mul.wide.u32 	%rd5, %r4, 128;
	add.s64 	%rd26, %rd2, %rd5;
	add.s64 	%rd76, %rd26, %rd78;
	mov.u32 	%r56, %r57;
$L__BB8_2:
	.pragma "nounroll";
	// begin inline asm
	prefetch.global.L2 [%rd76];
	// end inline asm
	add.s32 	%r56, %r56, 16384;
	add.s64 	%rd76, %rd76, 16384;
	setp.lt.s32 	%p2, %r56, %r3;
	@%p2 bra 	$L__BB8_2;
	add.s64 	%rd28, %rd3, %rd5;
	add.s64 	%rd77, %rd28, %rd78;
$L__BB8_4:
	.pragma "nounroll";
	// begin inline asm
	prefetch.global.L2 [%rd77];
	// end inline asm
	add.s32 	%r57, %r57, 16384;
	add.s64 	%rd77, %rd77, 16384;
	setp.lt.s32 	%p3, %r57, %r3;
	@%p3 bra 	$L__BB8_4;
$L__BB8_5:
	add.s64 	%rd12, %rd2, %rd78;
	add.s64 	%rd13, %rd3, %rd78;
	add.s64 	%rd14, %rd1, %rd78;
	setp.gt.s32 	%p4, %r1, %r2;
	@%p4 bra 	$L__BB8_18;
	setp.lt.s32 	%p5, %r39, 1;
	@%p5 bra 	$L__BB8_35;
	and.b32  	%r10, %r39, 7;
	setp.lt.u32 	%p6, %r39, 8;
	mov.b32 	%r65, 0;
	@%p6 bra 	$L__BB8_10;
	and.b32  	%r44, %r39, 2147483640;
	neg.s32 	%r59, %r44;
	cvt.u64.u32 	%rd30, %r4;
	add.s64 	%rd15, %rd1, %rd30;
	add.s64 	%rd31, %rd78, 384;
	add.s64 	%rd16, %rd2, %rd31;
	add.s32 	%r58, %r4, 128;
	add.s64 	%rd17, %rd3, %rd31;
	add.s64 	%rd18, %rd1, %rd31;
$L__BB8_9:
	.pragma "nounroll";
	and.b32  	%r65, %r39, 2147483640;
	cvt.s64.s32 	%rd32, %r58;
	add.s64 	%rd33, %rd16, %rd32;
	add.s64 	%rd34, %rd17, %rd32;
	add.s64 	%rd35, %rd18, %rd32;
	cvta.to.global.u64 	%rd36, %rd21;
	cvt.u64.u32 	%rd37, %r4;
	add.s64 	%rd38, %rd36, %rd37;
	add.s64 	%rd39, %rd38, %rd78;
	cvta.to.global.u64 	%rd40, %rd23;
	add.s64 	%rd41, %rd40, %rd37;
	add.s64 	%rd42, %rd41, %rd78;
	ld.global.u8 	%rs1, [%rd39];
	ld.global.u8 	%rs2, [%rd42];
	setp.eq.s16 	%p7, %rs1, %rs2;
	selp.b16 	%rs3, 2, -1, %p7;
	add.s64 	%rd43, %rd15, %rd78;
	st.global.u8 	[%rd43], %rs3;
	ld.global.u8 	%rs4, [%rd33+-384];
	ld.global.u8 	%rs5, [%rd34+-384];
	setp.eq.s16 	%p8, %rs4, %rs5;
	selp.b16 	%rs6, 2, -1, %p8;
	st.global.u8 	[%rd35+-384], %rs6;
	ld.global.u8 	%rs7, [%rd33+-256];
	ld.global.u8 	%rs8, [%rd34+-256];
	setp.eq.s16 	%p9, %rs7, %rs8;
	selp.b16 	%rs9, 2, -1, %p9;
	st.global.u8 	[%rd35+-256], %rs9;
	ld.global.u8 	%rs10, [%rd33+-128];
	ld.global.u8 	%rs11, [%rd34+-128];
	setp.eq.s16 	%p10, %rs10, %rs11;
	selp.b16 	%rs12, 2, -1, %p10;
	st.global.u8 	[%rd35+-128], %rs12;
	ld.global.u8 	%rs13, [%rd33];
	ld.global.u8 	%rs14, [%rd34];
	setp.eq.s16 	%p11, %rs13, %rs14;
	selp.b16 	%rs15, 2, -1, %p11;
	st.global.u8 	[%rd35], %rs15;
	ld.global.u8 	%rs16, [%rd33+128];
	ld.global.u8 	%rs17, [%rd34+128];
	setp.eq.s16 	%p12, %rs16, %rs17;
	selp.b16 	%rs18, 2, -1, %p12;
	st.global.u8 	[%rd35+128], %rs18;
	ld.global.u8 	%rs19, [%rd33+256];
	ld.global.u8 	%rs20, [%rd34+256];
	setp.eq.s16 	%p13, %rs19, %rs20;
	selp.b16 	%rs21, 2, -1, %p13;
	st.global.u8 	[%rd35+256], %rs21;
	ld.global.u8 	%rs22, [%rd33+384];
	ld.global.u8 	%rs23, [%rd34+384];
	setp.eq.s16 	%p14, %rs22, %rs23;
	selp.b16 	%rs24, 2, -1, %p14;
	st.global.u8 	[%rd35+384], %rs24;
	add.s32 	%r59, %r59, 8;
	add.s64 	%rd78, %rd78, 1024;
	add.s32 	%r58, %r58, 1024;
	setp.eq.s32 	%p15, %r59, 0;
	@%p15 bra 	$L__BB8_10;
	bra.uni 	$L__BB8_9;
$L__BB8_10:
	setp.eq.s32 	%p16, %r10, 0;
	@%p16 bra 	$L__BB8_35;
	and.b32  	%r34, %r39, 3;
	setp.lt.u32 	%p17, %r10, 4;
	@%p17 bra 	$L__BB8_13;
	shl.b32 	%r45, %r65, 7;
	add.s32 	%r46, %r45, %r4;
	cvt.s64.s32 	%rd44, %r46;
	add.s64 	%rd45, %rd12, %rd44;
	add.s64 	%rd46, %rd13, %rd44;
	ld.global.u8 	%rs25, [%rd45];
	ld.global.u8 	%rs26, [%rd46];
	setp.eq.s16 	%p18, %rs25, %rs26;
	selp.b16 	%rs27, 2, -1, %p18;
	add.s64 	%rd47, %rd14, %rd44;
	st.global.u8 	[%rd47], %rs27;
	ld.global.u8 	%rs28, [%rd45+128];
	ld.global.u8 	%rs29, [%rd46+128];
	setp.eq.s16 	%p19, %rs28, %rs29;
	selp.b16 	%rs30, 2, -1, %p19;
	st.global.u8 	[%rd47+128], %rs30;
	ld.global.u8 	%rs31, [%rd45+256];
	ld.global.u8 	%rs32, [%rd46+256];
	setp.eq.s16 	%p20, %rs31, %rs32;
	selp.b16 	%rs33, 2, -1, %p20;
	st.global.u8 	[%rd47+256], %rs33;
	ld.global.u8 	%rs34, [%rd45+384];
	ld.global.u8 	%rs35, [%rd46+384];
	setp.eq.s16 	%p21, %rs34, %rs35;
	selp.b16 	%rs36, 2, -1, %p21;
	st.global.u8 	[%rd47+384], %rs36;
	add.s32 	%r65, %r65, 4;
$L__BB8_13:
	setp.eq.s32 	%p22, %r34, 0;
	@%p22 bra 	$L__BB8_35;
	setp.eq.s32 	%p23, %r34, 1;
	@%p23 bra 	$L__BB8_16;
	shl.b32 	%r47, %r65, 7;
	add.s32 	%r48, %r47, %r4;
	cvt.s64.s32 	%rd48, %r48;
	add.s64 	%rd49, %rd12, %rd48;
	add.s64 	%rd50, %rd13, %rd48;
	ld.global.u8 	%rs37, [%rd49];
	ld.global.u8 	%rs38, [%rd50];
	setp.eq.s16 	%p24, %rs37, %rs38;
	selp.b16 	%rs39, 2, -1, %p24;
	add.s64 	%rd51, %rd14, %rd48;
	st.global.u8 	[%rd51], %rs39;
	ld.global.u8 	%rs40, [%rd49+128];
	ld.global.u8 	%rs41, [%rd50+128];
	setp.eq.s16 	%p25, %rs40, %rs41;
	selp.b16 	%rs42, 2, -1, %p25;
	st.global.u8 	[%rd51+128], %rs42;
	add.s32 	%r65, %r65, 2;
$L__BB8_16:
	and.b32  	%r49, %r39, 1;
	setp.eq.b32 	%p26, %r49, 1;
	not.pred 	%p27, %p26;
	@%p27 bra 	$L__BB8_35;
	shl.b32 	%r50, %r65, 7;
	add.s32 	%r51, %r50, %r4;
	cvt.s64.s32 	%rd52, %r51;
	add.s64 	%rd53, %rd12, %rd52;
	add.s64 	%rd54, %rd13, %rd52;
	ld.global.u8 	%rs43, [%rd53];
	ld.global.u8 	%rs44, [%rd54];
	setp.eq.s16 	%p28, %rs43, %rs44;
	selp.b16 	%rs45, 2, -1, %p28;
	add.s64 	%rd55, %rd14, %rd52;
	st.global.u8 	[%rd55], %rs45;
	bra.uni 	$L__BB8_35;
$L__BB8_18:
	setp.lt.s32 	%p29, %r39, 1;
	@%p29 bra 	$L__BB8_35;
	and.b32  	%r13, %r39, 3;
	setp.lt.u32 	%p30, %r39, 4;
	mov.b32 	%r61, 0;
	@%p30 bra 	$L__BB8_30;
	and.b32  	%r61, %r39, 2147483644;
	mov.b32 	%r60, 0;
$L__BB8_21:
	shl.b32 	%r54, %r60, 7;
	add.s32 	%r21, %r54, %r4;
	setp.ge.s32 	%p31, %r21, %r3;
	@%p31 bra 	$L__BB8_23;
	cvt.s64.s32 	%rd56, %r21;
	add.s64 	%rd57, %rd12, %rd56;
	add.s64 	%rd58, %rd13, %rd56;
	ld.global.u8 	%rs46, [%rd57];
	ld.global.u8 	%rs47, [%rd58];
	setp.eq.s16 	%p32, %rs46, %rs47;
	selp.b16 	%rs48, 2, -1, %p32;
	add.s64 	%rd59, %rd14, %rd56;
	st.global.u8 	[%rd59], %rs48;
$L__BB8_23:
	add.s32 	%r22, %r21, 128;
	setp.ge.s32 	%p33, %r22, %r3;
	@%p33 bra 	$L__BB8_25;
	cvt.s64.s32 	%rd60, %r22;
	add.s64 	%rd61, %rd12, %rd60;
	add.s64 	%rd62, %rd13, %rd60;
	ld.global.u8 	%rs49, [%rd61];
	ld.global.u8 	%rs50, [%rd62];
	setp.eq.s16 	%p34, %rs49, %rs50;
	selp.b16 	%rs51, 2, -1, %p34;
	add.s64 	%rd63, %rd14, %rd60;
	st.global.u8 	[%rd63], %rs51;
$L__BB8_25:
	add.s32 	%r23, %r21, 256;
	setp.ge.s32 	%p35, %r23, %r3;
	@%p35 bra 	$L__BB8_27;
	cvt.s64.s32 	%rd64, %r23;
	add.s64 	%rd65, %rd12, %rd64;
	add.s64 	%rd66, %rd13, %rd64;
	ld.global.u8 	%rs52, [%rd65];
	ld.global.u8 	%rs53, [%rd66];
	setp.eq.s16 	%p36, %rs52, %rs53;
	selp.b16 	%rs54, 2, -1, %p36;
	add.s64 	%rd67, %rd14, %rd64;
	st.global.u8 	[%rd67], %rs54;
$L__BB8_27:
	add.s32 	%r24, %r21, 384;
	setp.ge.s32 	%p37, %r24, %r3;
	@%p37 bra 	$L__BB8_29;
	cvt.s64.s32 	%rd68, %r24;
	add.s64 	%rd69, %rd12, %rd68;
	add.s64 	%rd70, %rd13, %rd68;
	ld.global.u8 	%rs55, [%rd69];
	ld.global.u8 	%rs56, [%rd70];
	setp.eq.s16 	%p38, %rs55, %rs56;
	selp.b16 	%rs57, 2, -1, %p38;
	add.s64 	%rd71, %rd14, %rd68;
	st.global.u8 	[%rd71], %rs57;
$L__BB8_29:
	add.s32 	%r60, %r60, 4;
	setp.ne.s32 	%p39, %r60, %r61;
	@%p39 bra 	$L__BB8_21;
$L__BB8_30:
	setp.eq.s32 	%p40, %r13, 0;
	@%p40 bra 	$L__BB8_35;
	shl.b32 	%r55, %r61, 7;
	add.s32 	%r63, %r4, %r55;
	neg.s32 	%r62, %r13;
$L__BB8_32:
	.pragma "nounroll";
	setp.ge.s32 	%p41, %r63, %r3;
	@%p41 bra 	$L__BB8_34;
	cvt.s64.s32 	%rd72, %r63;
	add.s64 	%rd73, %rd12, %rd72;
	ld.global.u8 	%rs58, [%rd73];
	add.s64 	%rd74, %rd13, %rd72;
	ld.global.u8 	%rs59, [%rd74];
	setp.eq.s16 	%p42, %rs58, %rs59;
	selp.b16 	%rs60, 2, -1, %p42;
	add.s64 	%rd75, %rd14, %rd72;
	st.global.u8 	[%rd75], %rs60;
$L__BB8_34:
	add.s32 	%r63, %r63, 128;
	add.s32 	%r62, %r62, 1;
	setp.eq.s32 	%p43, %r62, 0;
	@%p43 bra 	$L__BB8_35;
	bra.uni 	$L__BB8_32;
$L__BB8_35:
	ret;

}
	// .globl	_ZN3cub18CUB_300001_SM_10006detail9transform16transform_kernelINS2_10policy_hubILb1EN4cuda3std3__45tupleIJN6thrust24THRUST_300001_SM_1000_NS6detail15normal_iteratorINSA_10device_ptrIcEEEESF_EEEE10policy1000El9seq_scoreSF_JPcSK_EEEvT0_iT1_T2_DpNS2_10kernel_argIT3_EE
.visible .entry _ZN3cub18CUB_300001_SM_10006detail9transform16transform_kernelINS2_10policy_hubILb1EN4cuda3std3__45tupleIJN6thrust24THRUST_300001_SM_1000_NS6detail15normal_iteratorINSA_10device_ptrIcEEEESF_EEEE10policy1000El9seq_scoreSF_JPcSK_EEEvT0_iT1_T2_DpNS2_10kernel_argIT3_EE(
	.param .u64 _ZN3cub18CUB_300001_SM_10006detail9transform16transform_kernelINS2_10policy_hubILb1EN4cuda3std3__45tupleIJN6thrust24THRUST_300001_SM_1000_NS6detail15normal_iteratorINSA_10device_ptrIcEEEESF_EEEE10policy1000El9seq_scoreSF_JPcSK_EEEvT0_iT1_T2_DpNS2_10kernel_argIT3_EE_param_0,
	.param .u32 _ZN3cub18CUB_300001_SM_10006detail9transform16transform_kernelINS2_10policy_hubILb1EN4cuda3std3__45tupleIJN6thrust24THRUST_300001_SM_1000_NS6detail15normal_iteratorINSA_10device_ptrIcEEEESF_EEEE10policy1000El9seq_scoreSF_JPcSK_EEEvT0_iT1_T2_DpNS2_10kernel_argIT3_EE_param_1,
	.param .align 1 .b8 _ZN3cub18CUB_300001_SM_10006detail9transform16transform_kernelINS2_10policy_hubILb1EN4cuda3std3__45tupleIJN6thrust24THRUST_300001_SM_1000_NS6detail15normal_iteratorINSA_10device_ptrIcEEEESF_EEEE10policy1000El9seq_scoreSF_JPcSK_EEEvT0_iT1_T2_DpNS2_10kernel_argIT3_EE_param_2[1],
	.param .align 8 .b8 _ZN3cub18CUB_300001_SM_10006detail9transform16transform_kernelINS2_10policy_hubILb1EN4cuda3std3__45tupleIJN6thrust24THRUST_300001_SM_1000_NS6detail15normal_iteratorINSA_10device_ptrIcEEEESF_EEEE10policy1000El9seq_scoreSF_JPcSK_EEEvT0_iT1_T2_DpNS2_10kernel_argIT3_EE_param_3[8],
	.param .align 8 .b8 _ZN3cub18CUB_300001_SM_10006detail9transform16transform_kernelINS2_10policy_hubILb1EN4cuda3std3__45tupleIJN6thrust24THRUST_300001_SM_1000_NS6detail15normal_iteratorINSA_10device_ptrIcEEEESF_EEEE10policy1000El9seq_scoreSF_JPcSK_EEEvT0_iT1_T2_DpNS2_10kernel_argIT3_EE_param_4[16],
	.param .align 8 .b8 _ZN3cub18CUB_300001_SM_10006detail9transform16transform_kernelINS2_10policy_hubILb1EN4cuda3std3__45tupleIJN6thrust24THRUST_300001_SM_1000_NS6detail15normal_iteratorINSA_10device_ptrIcEEEESF_EEEE10policy1000El9seq_scoreSF_JPcSK_EEEvT0_iT1_T2_DpNS2_10kernel_argIT3_EE_param_5[16]
)
.maxntid 128
{
	.reg .pred 	%p<44>;
	.reg .b16 	%rs<61>;
	.reg .b32 	%r<64>;
	.reg .b64 	%rd<84>;

	ld.param.u64 	%rd25, [_ZN3cub18CUB_300001_SM_10006detail9transform16transform_kernelINS2_10policy_hubILb1EN4cuda3std3__45tupleIJN6thrust24THRUST_300001_SM_1000_NS6detail15normal_iteratorINSA_10device_ptrIcEEEESF_EEEE10policy1000El9seq_scoreSF_JPcSK_EEEvT0_iT1_T2_DpNS2_10kernel_argIT3_EE_param_0];
	ld.param.u64 	%rd23, [_ZN3cub18CUB_300001_SM_10006detail9transform16transform_kernelINS2_10policy_hubILb1EN4cuda3std3__45tupleIJN6thrust24THRUST_300001_SM_1000_NS6detail15normal_iteratorINSA_10device_ptrIcEEEESF_EEEE10policy1000El9seq_scoreSF_JPcSK_EEEvT0_iT1_T2_DpNS2_10kernel_argIT3_EE_param_5];
	ld.param.u64 	%rd21, [_ZN3cub18CUB_300001_SM_10006detail9transform16transform_kernelINS2_10policy_hubILb1EN4cuda3std3__45tupleIJN6thrust24THRUST_300001_SM_1000_NS6detail15normal_iteratorINSA_10device_ptrIcEEEESF_EEEE10policy1000El9seq_scoreSF_JPcSK_EEEvT0_iT1_T2_DpNS2_10kernel_argIT3_EE_param_4];
	ld.param.u64 	%rd26, [_ZN3cub18CUB_300001_SM_10006detail9transform16transform_kernelINS2_10policy_hubILb1EN4cuda3std3__45tupleIJN6thrust24THRUST_300001_SM_1000_NS6detail15normal_iteratorINSA_10device_ptrIcEEEESF_EEEE10policy1000El9seq_scoreSF_JPcSK_EEEvT0_iT1_T2_DpNS2_10kernel_argIT3_EE_param_3];
	ld.param.u32 	%r38, [_ZN3cub18CUB_300001_SM_10006detail9transform16transform_kernelINS2_10policy_hubILb1EN4cuda3std3__45tupleIJN6thrust24THRUST_300001_SM_1000_NS6detail15normal_iteratorINSA_10device_ptrIcEEEESF_EEEE10policy1000El9seq_scoreSF_JPcSK_EEEvT0_iT1_T2_DpNS2_10kernel_argIT3_EE_param_1];
	cvta.to.global.u64 	%rd1, %rd26;
	cvta.to.global.u64 	%rd2, %rd21;
	cvta.to.global.u64 	%rd3, %rd23;
	shl.b32 	%r1, %r38, 7;
	mov.u32 	%r39, %ctaid.x;
	cvt.u64.u32 	%rd27, %r39;
	cvt.s64.s32 	%rd28, %r1;
	mul.lo.s64 	%rd83, %rd28, %rd27;
	sub.s64 	%rd29, %rd25, %rd83;
	min.s64 	%rd30, %rd29, %rd28;
	cvt.u32.u64 	%r2, %rd30;
	mov.u32 	%r3, %tid.x;
	shl.b32 	%r54, %r3, 7;
	setp.ge.s32 	%p1, %r54, %r2;
	@%p1 bra 	$L__BB9_5;
	add.s64 	%rd31, %rd2, %rd83;
	mul.wide.u32 	%rd5, %r3, 128;
	add.s64 	%rd81, %rd31, %rd5;
	mov.u32 	%r53, %r54;
$L__BB9_2:
	.pragma "nounroll";
	// begin inline asm
	prefetch.global.L2 [%rd81];
	// end inline asm
	add.s32 	%r53, %r53, 16384;
	add.s64 	%rd81, %rd81, 16384;
	setp.lt.s32 	%p2, %r53, %r2;
	@%p2 bra 	$L__BB9_2;
	add.s64 	%rd33, %rd3, %rd83;
	add.s64 	%rd82, %rd33, %rd5;
$L__BB9_4:
	.pragma "nounroll";
	// begin inline asm
	prefetch.global.L2 [%rd82];
	// end inline asm
	add.s32 	%r54, %r54, 16384;
	add.s64 	%rd82, %rd82, 16384;
	setp.lt.s32 	%p3, %r54, %r2;
	@%p3 bra 	$L__BB9_4;
$L__BB9_5:
	add.s64 	%rd12, %rd2, %rd83;
	add.s64 	%rd13, %rd3, %rd83;
	add.s64 	%rd14, %rd1, %rd83;
	setp.eq.s32 	%p4, %r1, %r2;
	@%p4 bra 	$L__BB9_23;
	setp.lt.s32 	%p5, %r38, 1;
	@%p5 bra 	$L__BB9_35;
	and.b32  	%r9, %r38, 3;
	setp.lt.u32 	%p6, %r38, 4;
	mov.b32 	%r61, 0;
	@%p6 bra 	$L__BB9_18;
	and.b32  	%r61, %r38, 2147483644;
	mov.b32 	%r57, 0;
$L__BB9_9:
	shl.b32 	%r42, %r57, 7;
	add.s32 	%r20, %r42, %r3;
	setp.ge.s32 	%p7, %r20, %r2;
	@%p7 bra 	$L__BB9_11;
	cvt.s64.s32 	%rd35, %r20;
	add.s64 	%rd36, %rd12, %rd35;
	add.s64 	%rd37, %rd13, %rd35;
	ld.global.u8 	%rs1, [%rd36];
	ld.global.u8 	%rs2, [%rd37];
	setp.eq.s16 	%p8, %rs1, %rs2;
	selp.b16 	%rs3, 2, -1, %p8;
	add.s64 	%rd38, %rd14, %rd35;
	st.global.u8 	[%rd38], %rs3;
$L__BB9_11:
	add.s32 	%r21, %r20, 128;
	setp.ge.s32 	%p9, %r21, %r2;
	@%p9 bra 	$L__BB9_13;
	cvt.s64.s32 	%rd39, %r21;
	add.s64 	%rd40, %rd12, %rd39;
	add.s64 	%rd41, %rd13, %rd39;
	ld.global.u8 	%rs4, [%rd40];
	ld.global.u8 	%rs5, [%rd41];
	setp.eq.s16 	%p10, %rs4, %rs5;
	selp.b16 	%rs6, 2, -1, %p10;
	add.s64 	%rd42, %rd14, %rd39;
	st.global.u8 	[%rd42], %rs6;
$L__BB9_13:
	add.s32 	%r22, %r20, 256;
	setp.ge.s32 	%p11, %r22, %r2;
	@%p11 bra 	$L__BB9_15;
	cvt.s64.s32 	%rd43, %r22;
	add.s64 	%rd44, %rd12, %rd43;
	add.s64 	%rd45, %rd13, %rd43;
	ld.global.u8 	%rs7, [%rd44];
	ld.global.u8 	%rs8, [%rd45];
	setp.eq.s16 	%p12, %rs7, %rs8;
	selp.b16 	%rs9, 2, -1, %p12;
	add.s64 	%rd46, %rd14, %rd43;
	st.global.u8 	[%rd46], %rs9;
$L__BB9_15:
	add.s32 	%r23, %r20, 384;
	setp.ge.s32 	%p13, %r23, %r2;
	@%p13 bra 	$L__BB9_17;
	cvt.s64.s32 	%rd47, %r23;
	add.s64 	%rd48, %rd12, %rd47;
	add.s64 	%rd49, %rd13, %rd47;
	ld.global.u8 	%rs10, [%rd48];
	ld.global.u8 	%rs11, [%rd49];
	setp.eq.s16 	%p14, %rs10, %rs11;
	selp.b16 	%rs12, 2, -1, %p14;
	add.s64 	%rd50, %rd14, %rd47;
	st.global.u8 	[%rd50], %rs12;
$L__BB9_17:
	add.s32 	%r57, %r57, 4;
	setp.eq.s32 	%p15, %r57, %r61;
	@%p15 bra 	$L__BB9_18;
	bra.uni 	$L__BB9_9;
$L__BB9_18:
	setp.eq.s32 	%p16, %r9, 0;
	@%p16 bra 	$L__BB9_35;
	shl.b32 	%r43, %r61, 7;
	add.s32 	%r63, %r3, %r43;
	neg.s32 	%r62, %r9;
$L__BB9_20:
	.pragma "nounroll";
	setp.ge.s32 	%p17, %r63, %r2;
	@%p17 bra 	$L__BB9_22;
	cvt.s64.s32 	%rd51, %r63;
	add.s64 	%rd52, %rd12, %rd51;
	ld.global.u8 	%rs13, [%rd52];
	add.s64 	%rd53, %rd13, %rd51;
	ld.global.u8 	%rs14, [%rd53];
	setp.eq.s16 	%p18, %rs13, %rs14;
	selp.b16 	%rs15, 2, -1, %p18;
	add.s64 	%rd54, %rd14, %rd51;
	st.global.u8 	[%rd54], %rs15;
$L__BB9_22:
	add.s32 	%r63, %r63, 128;
	add.s32 	%r62, %r62, 1;
	setp.ne.s32 	%p19, %r62, 0;
	@%p19 bra 	$L__BB9_20;
	bra.uni 	$L__BB9_35;
$L__BB9_23:
	setp.lt.s32 	%p20, %r38, 1;
	@%p20 bra 	$L__BB9_35;
	and.b32  	%r11, %r38, 7;
	setp.lt.u32 	%p21, %r38, 8;
	mov.b32 	%r59, 0;
	@%p21 bra 	$L__BB9_27;
	and.b32  	%r45, %r38, 2147483640;
	neg.s32 	%r56, %r45;
	cvt.u64.u32 	%rd55, %r3;
	add.s64 	%rd15, %rd1, %rd55;
	add.s64 	%rd56, %rd83, 384;
	add.s64 	%rd16, %rd2, %rd56;
	add.s32 	%r55, %r3, 128;
	add.s64 	%rd17, %rd3, %rd56;
	add.s64 	%rd18, %rd1, %rd56;
$L__BB9_26:
	.pragma "nounroll";
	and.b32  	%r59, %r38, 2147483640;
	cvt.s64.s32 	%rd57, %r55;
	add.s64 	%rd58, %rd16, %rd57;
	add.s64 	%rd59, %rd17, %rd57;
	add.s64 	%rd60, %rd18, %rd57;
	cvta.to.global.u64 	%rd61, %rd21;
	cvt.u64.u32 	%rd62, %r3;
	add.s64 	%rd63, %rd61, %rd62;
	add.s64 	%rd64, %rd63, %rd83;
	cvta.to.global.u64 	%rd65, %rd23;
	add.s64 	%rd66, %rd65, %rd62;
	add.s64 	%rd67, %rd66, %rd83;
	ld.global.u8 	%rs16, [%rd64];
	ld.global.u8 	%rs17, [%rd67];
	setp.eq.s16 	%p22, %rs16, %rs17;
	selp.b16 	%rs18, 2, -1, %p22;
	add.s64 	%rd68, %rd15, %rd83;
	st.global.u8 	[%rd68], %rs18;
	ld.global.u8 	%rs19, [%rd58+-384];
	ld.global.u8 	%rs20, [%rd59+-384];
	setp.eq.s16 	%p23, %rs19, %rs20;
	selp.b16 	%rs21, 2, -1, %p23;
	st.global.u8 	[%rd60+-384], %rs21;
	ld.global.u8 	%rs22, [%rd58+-256];
	ld.global.u8 	%rs23, [%rd59+-256];
	setp.eq.s16 	%p24, %rs22, %rs23;
	selp.b16 	%rs24, 2, -1, %p24;
	st.global.u8 	[%rd60+-256], %rs24;
	ld.global.u8 	%rs25, [%rd58+-128];
	ld.global.u8 	%rs26, [%rd59+-128];
	setp.eq.s16 	%p25, %rs25, %rs26;
	selp.b16 	%rs27, 2, -1, %p25;
	st.global.u8 	[%rd60+-128], %rs27;
	ld.global.u8 	%rs28, [%rd58];
	ld.global.u8 	%rs29, [%rd59];
	setp.eq.s16 	%p26, %rs28, %rs29;
	selp.b16 	%rs30, 2, -1, %p26;
	st.global.u8 	[%rd60], %rs30;
	ld.global.u8 	%rs31, [%rd58+128];
	ld.global.u8 	%rs32, [%rd59+128];
	setp.eq.s16 	%p27, %rs31, %rs32;
	selp.b16 	%rs33, 2, -1, %p27;
	st.global.u8 	[%rd60+128], %rs33;
	ld.global.u8 	%rs34, [%rd58+256];
	ld.global.u8 	%rs35, [%rd59+256];
	setp.eq.s16 	%p28, %rs34, %rs35;
	selp.b16 	%rs36, 2, -1, %p28;
	st.global.u8 	[%rd60+256], %rs36;
	ld.global.u8 	%rs37, [%rd58+384];
	ld.global.u8 	%rs38, [%rd59+384];
	setp.eq.s16 	%p29, %rs37, %rs38;
	selp.b16 	%rs39, 2, -1, %p29;
	st.global.u8 	[%rd60+384], %rs39;
	add.s32 	%r56, %r56, 8;
	add.s64 	%rd83, %rd83, 1024;
	add.s32 	%r55, %r55, 1024;
	setp.eq.s32 	%p30, %r56, 0;
	@%p30 bra 	$L__BB9_27;
	bra.uni 	$L__BB9_26;
$L__BB9_27:
	setp.eq.s32 	%p31, %r11, 0;
	@%p31 bra 	$L__BB9_35;
	and.b32  	%r26, %r38, 3;
	setp.lt.u32 	%p32, %r11, 4;
	@%p32 bra 	$L__BB9_30;
	shl.b32 	%r46, %r59, 7;
	add.s32 	%r47, %r46, %r3;
	cvt.s64.s32 	%rd69, %r47;
	add.s64 	%rd70, %rd12, %rd69;
	add.s64 	%rd71, %rd13, %rd69;
	ld.global.u8 	%rs40, [%rd70];
	ld.global.u8 	%rs41, [%rd71];
	setp.eq.s16 	%p33, %rs40, %rs41;
	selp.b16 	%rs42, 2, -1, %p33;
	add.s64 	%rd72, %rd14, %rd69;
	st.global.u8 	[%rd72], %rs42;
	ld.global.u8 	%rs43, [%rd70+128];
	ld.global.u8 	%rs44, [%rd71+128];
	setp.eq.s16 	%p34, %rs43, %rs44;
	selp.b16 	%rs45, 2, -1, %p34;
	st.global.u8 	[%rd72+128], %rs45;
	ld.global.u8 	%rs46, [%rd70+256];
	ld.global.u8 	%rs47, [%rd71+256];
	setp.eq.s16 	%p35, %rs46, %rs47;
	selp.b16 	%rs48, 2, -1, %p35;
	st.global.u8 	[%rd72+256], %rs48;
	ld.global.u8 	%rs49, [%rd70+384];
	ld.global.u8 	%rs50, [%rd71+384];
	setp.eq.s16 	%p36, %rs49, %rs50;
	selp.b16 	%rs51, 2, -1, %p36;
	st.global.u8 	[%rd72+384], %rs51;
	add.s32 	%r59, %r59, 4;
$L__BB9_30:
	setp.eq.s32 	%p37, %r26, 0;
	@%p37 bra 	$L__BB9_35;
	setp.eq.s32 	%p38, %r26, 1;
	@%p38 bra 	$L__BB9_33;
	shl.b32 	%r48, %r59, 7;
	add.s32 	%r49, %r48, %r3;
	cvt.s64.s32 	%rd73, %r49;
	add.s64 	%rd74, %rd12, %rd73;
	add.s64 	%rd75, %rd13, %rd73;
	ld.global.u8 	%rs52, [%rd74];
	ld.global.u8 	%rs53, [%rd75];
	setp.eq.s16 	%p39, %rs52, %rs53;
	selp.b16 	%rs54, 2, -1, %p39;
	add.s64 	%rd76, %rd14, %rd73;
	st.global.u8 	[%rd76], %rs54;
	ld.global.u8 	%rs55, [%rd74+128];
	ld.global.u8 	%rs56, [%rd75+128];
	setp.eq.s16 	%p40, %rs55, %rs56;
	selp.b16 	%rs57, 2, -1, %p40;
	st.global.u8 	[%rd76+128], %rs57;
	add.s32 	%r59, %r59, 2;
$L__BB9_33:
	and.b32  	%r50, %r38, 1;
	setp.eq.b32 	%p41, %r50, 1;
	not.pred 	%p42, %p41;
	@%p42 bra 	$L__BB9_35;
	shl.b32 	%r51, %r59, 7;
	add.s32 	%r52, %r51, %r3;
	cvt.s64.s32 	%rd77, %r52;
	add.s64 	%rd78, %rd12, %rd77;
	add.s64 	%rd79, %rd13, %rd77;
	ld.global.u8 	%rs58, [%rd78];
	ld.global.u8 	%rs59, [%rd79];
	setp.eq.s16 	%p43, %rs58, %rs59;
	selp.b16 	%rs60, 2, -1, %p43;
	add.s64 	%rd80, %rd14, %rd77;
	st.global.u8 	[%rd80], %rs60;
$L__BB9_35:
	ret;

}


// ===== COMPILED SASS (sm_100) =====

	.target	sm_100

	.elftype	@"ET_EXEC"


//--------------------- .note.nv.tkinfo           --------------------------
	.section	.note.nv.tkinfo,"",@"SHT_NOTE"
	.sectionflags	@"SHF_NOTE_NV_TKINFO"
	.tkinfo
        /*0018*/ 	.word	0x00000002
        /*0030*/ 	.string	""
        /*0030*/ 	.string	"ptxas"
        /*0030*/ 	.string	"Cuda compilation tools, release 13.0, V13.0.88"
        /*0030*/ 	.string	"Build cuda_13.0.r13.0/compiler.36424714_0"
        /*0030*/ 	.string	"-arch sm_100 -m 64 "



//--------------------- .note.nv.cuinfo           --------------------------
	.section	.note.nv.cuinfo,"",@"SHT_NOTE"
	.sectionflags	@"SHF_NOTE_NV_CUINFO"
        /*0018*/ 	.short	0x0002
        /*001a*/ 	.short	0x0064
        /*001c*/ 	.short	0x0082
	.zero		2


//--------------------- .nv.info                  --------------------------
	.section	.nv.info,"",@"SHT_CUDA_INFO"
	.align	4


	//----- nvinfo : EIATTR_REGCOUNT
	.align		4
        /*0000*/ 	.byte	0x04, 0x2f
        /*0002*/ 	.short	(.L_44 - .L_43)
	.align		4
.L_43:
        /*0004*/ 	.word	index@(_ZN3cub18CUB_300001_SM_10006detail11EmptyKernelIvEEvv)
        /*0008*/ 	.word	0x00000004


	//----- nvinfo : EIATTR_FRAME_SIZE
	.align		4
.L_44:
        /*000c*/ 	.byte	0x04, 0x11
        /*000e*/ 	.short	(.L_46 - .L_45)
	.align		4
.L_45:
        /*0010*/ 	.word	index@(_ZN3cub18CUB_300001_SM_10006detail11EmptyKernelIvEEvv)
        /*0014*/ 	.word	0x00000000


	//----- nvinfo : EIATTR_REGCOUNT
	.align		4
.L_46:
        /*0018*/ 	.byte	0x04, 0x2f
        /*001a*/ 	.short	(.L_48 - .L_47)
	.align		4
.L_47:
        /*001c*/ 	.word	index@(_ZN3cub18CUB_300001_SM_10006detail6reduce28DeviceReduceSingleTileKernelINS2_10policy_hubIijN4cuda3std3__44plusIiEEE10Policy1000EN6thrust24THRUST_300001_SM_1000_NS6detail15normal_iteratorINSD_10device_ptrIcEEEEPijS9_iiNS7_10__identityEEEvT0_T1_T2_T3_T4_T6_)
        /*0020*/ 	.word	0x00000020


	//----- nvinfo : EIATTR_FRAME_SIZE
	.align		4
.L_48:
        /*0024*/ 	.byte	0x04, 0x11
        /*0026*/ 	.short	(.L_50 - .L_49)
	.align		4
.L_49:
        /*0028*/ 	.word	index@(_ZN3cub18CUB_300001_SM_10006detail6reduce28DeviceReduceSingleTileKernelINS2_10policy_hubIijN4cuda3std3__44plusIiEEE10Policy1000EN6thrust24THRUST_300001_SM_1000_NS6detail15normal_iteratorINSD_10device_ptrIcEEEEPijS9_iiNS7_10__identityEEEvT0_T1_T2_T3_T4_T6_)
        /*002c*/ 	.word	0x00000000


	//----- nvinfo : EIATTR_REGCOUNT
	.align		4
.L_50:
        /*0030*/ 	.byte	0x04, 0x2f
        /*0032*/ 	.short	(.L_52 - .L_51)
	.align		4
.L_51:
        /*0034*/ 	.word	index@(_ZN3cub18CUB_300001_SM_10006detail6reduce18DeviceReduceKernelINS2_10policy_hubIijN4cuda3std3__44plusIiEEE10Policy1000EN6thrust24THRUST_300001_SM_1000_NS6detail15normal_iteratorINSD_10device_ptrIcEEEEjS9_iNS7_10__identityEEEvT0_PT3_T1_NS0_13GridEvenShareISN_EET2_T4_)
        /*0038*/ 	.word	0x00000020


	//----- nvinfo : EIATTR_FRAME_SIZE
	.align		4
.L_52:
        /*003c*/ 	.byte	0x04, 0x11
        /*003e*/ 	.short	(.L_54 - .L_53)
	.align		4
.L_53:
        /*0040*/ 	.word	index@(_ZN3cub18CUB_300001_SM_10006detail6reduce18DeviceReduceKernelINS2_10policy_hubIijN4cuda3std3__44plusIiEEE10Policy1000EN6thrust24THRUST_300001_SM_1000_NS6detail15normal_iteratorINSD_10device_ptrIcEEEEjS9_iNS7_10__identityEEEvT0_PT3_T1_NS0_13GridEvenShareISN_EET2_T4_)
        /*0044*/ 	.word	0x00000000


	//----- nvinfo : EIATTR_REGCOUNT
	.align		4
.L_54:
        /*0048*/ 	.byte	0x04, 0x2f
        /*004a*/ 	.short	(.L_56 - .L_55)
	.align		4
.L_55:
        /*004c*/ 	.word	index@(_ZN3cub18CUB_300001_SM_10006detail6reduce28DeviceReduceSingleTileKernelINS2_10policy_hubIijN4cuda3std3__44plusIiEEE10Policy1000EPiSC_iS9_iiNS7_10__identityEEEvT0_T1_T2_T3_T4_T6_)
        /*0050*/ 	.word	0x00000020


	//----- nvinfo : EIATTR_FRAME_SIZE
	.align		4
.L_56:
        /*0054*/ 	.byte	0x04, 0x11
        /*0056*/ 	.short	(.L_58 - .L_57)
	.align		4
.L_57:
        /*0058*/ 	.word	index@(_ZN3cub18CUB_300001_SM_10006detail6reduce28DeviceReduceSingleTileKernelINS2_10policy_hubIijN4cuda3std3__44plusIiEEE10Policy1000EPiSC_iS9_iiNS7_10__identityEEEvT0_T1_T2_T3_T4_T6_)
        /*005c*/ 	.word	0x00000000


	//----- nvinfo : EIATTR_REGCOUNT
	.align		4
.L_58:
        /*0060*/ 	.byte	0x04, 0x2f
        /*0062*/ 	.short	(.L_60 - .L_59)
	.align		4
.L_59:
        /*0064*/ 	.word	index@(_ZN3cub18CUB_300001_SM_10006detail6reduce28DeviceReduceSingleTileKernelINS2_10policy_hubIiyN4cuda3std3__44plusIiEEE10Policy1000EN6thrust24THRUST_300001_SM_1000_NS6detail15normal_iteratorINSD_10device_ptrIcEEEEPiyS9_iiNS7_10__identityEEEvT0_T1_T2_T3_T4_T6_)
        /*0068*/ 	.word	0x0000001e


	//----- nvinfo : EIATTR_FRAME_SIZE
	.align		4
.L_60:
        /*006c*/ 	.byte	0x04, 0x11
        /*006e*/ 	.short	(.L_62 - .L_61)
	.align		4
.L_61:
        /*0070*/ 	.word	index@(_ZN3cub18CUB_300001_SM_10006detail6reduce28DeviceReduceSingleTileKernelINS2_10policy_hubIiyN4cuda3std3__44plusIiEEE10Policy1000EN6thrust24THRUST_300001_SM_1000_NS6detail15normal_iteratorINSD_10device_ptrIcEEEEPiyS9_iiNS7_10__identityEEEvT0_T1_T2_T3_T4_T6_)
        /*0074*/ 	.word	0x00000000


	//----- nvinfo : EIATTR_REGCOUNT
	.align		4
.L_62:
        /*0078*/ 	.byte	0x04, 0x2f
        /*007a*/ 	.short	(.L_64 - .L_63)
	.align		4
.L_63:
        /*007c*/ 	.word	index@(_ZN3cub18CUB_300001_SM_10006detail6reduce18DeviceReduceKernelINS2_10policy_hubIiyN4cuda3std3__44plusIiEEE10Policy1000EN6thrust24THRUST_300001_SM_1000_NS6detail15normal_iteratorINSD_10device_ptrIcEEEEyS9_iNS7_10__identityEEEvT0_PT3_T1_NS0_13GridEvenShareISN_EET2_T4_)
        /*0080*/ 	.word	0x0000001d


	//----- nvinfo : EIATTR_FRAME_SIZE
	.align		4
.L_64:
        /*0084*/ 	.byte	0x04, 0x11
        /*0086*/ 	.short	(.L_66 - .L_65)
	.align		4
.L_65:
        /*0088*/ 	.word	index@(_ZN3cub18CUB_300001_SM_10006detail6reduce18DeviceReduceKernelINS2_10policy_hubIiyN4cuda3std3__44plusIiEEE10Policy1000EN6thrust24THRUST_300001_SM_1000_NS6detail15normal_iteratorINSD_10device_ptrIcEEEEyS9_iNS7_10__identityEEEvT0_PT3_T1_NS0_13GridEvenShareISN_EET2_T4_)
        /*008c*/ 	.word	0x00000000


	//----- nvinfo : EIATTR_REGCOUNT
	.align		4
.L_66:
        /*0090*/ 	.byte	0x04, 0x2f
        /*0092*/ 	.short	(.L_68 - .L_67)
	.align		4
.L_67:
        /*0094*/ 	.word	index@(_ZN3cub18CUB_300001_SM_10006detail6reduce28DeviceReduceSingleTileKernelINS2_10policy_hubIiyN4cuda3std3__44plusIiEEE10Policy1000EPiSC_iS9_iiNS7_10__identityEEEvT0_T1_T2_T3_T4_T6_)
        /*0098*/ 	.word	0x00000020


	//----- nvinfo : EIATTR_FRAME_SIZE
	.align		4
.L_68:
        /*009c*/ 	.byte	0x04, 0x11
        /*009e*/ 	.short	(.L_70 - .L_69)
	.align		4
.L_69:
        /*00a0*/ 	.word	index@(_ZN3cub18CUB_300001_SM_10006detail6reduce28DeviceReduceSingleTileKernelINS2_10policy_hubIiyN4cuda3std3__44plusIiEEE10Policy1000EPiSC_iS9_iiNS7_10__identityEEEvT0_T1_T2_T3_T4_T6_)
        /*00a4*/ 	.word	0x00000000


	//----- nvinfo : EIATTR_REGCOUNT
	.align		4
.L_70:
        /*00a8*/ 	.byte	0x04, 0x2f
        /*00aa*/ 	.short	(.L_72 - .L_71)
	.align		4
.L_71:
        /*00ac*/ 	.word	index@(_ZN3cub18CUB_300001_SM_10006detail8for_each13static_kernelINS2_12policy_hub_t12policy_500_tEmN6thrust24THRUST_300001_SM_1000_NS8cuda_cub20__uninitialized_fill7functorINS7_10device_ptrIcEEcEEEEvT0_T1_)
        /*00b0*/ 	.word	0x0000000a


	//----- nvinfo : EIATTR_FRAME_SIZE
	.align		4
.L_72:
        /*00b4*/ 	.byte	0x04, 0x11
        /*00b6*/ 	.short	(.L_74 - .L_73)
	.align		4
.L_73:
        /*00b8*/ 	.word	index@(_ZN3cub18CUB_300001_SM_10006detail8for_each13static_kernelINS2_12policy_hub_t12policy_500_tEmN6thrust24THRUST_300001_SM_1000_NS8cuda_cub20__uninitialized_fill7functorINS7_10device_ptrIcEEcEEEEvT0_T1_)
        /*00bc*/ 	.word	0x00000000


	//----- nvinfo : EIATTR_REGCOUNT
	.align		4
.L_74:
        /*00c0*/ 	.byte	0x04, 0x2f
        /*00c2*/ 	.short	(.L_76 - .L_75)
	.align		4
.L_75:
        /*00c4*/ 	.word	index@(_ZN3cub18CUB_300001_SM_10006detail9transform16transform_kernelINS2_10policy_hubILb1EN4cuda3std3__45tupleIJN6thrust24THRUST_300001_SM_1000_NS6detail15normal_iteratorINSA_10device_ptrIcEEEESF_EEEE10policy1000Ei9seq_scoreSF_JPcSK_EEEvT0_iT1_T2_DpNS2_10kernel_argIT3_EE)
        /*00c8*/ 	.word	0x00000018


	//----- nvinfo : EIATTR_FRAME_SIZE
	.align		4
.L_76:
        /*00cc*/ 	.byte	0x04, 0x11
        /*00ce*/ 	.short	(.L_78 - .L_77)
	.align		4
.L_77:
        /*00d0*/ 	.word	index@(_ZN3cub18CUB_300001_SM_10006detail9transform16transform_kernelINS2_10policy_hubILb1EN4cuda3std3__45tupleIJN6thrust24THRUST_300001_SM_1000_NS6detail15normal_iteratorINSA_10device_ptrIcEEEESF_EEEE10policy1000Ei9seq_scoreSF_JPcSK_EEEvT0_iT1_T2_DpNS2_10kernel_argIT3_EE)
        /*00d4*/ 	.word	0x00000000


	//----- nvinfo : EIATTR_REGCOUNT
	.align		4
.L_78:
        /*00d8*/ 	.byte	0x04, 0x2f
        /*00da*/ 	.short	(.L_80 - .L_79)
	.align		4
.L_79:
        /*00dc*/ 	.word	index@(_ZN3cub18CUB_300001_SM_10006detail9transform16transform_kernelINS2_10policy_hubILb1EN4cuda3std3__45tupleIJN6thrust24THRUST_300001_SM_1000_NS6detail15normal_iteratorINSA_10device_ptrIcEEEESF_EEEE10policy1000El9seq_scoreSF_JPcSK_EEEvT0_iT1_T2_DpNS2_10kernel_argIT3_EE)
        /*00e0*/ 	.word	0x00000017


	//----- nvinfo : EIATTR_FRAME_SIZE
	.align		4
.L_80:
        /*00e4*/ 	.byte	0x04, 0x11
        /*00e6*/ 	.short	(.L_82 - .L_81)
	.align		4
.L_81:
        /*00e8*/ 	.word	index@(_ZN3cub18CUB_300001_SM_10006detail9transform16transform_kernelINS2_10policy_hubILb1EN4cuda3std3__45tupleIJN6thrust24THRUST_300001_SM_1000_NS6detail15normal_iteratorINSA_10device_ptrIcEEEESF_EEEE10policy1000El9seq_scoreSF_JPcSK_EEEvT0_iT1_T2_DpNS2_10kernel_argIT3_EE)
        /*00ec*/ 	.word	0x00000000


	//----- nvinfo : EIATTR_MIN_STACK_SIZE
	.align		4
.L_82:
        /*00f0*/ 	.byte	0x04, 0x12
        /*00f2*/ 	.short	(.L_84 - .L_83)
	.align		4
.L_83:
        /*00f4*/ 	.word	index@(_ZN3cub18CUB_300001_SM_10006detail9transform16transform_kernelINS2_10policy_hubILb1EN4cuda3std3__45tupleIJN6thrust24THRUST_300001_SM_1000_NS6detail15normal_iteratorINSA_10device_ptrIcEEEESF_EEEE10policy1000El9seq_scoreSF_JPcSK_EEEvT0_iT1_T2_DpNS2_10kernel_argIT3_EE)
        /*00f8*/ 	.word	0x00000000


	//----- nvinfo : EIATTR_MIN_STACK_SIZE
	.align		4
.L_84:
        /*00fc*/ 	.byte	0x04, 0x12
        /*00fe*/ 	.short	(.L_86 - .L_85)
	.align		4
.L_85:
        /*0100*/ 	.word	index@(_ZN3cub18CUB_300001_SM_10006detail9transform16transform_kernelINS2_10policy_hubILb1EN4cuda3std3__45tupleIJN6thrust24THRUST_300001_SM_1000_NS6detail15normal_iteratorINSA_10device_ptrIcEEEESF_EEEE10policy1000Ei9seq_scoreSF_JPcSK_EEEvT0_iT1_T2_DpNS2_10kernel_argIT3_EE)
        /*0104*/ 	.word	0x00000000


	//----- nvinfo : EIATTR_MIN_STACK_SIZE
	.align		4
.L_86:
        /*0108*/ 	.byte	0x04, 0x12
        /*010a*/ 	.short	(.L_88 - .L_87)
	.align		4
.L_87:
        /*010c*/ 	.word	index@(_ZN3cub18CUB_300001_SM_10006detail8for_each13static_kernelINS2_12policy_hub_t12policy_500_tEmN6thrust24THRUST_300001_SM_1000_NS8cuda_cub20__uninitialized_fill7functorINS7_10device_ptrIcEEcEEEEvT0_T1_)
        /*0110*/ 	.word	0x00000000


	//----- nvinfo : EIATTR_MIN_STACK_SIZE
	.align		4
.L_88:
        /*0114*/ 	.byte	0x04, 0x12
        /*0116*/ 	.short	(.L_90 - .L_89)
	.align		4
.L_89:
        /*0118*/ 	.word	index@(_ZN3cub18CUB_300001_SM_10006detail6reduce28DeviceReduceSingleTileKernelINS2_10policy_hubIiyN4cuda3std3__44plusIiEEE10Policy1000EPiSC_iS9_iiNS7_10__identityEEEvT0_T1_T2_T3_T4_T6_)
        /*011c*/ 	.word	0x00000000


	//----- nvinfo : EIATTR_MIN_STACK_SIZE
	.align		4
.L_90:
        /*0120*/ 	.byte	0x04, 0x12
        /*0122*/ 	.short	(.L_92 - .L_91)
	.align		4
.L_91:
        /*0124*/ 	.word	index@(_ZN3cub18CUB_300001_SM_10006detail6reduce18DeviceReduceKernelINS2_10policy_hubIiyN4cuda3std3__44plusIiEEE10Policy1000EN6thrust24THRUST_300001_SM_1000_NS6detail15normal_iteratorINSD_10device_ptrIcEEEEyS9_iNS7_10__identityEEEvT0_PT3_T1_NS0_13GridEvenShareISN_EET2_T4_)
        /*0128*/ 	.word	0x00000000


	//----- nvinfo : EIATTR_MIN_STACK_SIZE
	.align		4
.L_92:
        /*012c*/ 	.byte	0x04, 0x12
        /*012e*/ 	.short	(.L_94 - .L_93)
	.align		4
.L_93:
        /*0130*/ 	.word	index@(_ZN3cub18CUB_300001_SM_10006detail6reduce28DeviceReduceSingleTileKernelINS2_10policy_hubIiyN4cuda3std3__44plusIiEEE10Policy1000EN6thrust24THRUST_300001_SM_1000_NS6detail15normal_iteratorINSD_10device_ptrIcEEEEPiyS9_iiNS7_10__identityEEEvT0_T1_T2_T3_T4_T6_)
        /*0134*/ 	.word	0x00000000


	//----- nvinfo : EIATTR_MIN_STACK_SIZE
	.align		4
.L_94:
        /*0138*/ 	.byte	0x04, 0x12
        /*013a*/ 	.short	(.L_96 - .L_95)
	.align		4
.L_95:
        /*013c*/ 	.word	index@(_ZN3cub18CUB_300001_SM_10006detail6reduce28DeviceReduceSingleTileKernelINS2_10policy_hubIijN4cuda3std3__44plusIiEEE10Policy1000EPiSC_iS9_iiNS7_10__identityEEEvT0_T1_T2_T3_T4_T6_)
        /*0140*/ 	.word	0x00000000


	//----- nvinfo : EIATTR_MIN_STACK_SIZE
	.align		4
.L_96:
        /*0144*/ 	.byte	0x04, 0x12
        /*0146*/ 	.short	(.L_98 - .L_97)
	.align		4
.L_97:
        /*0148*/ 	.word	index@(_ZN3cub18CUB_300001_SM_10006detail6reduce18DeviceReduceKernelINS2_10policy_hubIijN4cuda3std3__44plusIiEEE10Policy1000EN6thrust24THRUST_300001_SM_1000_NS6detail15normal_iteratorINSD_10device_ptrIcEEEEjS9_iNS7_10__identityEEEvT0_PT3_T1_NS0_13GridEvenShareISN_EET2_T4_)
        /*014c*/ 	.word	0x00000000


	//----- nvinfo : EIATTR_MIN_STACK_SIZE
	.align		4
.L_98:
        /*0150*/ 	.byte	0x04, 0x12
        /*0152*/ 	.short	(.L_100 - .L_99)
	.align		4
.L_99:
        /*0154*/ 	.word	index@(_ZN3cub18CUB_300001_SM_10006detail6reduce28DeviceReduceSingleTileKernelINS2_10policy_hubIijN4cuda3std3__44plusIiEEE10Policy1000EN6thrust24THRUST_300001_SM_1000_NS6detail15normal_iteratorINSD_10device_ptrIcEEEEPijS9_iiNS7_10__identityEEEvT0_T1_T2_T3_T4_T6_)
        /*0158*/ 	.word	0x00000000


	//----- nvinfo : EIATTR_MIN_STACK_SIZE
	.align		4
.L_100:
        /*015c*/ 	.byte	0x04, 0x12
        /*015e*/ 	.short	(.L_102 - .L_101)
	.align		4
.L_101:
        /*0160*/ 	.word	index@(_ZN3cub18CUB_300001_SM_10006detail11EmptyKernelIvEEvv)
        /*0164*/ 	.word	0x00000000
.L_102:


//--------------------- .nv.compat                --------------------------
	.section	.nv.compat,"",@"SHT_CUDA_COMPAT_INFO"
	.align	4
        /*0000*/ 	.byte	0x02, 0x09, 0x00, 0x00, 0x02, 0x02, 0x01, 0x00, 0x02, 0x05, 0x05, 0x00, 0x03, 0x07, 0x01, 0x01
        /*0010*/ 	.byte	0x02, 0x03, 0x00, 0x00, 0x02, 0x06, 0x01, 0x00, 0x04, 0x0b, 0x08, 0x00, 0x09, 0x00, 0x00, 0x00
        /*0020*/ 	.byte	0x00, 0x00, 0x00, 0x00


//--------------------- .nv.info._ZN3cub18CUB_300001_SM_10006detail9transform16transform_kernelINS2_10policy_hubILb1EN4cuda3std3__45tupleIJN6thrust24THRUST_300001_SM_1000_NS6detail15normal_iteratorINSA_10device_ptrIcEEEESF_EEEE10policy1000El9seq_scoreSF_JPcSK_EEEvT0_iT1_T2_DpNS2_10kernel_argIT3_EE --------------------------
	.section	.nv.info._ZN3cub18CUB_300001_SM_10006detail9transform16transform_kernelINS2_10policy_hubILb1EN4cuda3std3__45tupleIJN6thrust24THRUST_300001_SM_1000_NS6detail15normal_iteratorINSA_10device_ptrIcEEEESF_EEEE10policy1000El9seq_scoreSF_JPcSK_EEEvT0_iT1_T2_DpNS2_10kernel_argIT3_EE,"",@"SHT_CUDA_INFO"
	.sectionflags	@""
	.align	4


	//----- nvinfo : EIATTR_CUDA_API_VERSION
	.align		4
        /*0000*/ 	.byte	0x04, 0x37
        /*0002*/ 	.short	(.L_104 - .L_103)
.L_103:
        /*0004*/ 	.word	0x00000082


	//----- nvinfo : EIATTR_KPARAM_INFO
	.align		4
.L_104:
        /*0008*/ 	.byte	0x04, 0x17
        /*000a*/ 	.short	(.L_106 - .L_105)
.L_105:
        /*000c*/ 	.word	0x00000000
        /*0010*/ 	.short	0x0005
        /*0012*/ 	.short	0x0028
        /*0014*/ 	.byte	0x00, 0xf0, 0x41, 0x00


	//----- nvinfo : EIATTR_KPARAM_INFO
	.align		4
.L_106:
        /*0018*/ 	.byte	0x04, 0x17
        /*001a*/ 	.short	(.L_108 - .L_107)
.L_107:
        /*001c*/ 	.word	0x00000000
        /*0020*/ 	.short	0x0004
        /*0022*/ 	.short	0x0018
        /*0024*/ 	.byte	0x00, 0xf0, 0x41, 0x00


	//----- nvinfo : EIATTR_KPARAM_INFO
	.align		4
.L_108:
        /*0028*/ 	.byte	0x04, 0x17
        /*002a*/ 	.short	(.L_110 - .L_109)
.L_109:
        /*002c*/ 	.word	0x00000000
        /*0030*/ 	.short	0x0003
        /*0032*/ 	.short	0x0010
        /*0034*/ 	.byte	0x00, 0xf0, 0x21, 0x00


	//----- nvinfo : EIATTR_KPARAM_INFO
	.align		4
.L_110:
        /*0038*/ 	.byte	0x04, 0x17
        /*003a*/ 	.short	(.L_112 - .L_111)
.L_111:
        /*003c*/ 	.word	0x00000000
        /*0040*/ 	.short	0x0002
        /*0042*/ 	.short	0x000c
        /*0044*/ 	.byte	0x00, 0xf0, 0x05, 0x00


	//----- nvinfo : EIATTR_KPARAM_INFO
	.align		4
.L_112:
        /*0048*/ 	.byte	0x04, 0x17
        /*004a*/ 	.short	(.L_114 - .L_113)
.L_113:
        /*004c*/ 	.word	0x00000000
        /*0050*/ 	.short	0x0001
        /*0052*/ 	.short	0x0008
        /*0054*/ 	.byte	0x00, 0xf0, 0x11, 0x00


	//----- nvinfo : EIATTR_KPARAM_INFO
	.align		4
.L_114:
        /*0058*/ 	.byte	0x04, 0x17
        /*005a*/ 	.short	(.L_116 - .L_115)
.L_115:
        /*005c*/ 	.word	0x00000000
        /*0060*/ 	.short	0x0000
        /*0062*/ 	.short	0x0000
        /*0064*/ 	.byte	0x00, 0xf0, 0x21, 0x00


	//----- nvinfo : EIATTR_SPARSE_MMA_MASK
	.align		4
.L_116:
        /*0068*/ 	.byte	0x03, 0x50
        /*006a*/ 	.short	0x0000


	//----- nvinfo : EIATTR_MAXREG_COUNT
	.align		4
        /*006c*/ 	.byte	0x03, 0x1b
        /*006e*/ 	.short	0x00ff


	//----- nvinfo : EIATTR_MERCURY_ISA_VERSION
	.align		4
        /*0070*/ 	.byte	0x03, 0x5f
        /*0072*/ 	.short	0x0101


	//----- nvinfo : EIATTR_VRC_CTA_INIT_COUNT
	.align		4
        /*0074*/ 	.byte	0x02, 0x4a
	.zero		1
	.zero		1


	//----- nvinfo : EIATTR_EXIT_INSTR_OFFSETS
	.align		4
        /*0078*/ 	.byte	0x04, 0x1c
        /*007a*/ 	.short	(.L_118 - .L_117)


	//   ....[0]....
.L_117:
        /*007c*/ 	.word	0x000003d0


	//   ....[1]....
        /*0080*/ 	.word	0x00000c50


	//   ....[2]....
        /*0084*/ 	.word	0x00000da0


	//   ....[3]....
        /*0088*/ 	.word	0x00000dd0


	//   ....[4]....
        /*008c*/ 	.word	0x00001320


	//   ....[5]....
        /*0090*/ 	.word	0x00001560


	//   ....[6]....
        /*0094*/ 	.word	0x00001700


	//   ....[7]....
        /*0098*/ 	.word	0x000017f0


	//----- nvinfo : EIATTR_MAX_THREADS
	.align		4
.L_118:
        /*009c*/ 	.byte	0x04, 0x05
        /*009e*/ 	.short	(.L_120 - .L_119)
.L_119:
        /*00a0*/ 	.word	0x00000080
        /*00a4*/ 	.word	0x00000001
        /*00a8*/ 	.word	0x00000001


	//----- nvinfo : EIATTR_CRS_STACK_SIZE
	.align		4
.L_120:
        /*00ac*/ 	.byte	0x04, 0x1e
        /*00ae*/ 	.short	(.L_122 - .L_121)
.L_121:
        /*00b0*/ 	.word	0x00000000


	//----- nvinfo : EIATTR_CBANK_PARAM_SIZE
	.align		4
.L_122:
        /*00b4*/ 	.byte	0x03, 0x19
        /*00b6*/ 	.short	0x0038


	//----- nvinfo : EIATTR_PARAM_CBANK
	.align		4
        /*00b8*/ 	.byte	0x04, 0x0a
        /*00ba*/ 	.short	(.L_124 - .L_123)
	.align		4
.L_123:
        /*00bc*/ 	.word	index@(.nv.constant0._ZN3cub18CUB_300001_SM_10006detail9transform16transform_kernelINS2_10policy_hubILb1EN4cuda3std3__45tupleIJN6thrust24THRUST_300001_SM_1000_NS6detail15normal_iteratorINSA_10device_ptrIcEEEESF_EEEE10policy1000El9seq_scoreSF_JPcSK_EEEvT0_iT1_T2_DpNS2_10kernel_argIT3_EE)
        /*00c0*/ 	.short	0x0380
        /*00c2*/ 	.short	0x0038


	//----- nvinfo : EIATTR_SW_WAR
	.align		4
.L_124:
        /*00c4*/ 	.byte	0x04, 0x36
        /*00c6*/ 	.short	(.L_126 - .L_125)
.L_125:
        /*00c8*/ 	.word	0x00000008
.L_126:


//--------------------- .nv.info._ZN3cub18CUB_300001_SM_10006detail9transform16transform_kernelINS2_10policy_hubILb1EN4cuda3std3__45tupleIJN6thrust24THRUST_300001_SM_1000_NS6detail15normal_iteratorINSA_10device_ptrIcEEEESF_EEEE10policy1000Ei9seq_scoreSF_JPcSK_EEEvT0_iT1_T2_DpNS2_10kernel_argIT3_EE --------------------------
	.section	.nv.info._ZN3cub18CUB_300001_SM_10006detail9transform16transform_kernelINS2_10policy_hubILb1EN4cuda3std3__45tupleIJN6thrust24THRUST_300001_SM_1000_NS6detail15normal_iteratorINSA_10device_ptrIcEEEESF_EEEE10policy1000Ei9seq_scoreSF_JPcSK_EEEvT0_iT1_T2_DpNS2_10kernel_argIT3_EE,"",@"SHT_CUDA_INFO"
	.sectionflags	@""
	.align	4


	//----- nvinfo : EIATTR_CUDA_API_VERSION
	.align		4
        /*0000*/ 	.byte	0x04, 0x37
        /*0002*/ 	.short	(.L_128 - .L_127)
.L_127:
        /*0004*/ 	.word	0x00000082


	//----- nvinfo : EIATTR_KPARAM_INFO
	.align		4
.L_128:
        /*0008*/ 	.byte	0x04, 0x17
        /*000a*/ 	.short	(.L_130 - .L_129)
.L_129:
        /*000c*/ 	.word	0x00000000
        /*0010*/ 	.short	0x0005
        /*0012*/ 	.short	0x0028
        /*0014*/ 	.byte	0x00, 0xf0, 0x41, 0x00


	//----- nvinfo : EIATTR_KPARAM_INFO
	.align		4
.L_130:
        /*0018*/ 	.byte	0x04, 0x17
        /*001a*/ 	.short	(.L_132 - .L_131)
.L_131:
        /*001c*/ 	.word	0x00000000
        /*0020*/ 	.short	0x0004
        /*0022*/ 	.short	0x0018
        /*0024*/ 	.byte	0x00, 0xf0, 0x41, 0x00


	//----- nvinfo : EIATTR_KPARAM_INFO
	.align		4
.L_132:
        /*0028*/ 	.byte	0x04, 0x17
        /*002a*/ 	.short	(.L_134 - .L_133)
.L_133:
        /*002c*/ 	.word	0x00000000
        /*0030*/ 	.short	0x0003
        /*0032*/ 	.short	0x0010
        /*0034*/ 	.byte	0x00, 0xf0, 0x21, 0x00


	//----- nvinfo : EIATTR_KPARAM_INFO
	.align		4
.L_134:
        /*0038*/ 	.byte	0x04, 0x17
        /*003a*/ 	.short	(.L_136 - .L_135)
.L_135:
        /*003c*/ 	.word	0x00000000
        /*0040*/ 	.short	0x0002
        /*0042*/ 	.short	0x0008
        /*0044*/ 	.byte	0x00, 0xf0, 0x05, 0x00


	//----- nvinfo : EIATTR_KPARAM_INFO
	.align		4
.L_136:
        /*0048*/ 	.byte	0x04, 0x17
        /*004a*/ 	.short	(.L_138 - .L_137)
.L_137:
        /*004c*/ 	.word	0x00000000
        /*0050*/ 	.short	0x0001
        /*0052*/ 	.short	0x0004
        /*0054*/ 	.byte	0x00, 0xf0, 0x11, 0x00


	//----- nvinfo : EIATTR_KPARAM_INFO
	.align		4
.L_138:
        /*0058*/ 	.byte	0x04, 0x17
        /*005a*/ 	.short	(.L_140 - .L_139)
.L_139:
        /*005c*/ 	.word	0x00000000
        /*0060*/ 	.short	0x0000
        /*0062*/ 	.short	0x0000
        /*0064*/ 	.byte	0x00, 0xf0, 0x11, 0x00


	//----- nvinfo : EIATTR_SPARSE_MMA_MASK
	.align		4
.L_140:
        /*0068*/ 	.byte	0x03, 0x50
        /*006a*/ 	.short	0x0000


	//----- nvinfo : EIATTR_MAXREG_COUNT
	.align		4
        /*006c*/ 	.byte	0x03, 0x1b
        /*006e*/ 	.short	0x00ff


	//----- nvinfo : EIATTR_MERCURY_ISA_VERSION
	.align		4
        /*0070*/ 	.byte	0x03, 0x5f
        /*0072*/ 	.short	0x0101


	//----- nvinfo : EIATTR_VRC_CTA_INIT_COUNT
	.align		4
        /*0074*/ 	.byte	0x02, 0x4a
	.zero		1
	.zero		1


	//----- nvinfo : EIATTR_EXIT_INSTR_OFFSETS
	.align		4
        /*0078*/ 	.byte	0x04, 0x1c
        /*007a*/ 	.short	(.L_142 - .L_141)


	//   ....[0]....
.L_141:
        /*007c*/ 	.word	0x00000330


	//   ....[1]....
        /*0080*/ 	.word	0x00000880


	//   ....[2]....
        /*0084*/ 	.word	0x00000ab0


	//   ....[3]....
        /*0088*/ 	.word	0x00000c50


	//   ....[4]....
        /*008c*/ 	.word	0x00000d40


	//   ....[5]....
        /*0090*/ 	.word	0x00000d70


	//   ....[6]....
        /*0094*/ 	.word	0x00001220


	//   ....[7]....
        /*0098*/ 	.word	0x00001350


	//----- nvinfo : EIATTR_MAX_THREADS
	.align		4
.L_142:
        /*009c*/ 	.byte	0x04, 0x05
        /*009e*/ 	.short	(.L_144 - .L_143)
.L_143:
        /*00a0*/ 	.word	0x00000080
        /*00a4*/ 	.word	0x00000001
        /*00a8*/ 	.word	0x00000001


	//----- nvinfo : EIATTR_CRS_STACK_SIZE
	.align		4
.L_144:
        /*00ac*/ 	.byte	0x04, 0x1e
        /*00ae*/ 	.short	(.L_146 - .L_145)
.L_145:
        /*00b0*/ 	.word	0x00000000


	//----- nvinfo : EIATTR_CBANK_PARAM_SIZE
	.align		4
.L_146:
        /*00b4*/ 	.byte	0x03, 0x19
        /*00b6*/ 	.short	0x0038


	//----- nvinfo : EIATTR_PARAM_CBANK
	.align		4
        /*00b8*/ 	.byte	0x04, 0x0a
        /*00ba*/ 	.short	(.L_148 - .L_147)
	.align		4
.L_147:
        /*00bc*/ 	.word	index@(.nv.constant0._ZN3cub18CUB_300001_SM_10006detail9transform16transform_kernelINS2_10policy_hubILb1EN4cuda3std3__45tupleIJN6thrust24THRUST_300001_SM_1000_NS6detail15normal_iteratorINSA_10device_ptrIcEEEESF_EEEE10policy1000Ei9seq_scoreSF_JPcSK_EEEvT0_iT1_T2_DpNS2_10kernel_argIT3_EE)
        /*00c0*/ 	.short	0x0380
        /*00c2*/ 	.short	0x0038


	//----- nvinfo : EIATTR_SW_WAR
	.align		4
.L_148:
        /*00c4*/ 	.byte	0x04, 0x36
        /*00c6*/ 	.short	(.L_150 - .L_149)
.L_149:
        /*00c8*/ 	.word	0x00000008
.L_150:


//--------------------- .nv.info._ZN3cub18CUB_300001_SM_10006detail8for_each13static_kernelINS2_12policy_hub_t12policy_500_tEmN6thrust24THRUST_300001_SM_1000_NS8cuda_cub20__uninitialized_fill7functorINS7_10device_ptrIcEEcEEEEvT0_T1_ --------------------------
	.section	.nv.info._ZN3cub18CUB_300001_SM_10006detail8for_each13static_kernelINS2_12policy_hub_t12policy_500_tEmN6thrust24THRUST_300001_SM_1000_NS8cuda_cub20__uninitialized_fill7functorINS7_10device_ptrIcEEcEEEEvT0_T1_,"",@"SHT_CUDA_INFO"
	.sectionflags	@""
	.align	4


	//----- nvinfo : EIATTR_CUDA_API_VERSION
	.align		4
        /*0000*/ 	.byte	0x04, 0x37
        /*0002*/ 	.short	(.L_152 - .L_151)
.L_151:
        /*0004*/ 	.word	0x00000082


	//----- nvinfo : EIATTR_KPARAM_INFO
	.align		4
.L_152:
        /*0008*/ 	.byte	0x04, 0x17
        /*000a*/ 	.short	(.L_154 - .L_153)
.L_153:
        /*000c*/ 	.word	0x00000000
        /*0010*/ 	.short	0x0001
        /*0012*/ 	.short	0x0008
        /*0014*/ 	.byte	0x00, 0xf0, 0x41, 0x00


	//----- nvinfo : EIATTR_KPARAM_INFO
	.align		4
.L_154:
        /*0018*/ 	.byte	0x04, 0x17
        /*001a*/ 	.short	(.L_156 - .L_155)
.L_155:
        /*001c*/ 	.word	0x00000000
        /*0020*/ 	.short	0x0000
        /*0022*/ 	.short	0x0000
        /*0024*/ 	.byte	0x00, 0xf0, 0x21, 0x00


	//----- nvinfo : EIATTR_SPARSE_MMA_MASK
	.align		4
.L_156:
        /*0028*/ 	.byte	0x03, 0x50
        /*002a*/ 	.short	0x0000


	//----- nvinfo : EIATTR_MAXREG_COUNT
	.align		4
        /*002c*/ 	.byte	0x03, 0x1b
        /*002e*/ 	.short	0x00ff


	//----- nvinfo : EIATTR_MERCURY_ISA_VERSION
	.align		4
        /*0030*/ 	.byte	0x03, 0x5f
        /*0032*/ 	.short	0x0101


	//----- nvinfo : EIATTR_VRC_CTA_INIT_COUNT
	.align		4
        /*0034*/ 	.byte	0x02, 0x4a
	.zero		1
	.zero		1


	//----- nvinfo : EIATTR_EXIT_INSTR_OFFSETS
	.align		4
        /*0038*/ 	.byte	0x04, 0x1c
        /*003a*/ 	.short	(.L_158 - .L_157)


	//   ....[0]....
.L_157:
        /*003c*/ 	.word	0x00000120


	//   ....[1]....
        /*0040*/ 	.word	0x000001f0


	//   ....[2]....
        /*0044*/ 	.word	0x00000210


	//----- nvinfo : EIATTR_MAX_THREADS
	.align		4
.L_158:
        /*0048*/ 	.byte	0x04, 0x05
        /*004a*/ 	.short	(.L_160 - .L_159)
.L_159:
        /*004c*/ 	.word	0x00000100
        /*0050*/ 	.word	0x00000001
        /*0054*/ 	.word	0x00000001


	//----- nvinfo : EIATTR_CBANK_PARAM_SIZE
	.align		4
.L_160:
        /*0058*/ 	.byte	0x03, 0x19
        /*005a*/ 	.short	0x0018


	//----- nvinfo : EIATTR_PARAM_CBANK
	.align		4
        /*005c*/ 	.byte	0x04, 0x0a
        /*005e*/ 	.short	(.L_162 - .L_161)
	.align		4
.L_161:
        /*0060*/ 	.word	index@(.nv.constant0._ZN3cub18CUB_300001_SM_10006detail8for_each13static_kernelINS2_12policy_hub_t12policy_500_tEmN6thrust24THRUST_300001_SM_1000_NS8cuda_cub20__uninitialized_fill7functorINS7_10device_ptrIcEEcEEEEvT0_T1_)
        /*0064*/ 	.short	0x0380
        /*0066*/ 	.short	0x0018


	//----- nvinfo : EIATTR_SW_WAR
	.align		4
.L_162:
        /*0068*/ 	.byte	0x04, 0x36
        /*006a*/ 	.short	(.L_164 - .L_163)
.L_163:
        /*006c*/ 	.word	0x00000008
.L_164:


//--------------------- .nv.info._ZN3cub18CUB_300001_SM_10006detail6reduce28DeviceReduceSingleTileKernelINS2_10policy_hubIiyN4cuda3std3__44plusIiEEE10Policy1000EPiSC_iS9_iiNS7_10__identityEEEvT0_T1_T2_T3_T4_T6_ --------------------------
	.section	.nv.info._ZN3cub18CUB_300001_SM_10006detail6reduce28DeviceReduceSingleTileKernelINS2_10policy_hubIiyN4cuda3std3__44plusIiEEE10Policy1000EPiSC_iS9_iiNS7_10__identityEEEvT0_T1_T2_T3_T4_T6_,"",@"SHT_CUDA_INFO"
	.sectionflags	@""
	.align	4


	//----- nvinfo : EIATTR_CUDA_API_VERSION
	.align		4
        /*0000*/ 	.byte	0x04, 0x37
        /*0002*/ 	.short	(.L_166 - .L_165)
.L_165:
        /*0004*/ 	.word	0x00000082


	//----- nvinfo : EIATTR_KPARAM_INFO
	.align		4
.L_166:
        /*0008*/ 	.byte	0x04, 0x17
        /*000a*/ 	.short	(.L_168 - .L_167)
.L_167:
        /*000c*/ 	.word	0x00000000
        /*0010*/ 	.short	0x0005
        /*0012*/ 	.short	0x001c
        /*0014*/ 	.byte	0x00, 0xf0, 0x05, 0x00


	//----- nvinfo : EIATTR_KPARAM_INFO
	.align		4
.L_168:
        /*0018*/ 	.byte	0x04, 0x17
        /*001a*/ 	.short	(.L_170 - .L_169)
.L_169:
        /*001c*/ 	.word	0x00000000
        /*0020*/ 	.short	0x0004
        /*0022*/ 	.short	0x0018
        /*0024*/ 	.byte	0x00, 0xf0, 0x11, 0x00


	//----- nvinfo : EIATTR_KPARAM_INFO
	.align		4
.L_170:
        /*0028*/ 	.byte	0x04, 0x17
        /*002a*/ 	.short	(.L_172 - .L_171)
.L_171:
        /*002c*/ 	.word	0x00000000
        /*0030*/ 	.short	0x0003
        /*0032*/ 	.short	0x0014
        /*0034*/ 	.byte	0x00, 0xf0, 0x05, 0x00


	//----- nvinfo : EIATTR_KPARAM_INFO
	.align		4
.L_172:
        /*0038*/ 	.byte	0x04, 0x17
        /*003a*/ 	.short	(.L_174 - .L_173)
.L_173:
        /*003c*/ 	.word	0x00000000
        /*0040*/ 	.short	0x0002
        /*0042*/ 	.short	0x0010
        /*0044*/ 	.byte	0x00, 0xf0, 0x11, 0x00


	//----- nvinfo : EIATTR_KPARAM_INFO
	.align		4
.L_174:
        /*0048*/ 	.byte	0x04, 0x17
        /*004a*/ 	.short	(.L_176 - .L_175)
.L_175:
        /*004c*/ 	.word	0x00000000
        /*0050*/ 	.short	0x0001
        /*0052*/ 	.short	0x0008
        /*0054*/ 	.byte	0x00, 0xf5, 0x21, 0x00


	//----- nvinfo : EIATTR_KPARAM_INFO
	.align		4
.L_176:
        /*0058*/ 	.byte	0x04, 0x17
        /*005a*/ 	.short	(.L_178 - .L_177)
.L_177:
        /*005c*/ 	.word	0x00000000
        /*0060*/ 	.short	0x0000
        /*0062*/ 	.short	0x0000
        /*0064*/ 	.byte	0x00, 0xf5, 0x21, 0x00


	//----- nvinfo : EIATTR_SPARSE_MMA_MASK
	.align		4
.L_178:
        /*0068*/ 	.byte	0x03, 0x50
        /*006a*/ 	.short	0x0000


	//----- nvinfo : EIATTR_MAXREG_COUNT
	.align		4
        /*006c*/ 	.byte	0x03, 0x1b
        /*006e*/ 	.short	0x00ff


	//----- nvinfo : EIATTR_NUM_BARRIERS
	.align		4
        /*0070*/ 	.byte	0x02, 0x4c
        /*0072*/ 	.byte	0x01
	.zero		1


	//----- nvinfo : EIATTR_MERCURY_ISA_VERSION
	.align		4
        /*0074*/ 	.byte	0x03, 0x5f
        /*0076*/ 	.short	0x0101


	//----- nvinfo : EIATTR_COOP_GROUP_MASK_REGIDS
	.align		4
        /*0078*/ 	.byte	0x04, 0x29
        /*007a*/ 	.short	(.L_180 - .L_179)


	//   ....[0]....
.L_179:
        /*007c*/ 	.word	0xffffffff


	//   ....[1]....
        /*0080*/ 	.word	0xffffffff


	//   ....[2]....
        /*0084*/ 	.word	0xffffffff


	//   ....[3]....
        /*0088*/ 	.word	0xffffffff


	//   ....[4]....
        /*008c*/ 	.word	0xffffffff


	//   ....[5]....
        /*0090*/ 	.word	0xffffffff


	//   ....[6]....
        /*0094*/ 	.word	0xffffffff


	//   ....[7]....
        /*0098*/ 	.word	0xffffffff


	//   ....[8]....
        /*009c*/ 	.word	0xffffffff


	//   ....[9]....
        /*00a0*/ 	.word	0xffffffff


	//   ....[10]....
        /*00a4*/ 	.word	0xffffffff


	//   ....[11]....
        /*00a8*/ 	.word	0xffffffff


	//   ....[12]....
        /*00ac*/ 	.word	0xffffffff


	//   ....[13]....
        /*00b0*/ 	.word	0xffffffff


	//   ....[14]....
        /*00b4*/ 	.word	0xffffffff


	//   ....[15]....
        /*00b8*/ 	.word	0xffffffff


	//   ....[16]....
        /*00bc*/ 	.word	0xffffffff


	//   ....[17]....
        /*00c0*/ 	.word	0xffffffff


	//   ....[18]....
        /*00c4*/ 	.word	0xffffffff


	//   ....[19]....
        /*00c8*/ 	.word	0xffffffff


	//   ....[20]....
        /*00cc*/ 	.word	0xffffffff


	//   ....[21]....
        /*00d0*/ 	.word	0xffffffff


	//   ....[22]....
        /*00d4*/ 	.word	0xffffffff


	//   ....[23]....
        /*00d8*/ 	.word	0xffffffff


	//   ....[24]....
        /*00dc*/ 	.word	0xffffffff


	//   ....[25]....
        /*00e0*/ 	.word	0xffffffff


	//   ....[26]....
        /*00e4*/ 	.word	0xffffffff


	//   ....[27]....
        /*00e8*/ 	.word	0xffffffff


	//   ....[28]....
        /*00ec*/ 	.word	0xffffffff


	//   ....[29]....
        /*00f0*/ 	.word	0xffffffff


	//----- nvinfo : EIATTR_COOP_GROUP_INSTR_OFFSETS
	.align		4
.L_180:
        /*00f4*/ 	.byte	0x04, 0x28
        /*00f6*/ 	.short	(.L_182 - .L_181)


	//   ....[0]....
.L_181:
        /*00f8*/ 	.word	0x00000890


	//   ....[1]....
        /*00fc*/ 	.word	0x000008f0


	//   ....[2]....
        /*0100*/ 	.word	0x00000940


	//   ....[3]....
        /*0104*/ 	.word	0x000009b0


	//   ....[4]....
        /*0108*/ 	.word	0x00000a10


	//   ....[5]....
        /*010c*/ 	.word	0x00000ba0


	//   ....[6]....
        /*0110*/ 	.word	0x00000c40


	//   ....[7]....
        /*0114*/ 	.word	0x00000cc0


	//   ....[8]....
        /*0118*/ 	.word	0x00000d20


	//   ....[9]....
        /*011c*/ 	.word	0x00000d60


	//   ....[10]....
        /*0120*/ 	.word	0x000019d0


	//   ....[11]....
        /*0124*/ 	.word	0x00001a30


	//   ....[12]....
        /*0128*/ 	.word	0x00001a90


	//   ....[13]....
        /*012c*/ 	.word	0x00001af0


	//   ....[14]....
        /*0130*/ 	.word	0x00001b50


	//   ....[15]....
        /*0134*/ 	.word	0x000023f0


	//   ....[16]....
        /*0138*/ 	.word	0x00002450


	//   ....[17]....
        /*013c*/ 	.word	0x000024a0


	//   ....[18]....
        /*0140*/ 	.word	0x00002510


	//   ....[19]....
        /*0144*/ 	.word	0x00002570


	//   ....[20]....
        /*0148*/ 	.word	0x00002700


	//   ....[21]....
        /*014c*/ 	.word	0x00002790


	//   ....[22]....
        /*0150*/ 	.word	0x000027e0


	//   ....[23]....
        /*0154*/ 	.word	0x00002850


	//   ....[24]....
        /*0158*/ 	.word	0x000028c0


	//   ....[25]....
        /*015c*/ 	.word	0x000036a0


	//   ....[26]....
        /*0160*/ 	.word	0x00003700


	//   ....[27]....
        /*0164*/ 	.word	0x00003760


	//   ....[28]....
        /*0168*/ 	.word	0x000037c0


	//   ....[29]....
        /*016c*/ 	.word	0x00003820


	//----- nvinfo : EIATTR_VRC_CTA_INIT_COUNT
	.align		4
.L_182:
        /*0170*/ 	.byte	0x02, 0x4a
	.zero		1
	.zero		1


	//----- nvinfo : EIATTR_EXIT_INSTR_OFFSETS
	.align		4
        /*0174*/ 	.byte	0x04, 0x1c
        /*0176*/ 	.short	(.L_184 - .L_183)


	//   ....[0]....
.L_183:
        /*0178*/ 	.word	0x00000080


	//   ....[1]....
        /*017c*/ 	.word	0x000000c0


	//   ....[2]....
        /*0180*/ 	.word	0x00003940


	//   ....[3]....
        /*0184*/ 	.word	0x00003990


	//----- nvinfo : EIATTR_MAX_THREADS
	.align		4
.L_184:
        /*0188*/ 	.byte	0x04, 0x05
        /*018a*/ 	.short	(.L_186 - .L_185)
.L_185:
        /*018c*/ 	.word	0x00000100
        /*0190*/ 	.word	0x00000001
        /*0194*/ 	.word	0x00000001


	//----- nvinfo : EIATTR_CRS_STACK_SIZE
	.align		4
.L_186:
        /*0198*/ 	.byte	0x04, 0x1e
        /*019a*/ 	.short	(.L_188 - .L_187)
.L_187:
        /*019c*/ 	.word	0x00000000


	//----- nvinfo : EIATTR_CBANK_PARAM_SIZE
	.align		4
.L_188:
        /*01a0*/ 	.byte	0x03, 0x19
        /*01a2*/ 	.short	0x001d


	//----- nvinfo : EIATTR_PARAM_CBANK
	.align		4
        /*01a4*/ 	.byte	0x04, 0x0a
        /*01a6*/ 	.short	(.L_190 - .L_189)
	.align		4
.L_189:
        /*01a8*/ 	.word	index@(.nv.constant0._ZN3cub18CUB_300001_SM_10006detail6reduce28DeviceReduceSingleTileKernelINS2_10policy_hubIiyN4cuda3std3__44plusIiEEE10Policy1000EPiSC_iS9_iiNS7_10__identityEEEvT0_T1_T2_T3_T4_T6_)
        /*01ac*/ 	.short	0x0380
        /*01ae*/ 	.short	0x001d


	//----- nvinfo : EIATTR_SW_WAR
	.align		4
.L_190:
        /*01b0*/ 	.byte	0x04, 0x36
        /*01b2*/ 	.short	(.L_192 - .L_191)
.L_191:
        /*01b4*/ 	.word	0x00000008
.L_192:


//--------------------- .nv.info._ZN3cub18CUB_300001_SM_10006detail6reduce18DeviceReduceKernelINS2_10policy_hubIiyN4cuda3std3__44plusIiEEE10Policy1000EN6thrust24THRUST_300001_SM_1000_NS6detail15normal_iteratorINSD_10device_ptrIcEEEEyS9_iNS7_10__identityEEEvT0_PT3_T1_NS0_13GridEvenShareISN_EET2_T4_ --------------------------
	.section	.nv.info._ZN3cub18CUB_300001_SM_10006detail6reduce18DeviceReduceKernelINS2_10policy_hubIiyN4cuda3std3__44plusIiEEE10Policy1000EN6thrust24THRUST_300001_SM_1000_NS6detail15normal_iteratorINSD_10device_ptrIcEEEEyS9_iNS7_10__identityEEEvT0_PT3_T1_NS0_13GridEvenShareISN_EET2_T4_,"",@"SHT_CUDA_INFO"
	.sectionflags	@""
	.align	4


	//----- nvinfo : EIATTR_CUDA_API_VERSION
	.align		4
        /*0000*/ 	.byte	0x04, 0x37
        /*0002*/ 	.short	(.L_194 - .L_193)
.L_193:
        /*0004*/ 	.word	0x00000082


	//----- nvinfo : EIATTR_KPARAM_INFO
	.align		4
.L_194:
        /*0008*/ 	.byte	0x04, 0x17
        /*000a*/ 	.short	(.L_196 - .L_195)
.L_195:
        /*000c*/ 	.word	0x00000000
        /*0010*/ 	.short	0x0005
        /*0012*/ 	.short	0x0061
        /*0014*/ 	.byte	0x00, 0xf0, 0x05, 0x00


	//----- nvinfo : EIATTR_KPARAM_INFO
	.align		4
.L_196:
        /*0018*/ 	.byte	0x04, 0x17
        /*001a*/ 	.short	(.L_198 - .L_197)
.L_197:
        /*001c*/ 	.word	0x00000000
        /*0020*/ 	.short	0x0004
        /*0022*/ 	.short	0x0060
        /*0024*/ 	.byte	0x00, 0xf0, 0x05, 0x00


	//----- nvinfo : EIATTR_KPARAM_INFO
	.align		4
.L_198:
        /*0028*/ 	.byte	0x04, 0x17
        /*002a*/ 	.short	(.L_200 - .L_199)
.L_199:
        /*002c*/ 	.word	0x00000000
        /*0030*/ 	.short	0x0003
        /*0032*/ 	.short	0x0018
        /*0034*/ 	.byte	0x00, 0xf0, 0x21, 0x01


	//----- nvinfo : EIATTR_KPARAM_INFO
	.align		4
.L_200:
        /*0038*/ 	.byte	0x04, 0x17
        /*003a*/ 	.short	(.L_202 - .L_201)
.L_201:
        /*003c*/ 	.word	0x00000000
        /*0040*/ 	.short	0x0002
        /*0042*/ 	.short	0x0010
        /*0044*/ 	.byte	0x00, 0xf0, 0x21, 0x00


	//----- nvinfo : EIATTR_KPARAM_INFO
	.align		4
.L_202:
        /*0048*/ 	.byte	0x04, 0x17
        /*004a*/ 	.short	(.L_204 - .L_203)
.L_203:
        /*004c*/ 	.word	0x00000000
        /*0050*/ 	.short	0x0001
        /*0052*/ 	.short	0x0008
        /*0054*/ 	.byte	0x00, 0xf5, 0x21, 0x00


	//----- nvinfo : EIATTR_KPARAM_INFO
	.align		4
.L_204:
        /*0058*/ 	.byte	0x04, 0x17
        /*005a*/ 	.short	(.L_206 - .L_205)
.L_205:
        /*005c*/ 	.word	0x00000000
        /*0060*/ 	.short	0x0000
        /*0062*/ 	.short	0x0000
        /*0064*/ 	.byte	0x00, 0xf0, 0x21, 0x00


	//----- nvinfo : EIATTR_SPARSE_MMA_MASK
	.align		4
.L_206:
        /*0068*/ 	.byte	0x03, 0x50
        /*006a*/ 	.short	0x0000


	//----- nvinfo : EIATTR_MAXREG_COUNT
	.align		4
        /*006c*/ 	.byte	0x03, 0x1b
        /*006e*/ 	.short	0x00ff


	//----- nvinfo : EIATTR_NUM_BARRIERS
	.align		4
        /*0070*/ 	.byte	0x02, 0x4c
        /*0072*/ 	.byte	0x01
	.zero		1


	//----- nvinfo : EIATTR_MERCURY_ISA_VERSION
	.align		4
        /*0074*/ 	.byte	0x03, 0x5f
        /*0076*/ 	.short	0x0101


	//----- nvinfo : EIATTR_COOP_GROUP_MASK_REGIDS
	.align		4
        /*0078*/ 	.byte	0x04, 0x29
        /*007a*/ 	.short	(.L_208 - .L_207)


	//   ....[0]....
.L_207:
        /*007c*/ 	.word	0xffffffff


	//   ....[1]....
        /*0080*/ 	.word	0xffffffff


	//   ....[2]....
        /*0084*/ 	.word	0xffffffff


	//   ....[3]....
        /*0088*/ 	.word	0xffffffff


	//   ....[4]....
        /*008c*/ 	.word	0xffffffff


	//   ....[5]....
        /*0090*/ 	.word	0xffffffff


	//   ....[6]....
        /*0094*/ 	.word	0xffffffff


	//   ....[7]....
        /*0098*/ 	.word	0xffffffff


	//   ....[8]....
        /*009c*/ 	.word	0xffffffff


	//   ....[9]....
        /*00a0*/ 	.word	0xffffffff


	//   ....[10]....
        /*00a4*/ 	.word	0xffffffff


	//   ....[11]....
        /*00a8*/ 	.word	0xffffffff


	//   ....[12]....
        /*00ac*/ 	.word	0xffffffff


	//   ....[13]....
        /*00b0*/ 	.word	0xffffffff


	//   ....[14]....
        /*00b4*/ 	.word	0xffffffff


	//----- nvinfo : EIATTR_COOP_GROUP_INSTR_OFFSETS
	.align		4
.L_208:
        /*00b8*/ 	.byte	0x04, 0x28
        /*00ba*/ 	.short	(.L_210 - .L_209)


	//   ....[0]....
.L_209:
        /*00bc*/ 	.word	0x000008f0


	//   ....[1]....
        /*00c0*/ 	.word	0x00000950


	//   ....[2]....
        /*00c4*/ 	.word	0x000009b0


	//   ....[3]....
        /*00c8*/ 	.word	0x00000a10


	//   ....[4]....
        /*00cc*/ 	.word	0x00000a70


	//   ....[5]....
        /*00d0*/ 	.word	0x00000c00


	//   ....[6]....
        /*00d4*/ 	.word	0x00000ca0


	//   ....[7]....
        /*00d8*/ 	.word	0x00000d20


	//   ....[8]....
        /*00dc*/ 	.word	0x00000d80


	//   ....[9]....
        /*00e0*/ 	.word	0x00000dc0


	//   ....[10]....
        /*00e4*/ 	.word	0x00001d90


	//   ....[11]....
        /*00e8*/ 	.word	0x00001e00


	//   ....[12]....
        /*00ec*/ 	.word	0x00001e60


	//   ....[13]....
        /*00f0*/ 	.word	0x00001ed0


	//   ....[14]....
        /*00f4*/ 	.word	0x00001f20


	//----- nvinfo : EIATTR_VRC_CTA_INIT_COUNT
	.align		4
.L_210:
        /*00f8*/ 	.byte	0x02, 0x4a
	.zero		1
	.zero		1


	//----- nvinfo : EIATTR_EXIT_INSTR_OFFSETS
	.align		4
        /*00fc*/ 	.byte	0x04, 0x1c
        /*00fe*/ 	.short	(.L_212 - .L_211)


	//   ....[0]....
.L_211:
        /*0100*/ 	.word	0x00002040


	//   ....[1]....
        /*0104*/ 	.word	0x000020a0


	//----- nvinfo : EIATTR_MAX_THREADS
	.align		4
.L_212:
        /*0108*/ 	.byte	0x04, 0x05
        /*010a*/ 	.short	(.L_214 - .L_213)
.L_213:
        /*010c*/ 	.word	0x00000100
        /*0110*/ 	.word	0x00000001
        /*0114*/ 	.word	0x00000001


	//----- nvinfo : EIATTR_CRS_STACK_SIZE
	.align		4
.L_214:
        /*0118*/ 	.byte	0x04, 0x1e
        /*011a*/ 	.short	(.L_216 - .L_215)
.L_215:
        /*011c*/ 	.word	0x00000000


	//----- nvinfo : EIATTR_CBANK_PARAM_SIZE
	.align		4
.L_216:
        /*0120*/ 	.byte	0x03, 0x19
        /*0122*/ 	.short	0x0062


	//----- nvinfo : EIATTR_PARAM_CBANK
	.align		4
        /*0124*/ 	.byte	0x04, 0x0a
        /*0126*/ 	.short	(.L_218 - .L_217)
	.align		4
.L_217:
        /*0128*/ 	.word	index@(.nv.constant0._ZN3cub18CUB_300001_SM_10006detail6reduce18DeviceReduceKernelINS2_10policy_hubIiyN4cuda3std3__44plusIiEEE10Policy1000EN6thrust24THRUST_300001_SM_1000_NS6detail15normal_iteratorINSD_10device_ptrIcEEEEyS9_iNS7_10__identityEEEvT0_PT3_T1_NS0_13GridEvenShareISN_EET2_T4_)
        /*012c*/ 	.short	0x0380
        /*012e*/ 	.short	0x0062


	//----- nvinfo : EIATTR_SW_WAR
	.align		4
.L_218:
        /*0130*/ 	.byte	0x04, 0x36
        /*0132*/ 	.short	(.L_220 - .L_219)
.L_219:
        /*0134*/ 	.word	0x00000008
.L_220:


//--------------------- .nv.info._ZN3cub18CUB_300001_SM_10006detail6reduce28DeviceReduceSingleTileKernelINS2_10policy_hubIiyN4cuda3std3__44plusIiEEE10Policy1000EN6thrust24THRUST_300001_SM_1000_NS6detail15normal_iteratorINSD_10device_ptrIcEEEEPiyS9_iiNS7_10__identityEEEvT0_T1_T2_T3_T4_T6_ --------------------------
	.section	.nv.info._ZN3cub18CUB_300001_SM_10006detail6reduce28DeviceReduceSingleTileKernelINS2_10policy_hubIiyN4cuda3std3__44plusIiEEE10Policy1000EN6thrust24THRUST_300001_SM_1000_NS6detail15normal_iteratorINSD_10device_ptrIcEEEEPiyS9_iiNS7_10__identityEEEvT0_T1_T2_T3_T4_T6_,"",@"SHT_CUDA_INFO"
	.sectionflags	@""
	.align	4


	//----- nvinfo : EIATTR_CUDA_API_VERSION
	.align		4
        /*0000*/ 	.byte	0x04, 0x37
        /*0002*/ 	.short	(.L_222 - .L_221)
.L_221:
        /*0004*/ 	.word	0x00000082


	//----- nvinfo : EIATTR_KPARAM_INFO
	.align		4
.L_222:
        /*0008*/ 	.byte	0x04, 0x17
        /*000a*/ 	.short	(.L_224 - .L_223)
.L_223:
        /*000c*/ 	.word	0x00000000
        /*0010*/ 	.short	0x0005
        /*0012*/ 	.short	0x0020
        /*0014*/ 	.byte	0x00, 0xf0, 0x05, 0x00


	//----- nvinfo : EIATTR_KPARAM_INFO
	.align		4
.L_224:
        /*0018*/ 	.byte	0x04, 0x17
        /*001a*/ 	.short	(.L_226 - .L_225)
.L_225:
        /*001c*/ 	.word	0x00000000
        /*0020*/ 	.short	0x0004
        /*0022*/ 	.short	0x001c
        /*0024*/ 	.byte	0x00, 0xf0, 0x11, 0x00


	//----- nvinfo : EIATTR_KPARAM_INFO
	.align		4
.L_226:
        /*0028*/ 	.byte	0x04, 0x17
        /*002a*/ 	.short	(.L_228 - .L_227)
.L_227:
        /*002c*/ 	.word	0x00000000
        /*0030*/ 	.short	0x0003
        /*0032*/ 	.short	0x0018
        /*0034*/ 	.byte	0x00, 0xf0, 0x05, 0x00


	//----- nvinfo : EIATTR_KPARAM_INFO
	.align		4
.L_228:
        /*0038*/ 	.byte	0x04, 0x17
        /*003a*/ 	.short	(.L_230 - .L_229)
.L_229:
        /*003c*/ 	.word	0x00000000
        /*0040*/ 	.short	0x0002
        /*0042*/ 	.short	0x0010
        /*0044*/ 	.byte	0x00, 0xf0, 0x21, 0x00


	//----- nvinfo : EIATTR_KPARAM_INFO
	.align		4
.L_230:
        /*0048*/ 	.byte	0x04, 0x17
        /*004a*/ 	.short	(.L_232 - .L_231)
.L_231:
        /*004c*/ 	.word	0x00000000
        /*0050*/ 	.short	0x0001
        /*0052*/ 	.short	0x0008
        /*0054*/ 	.byte	0x00, 0xf5, 0x21, 0x00


	//----- nvinfo : EIATTR_KPARAM_INFO
	.align		4
.L_232:
        /*0058*/ 	.byte	0x04, 0x17
        /*005a*/ 	.short	(.L_234 - .L_233)
.L_233:
        /*005c*/ 	.word	0x00000000
        /*0060*/ 	.short	0x0000
        /*0062*/ 	.short	0x0000
        /*0064*/ 	.byte	0x00, 0xf0, 0x21, 0x00


	//----- nvinfo : EIATTR_SPARSE_MMA_MASK
	.align		4
.L_234:
        /*0068*/ 	.byte	0x03, 0x50
        /*006a*/ 	.short	0x0000


	//----- nvinfo : EIATTR_MAXREG_COUNT
	.align		4
        /*006c*/ 	.byte	0x03, 0x1b
        /*006e*/ 	.short	0x00ff


	//----- nvinfo : EIATTR_NUM_BARRIERS
	.align		4
        /*0070*/ 	.byte	0x02, 0x4c
        /*0072*/ 	.byte	0x01
	.zero		1


	//----- nvinfo : EIATTR_MERCURY_ISA_VERSION
	.align		4
        /*0074*/ 	.byte	0x03, 0x5f
        /*0076*/ 	.short	0x0101


	//----- nvinfo : EIATTR_COOP_GROUP_MASK_REGIDS
	.align		4
        /*0078*/ 	.byte	0x04, 0x29
        /*007a*/ 	.short	(.L_236 - .L_235)


	//   ....[0]....
.L_235:
        /*007c*/ 	.word	0xffffffff


	//   ....[1]....
        /*0080*/ 	.word	0xffffffff


	//   ....[2]....
        /*0084*/ 	.word	0xffffffff


	//   ....[3]....
        /*0088*/ 	.word	0xffffffff


	//   ....[4]....
        /*008c*/ 	.word	0xffffffff


	//   ....[5]....
        /*0090*/ 	.word	0xffffffff


	//   ....[6]....
        /*0094*/ 	.word	0xffffffff


	//   ....[7]....
        /*0098*/ 	.word	0xffffffff


	//   ....[8]....
        /*009c*/ 	.word	0xffffffff


	//   ....[9]....
        /*00a0*/ 	.word	0xffffffff


	//   ....[10]....
        /*00a4*/ 	.word	0xffffffff


	//   ....[11]....
        /*00a8*/ 	.word	0xffffffff


	//   ....[12]....
        /*00ac*/ 	.word	0xffffffff


	//   ....[13]....
        /*00b0*/ 	.word	0xffffffff


	//   ....[14]....
        /*00b4*/ 	.word	0xffffffff


	//----- nvinfo : EIATTR_COOP_GROUP_INSTR_OFFSETS
	.align		4
.L_236:
        /*00b8*/ 	.byte	0x04, 0x28
        /*00ba*/ 	.short	(.L_238 - .L_237)


	//   ....[0]....
.L_237:
        /*00bc*/ 	.word	0x00000890


	//   ....[1]....
        /*00c0*/ 	.word	0x000008f0


	//   ....[2]....
        /*00c4*/ 	.word	0x00000950


	//   ....[3]....
        /*00c8*/ 	.word	0x000009b0


	//   ....[4]....
        /*00cc*/ 	.word	0x00000a10


	//   ....[5]....
        /*00d0*/ 	.word	0x00000ba0


	//   ....[6]....
        /*00d4*/ 	.word	0x00000c40


	//   ....[7]....
        /*00d8*/ 	.word	0x00000cc0


	//   ....[8]....
        /*00dc*/ 	.word	0x00000d20


	//   ....[9]....
        /*00e0*/ 	.word	0x00000d60


	//   ....[10]....
        /*00e4*/ 	.word	0x00001b80


	//   ....[11]....
        /*00e8*/ 	.word	0x00001be0


	//   ....[12]....
        /*00ec*/ 	.word	0x00001c40


	//   ....[13]....
        /*00f0*/ 	.word	0x00001ca0


	//   ....[14]....
        /*00f4*/ 	.word	0x00001d00


	//----- nvinfo : EIATTR_VRC_CTA_INIT_COUNT
	.align		4
.L_238:
        /*00f8*/ 	.byte	0x02, 0x4a
	.zero		1
	.zero		1


	//----- nvinfo : EIATTR_EXIT_INSTR_OFFSETS
	.align		4
        /*00fc*/ 	.byte	0x04, 0x1c
        /*00fe*/ 	.short	(.L_240 - .L_239)


	//   ....[0]....
.L_239:
        /*0100*/ 	.word	0x000000a0


	//   ....[1]....
        /*0104*/ 	.word	0x000000e0


	//   ....[2]....
        /*0108*/ 	.word	0x00001e10


	//   ....[3]....
        /*010c*/ 	.word	0x00001e60


	//----- nvinfo : EIATTR_MAX_THREADS
	.align		4
.L_240:
        /*0110*/ 	.byte	0x04, 0x05
        /*0112*/ 	.short	(.L_242 - .L_241)
.L_241:
        /*0114*/ 	.word	0x00000100
        /*0118*/ 	.word	0x00000001
        /*011c*/ 	.word	0x00000001


	//----- nvinfo : EIATTR_CRS_STACK_SIZE
	.align		4
.L_242:
        /*0120*/ 	.byte	0x04, 0x1e
        /*0122*/ 	.short	(.L_244 - .L_243)
.L_243:
        /*0124*/ 	.word	0x00000000


	//----- nvinfo : EIATTR_CBANK_PARAM_SIZE
	.align		4
.L_244:
        /*0128*/ 	.byte	0x03, 0x19
        /*012a*/ 	.short	0x0021


	//----- nvinfo : EIATTR_PARAM_CBANK
	.align		4
        /*012c*/ 	.byte	0x04, 0x0a
        /*012e*/ 	.short	(.L_246 - .L_245)
	.align		4
.L_245:
        /*0130*/ 	.word	index@(.nv.constant0._ZN3cub18CUB_300001_SM_10006detail6reduce28DeviceReduceSingleTileKernelINS2_10policy_hubIiyN4cuda3std3__44plusIiEEE10Policy1000EN6thrust24THRUST_300001_SM_1000_NS6detail15normal_iteratorINSD_10device_ptrIcEEEEPiyS9_iiNS7_10__identityEEEvT0_T1_T2_T3_T4_T6_)
        /*0134*/ 	.short	0x0380
        /*0136*/ 	.short	0x0021


	//----- nvinfo : EIATTR_SW_WAR
	.align		4
.L_246:
        /*0138*/ 	.byte	0x04, 0x36
        /*013a*/ 	.short	(.L_248 - .L_247)
.L_247:
        /*013c*/ 	.word	0x00000008
.L_248:


//--------------------- .nv.info._ZN3cub18CUB_300001_SM_10006detail6reduce28DeviceReduceSingleTileKernelINS2_10policy_hubIijN4cuda3std3__44plusIiEEE10Policy1000EPiSC_iS9_iiNS7_10__identityEEEvT0_T1_T2_T3_T4_T6_ --------------------------
	.section	.nv.info._ZN3cub18CUB_300001_SM_10006detail6reduce28DeviceReduceSingleTileKernelINS2_10policy_hubIijN4cuda3std3__44plusIiEEE10Policy1000EPiSC_iS9_iiNS7_10__identityEEEvT0_T1_T2_T3_T4_T6_,"",@"SHT_CUDA_INFO"
	.sectionflags	@""
	.align	4


	//----- nvinfo : EIATTR_CUDA_API_VERSION
	.align		4
        /*0000*/ 	.byte	0x04, 0x37
        /*0002*/ 	.short	(.L_250 - .L_249)
.L_249:
        /*0004*/ 	.word	0x00000082


	//----- nvinfo : EIATTR_KPARAM_INFO
	.align		4
.L_250:
        /*0008*/ 	.byte	0x04, 0x17
        /*000a*/ 	.short	(.L_252 - .L_251)
.L_251:
        /*000c*/ 	.word	0x00000000
        /*0010*/ 	.short	0x0005
        /*0012*/ 	.short	0x001c
        /*0014*/ 	.byte	0x00, 0xf0, 0x05, 0x00


	//----- nvinfo : EIATTR_KPARAM_INFO
	.align		4
.L_252:
        /*0018*/ 	.byte	0x04, 0x17
        /*001a*/ 	.short	(.L_254 - .L_253)
.L_253:
        /*001c*/ 	.word	0x00000000
        /*0020*/ 	.short	0x0004
        /*0022*/ 	.short	0x0018
        /*0024*/ 	.byte	0x00, 0xf0, 0x11, 0x00


	//----- nvinfo : EIATTR_KPARAM_INFO
	.align		4
.L_254:
        /*0028*/ 	.byte	0x04, 0x17
        /*002a*/ 	.short	(.L_256 - .L_255)
.L_255:
        /*002c*/ 	.word	0x00000000
        /*0030*/ 	.short	0x0003
        /*0032*/ 	.short	0x0014
        /*0034*/ 	.byte	0x00, 0xf0, 0x05, 0x00


	//----- nvinfo : EIATTR_KPARAM_INFO
	.align		4
.L_256:
        /*0038*/ 	.byte	0x04, 0x17
        /*003a*/ 	.short	(.L_258 - .L_257)
.L_257:
        /*003c*/ 	.word	0x00000000
        /*0040*/ 	.short	0x0002
        /*0042*/ 	.short	0x0010
        /*0044*/ 	.byte	0x00, 0xf0, 0x11, 0x00


	//----- nvinfo : EIATTR_KPARAM_INFO
	.align		4
.L_258:
        /*0048*/ 	.byte	0x04, 0x17
        /*004a*/ 	.short	(.L_260 - .L_259)
.L_259:
        /*004c*/ 	.word	0x00000000
        /*0050*/ 	.short	0x0001
        /*0052*/ 	.short	0x0008
        /*0054*/ 	.byte	0x00, 0xf5, 0x21, 0x00


	//----- nvinfo : EIATTR_KPARAM_INFO
	.align		4
.L_260:
        /*0058*/ 	.byte	0x04, 0x17
        /*005a*/ 	.short	(.L_262 - .L_261)
.L_261:
        /*005c*/ 	.word	0x00000000
        /*0060*/ 	.short	0x0000
        /*0062*/ 	.short	0x0000
        /*0064*/ 	.byte	0x00, 0xf5, 0x21, 0x00


	//----- nvinfo : EIATTR_SPARSE_MMA_MASK
	.align		4
.L_262:
        /*0068*/ 	.byte	0x03, 0x50
        /*006a*/ 	.short	0x0000


	//----- nvinfo : EIATTR_MAXREG_COUNT
	.align		4
        /*006c*/ 	.byte	0x03, 0x1b
        /*006e*/ 	.short	0x00ff


	//----- nvinfo : EIATTR_NUM_BARRIERS
	.align		4
        /*0070*/ 	.byte	0x02, 0x4c
        /*0072*/ 	.byte	0x01
	.zero		1


	//----- nvinfo : EIATTR_MERCURY_ISA_VERSION
	.align		4
        /*0074*/ 	.byte	0x03, 0x5f
        /*0076*/ 	.short	0x0101


	//----- nvinfo : EIATTR_COOP_GROUP_MASK_REGIDS
	.align		4
        /*0078*/ 	.byte	0x04, 0x29
        /*007a*/ 	.short	(.L_264 - .L_263)


	//   ....[0]....
.L_263:
        /*007c*/ 	.word	0xffffffff


	//   ....[1]....
        /*0080*/ 	.word	0xffffffff


	//   ....[2]....
        /*0084*/ 	.word	0xffffffff


	//   ....[3]....
        /*0088*/ 	.word	0xffffffff


	//   ....[4]....
        /*008c*/ 	.word	0xffffffff


	//   ....[5]....
        /*0090*/ 	.word	0xffffffff


	//   ....[6]....
        /*0094*/ 	.word	0xffffffff


	//   ....[7]....
        /*0098*/ 	.word	0xffffffff


	//   ....[8]....
        /*009c*/ 	.word	0xffffffff


	//   ....[9]....
        /*00a0*/ 	.word	0xffffffff


	//   ....[10]....
        /*00a4*/ 	.word	0xffffffff


	//   ....[11]....
        /*00a8*/ 	.word	0xffffffff


	//   ....[12]....
        /*00ac*/ 	.word	0xffffffff


	//   ....[13]....
        /*00b0*/ 	.word	0xffffffff


	//   ....[14]....
        /*00b4*/ 	.word	0xffffffff


	//   ....[15]....
        /*00b8*/ 	.word	0xffffffff


	//   ....[16]....
        /*00bc*/ 	.word	0xffffffff


	//   ....[17]....
        /*00c0*/ 	.word	0xffffffff


	//   ....[18]....
        /*00c4*/ 	.word	0xffffffff


	//   ....[19]....
        /*00c8*/ 	.word	0xffffffff


	//   ....[20]....
        /*00cc*/ 	.word	0xffffffff


	//   ....[21]....
        /*00d0*/ 	.word	0xffffffff


	//   ....[22]....
        /*00d4*/ 	.word	0xffffffff


	//   ....[23]....
        /*00d8*/ 	.word	0xffffffff


	//   ....[24]....
        /*00dc*/ 	.word	0xffffffff


	//   ....[25]....
        /*00e0*/ 	.word	0xffffffff


	//   ....[26]....
        /*00e4*/ 	.word	0xffffffff


	//   ....[27]....
        /*00e8*/ 	.word	0xffffffff


	//   ....[28]....
        /*00ec*/ 	.word	0xffffffff


	//   ....[29]....
        /*00f0*/ 	.word	0xffffffff


	//----- nvinfo : EIATTR_COOP_GROUP_INSTR_OFFSETS
	.align		4
.L_264:
        /*00f4*/ 	.byte	0x04, 0x28
        /*00f6*/ 	.short	(.L_266 - .L_265)


	//   ....[0]....
.L_265:
        /*00f8*/ 	.word	0x00000890


	//   ....[1]....
        /*00fc*/ 	.word	0x000008f0


	//   ....[2]....
        /*0100*/ 	.word	0x00000940


	//   ....[3]....
        /*0104*/ 	.word	0x000009b0


	//   ....[4]....
        /*0108*/ 	.word	0x00000a10


	//   ....[5]....
        /*010c*/ 	.word	0x00000ba0


	//   ....[6]....
        /*0110*/ 	.word	0x00000c40


	//   ....[7]....
        /*0114*/ 	.word	0x00000cc0


	//   ....[8]....
        /*0118*/ 	.word	0x00000d20


	//   ....[9]....
        /*011c*/ 	.word	0x00000d60


	//   ....[10]....
        /*0120*/ 	.word	0x000019d0


	//   ....[11]....
        /*0124*/ 	.word	0x00001a30


	//   ....[12]....
        /*0128*/ 	.word	0x00001a90


	//   ....[13]....
        /*012c*/ 	.word	0x00001af0


	//   ....[14]....
        /*0130*/ 	.word	0x00001b50


	//   ....[15]....
        /*0134*/ 	.word	0x000023f0


	//   ....[16]....
        /*0138*/ 	.word	0x00002450


	//   ....[17]....
        /*013c*/ 	.word	0x000024a0


	//   ....[18]....
        /*0140*/ 	.word	0x00002510


	//   ....[19]....
        /*0144*/ 	.word	0x00002570


	//   ....[20]....
        /*0148*/ 	.word	0x00002700


	//   ....[21]....
        /*014c*/ 	.word	0x00002790


	//   ....[22]....
        /*0150*/ 	.word	0x000027e0


	//   ....[23]....
        /*0154*/ 	.word	0x00002850


	//   ....[24]....
        /*0158*/ 	.word	0x000028c0


	//   ....[25]....
        /*015c*/ 	.word	0x000036a0


	//   ....[26]....
        /*0160*/ 	.word	0x00003700


	//   ....[27]....
        /*0164*/ 	.word	0x00003760


	//   ....[28]....
        /*0168*/ 	.word	0x000037c0


	//   ....[29]....
        /*016c*/ 	.word	0x00003820


	//----- nvinfo : EIATTR_VRC_CTA_INIT_COUNT
	.align		4
.L_266:
        /*0170*/ 	.byte	0x02, 0x4a
	.zero		1
	.zero		1


	//----- nvinfo : EIATTR_EXIT_INSTR_OFFSETS
	.align		4
        /*0174*/ 	.byte	0x04, 0x1c
        /*0176*/ 	.short	(.L_268 - .L_267)


	//   ....[0]....
.L_267:
        /*0178*/ 	.word	0x00000080


	//   ....[1]....
        /*017c*/ 	.word	0x000000c0


	//   ....[2]....
        /*0180*/ 	.word	0x00003940


	//   ....[3]....
        /*0184*/ 	.word	0x00003990


	//----- nvinfo : EIATTR_MAX_THREADS
	.align		4
.L_268:
        /*0188*/ 	.byte	0x04, 0x05
        /*018a*/ 	.short	(.L_270 - .L_269)
.L_269:
        /*018c*/ 	.word	0x00000100
        /*0190*/ 	.word	0x00000001
        /*0194*/ 	.word	0x00000001


	//----- nvinfo : EIATTR_CRS_STACK_SIZE
	.align		4
.L_270:
        /*0198*/ 	.byte	0x04, 0x1e
        /*019a*/ 	.short	(.L_272 - .L_271)
.L_271:
        /*019c*/ 	.word	0x00000000


	//----- nvinfo : EIATTR_CBANK_PARAM_SIZE
	.align		4
.L_272:
        /*01a0*/ 	.byte	0x03, 0x19
        /*01a2*/ 	.short	0x001d


	//----- nvinfo : EIATTR_PARAM_CBANK
	.align		4
        /*01a4*/ 	.byte	0x04, 0x0a
        /*01a6*/ 	.short	(.L_274 - .L_273)
	.align		4
.L_273:
        /*01a8*/ 	.word	index@(.nv.constant0._ZN3cub18CUB_300001_SM_10006detail6reduce28DeviceReduceSingleTileKernelINS2_10policy_hubIijN4cuda3std3__44plusIiEEE10Policy1000EPiSC_iS9_iiNS7_10__identityEEEvT0_T1_T2_T3_T4_T6_)
        /*01ac*/ 	.short	0x0380
        /*01ae*/ 	.short	0x001d


	//----- nvinfo : EIATTR_SW_WAR
	.align		4
.L_274:
        /*01b0*/ 	.byte	0x04, 0x36
        /*01b2*/ 	.short	(.L_276 - .L_275)
.L_275:
        /*01b4*/ 	.word	0x00000008
.L_276:


//--------------------- .nv.info._ZN3cub18CUB_300001_SM_10006detail6reduce18DeviceReduceKernelINS2_10policy_hubIijN4cuda3std3__44plusIiEEE10Policy1000EN6thrust24THRUST_300001_SM_1000_NS6detail15normal_iteratorINSD_10device_ptrIcEEEEjS9_iNS7_10__identityEEEvT0_PT3_T1_NS0_13GridEvenShareISN_EET2_T4_ --------------------------
	.section	.nv.info._ZN3cub18CUB_300001_SM_10006detail6reduce18DeviceReduceKernelINS2_10policy_hubIijN4cuda3std3__44plusIiEEE10Policy1000EN6thrust24THRUST_300001_SM_1000_NS6detail15normal_iteratorINSD_10device_ptrIcEEEEjS9_iNS7_10__identityEEEvT0_PT3_T1_NS0_13GridEvenShareISN_EET2_T4_,"",@"SHT_CUDA_INFO"
	.sectionflags	@""
	.align	4


	//----- nvinfo : EIATTR_CUDA_API_VERSION
	.align		4
        /*0000*/ 	.byte	0x04, 0x37
        /*0002*/ 	.short	(.L_278 - .L_277)
.L_277:
        /*0004*/ 	.word	0x00000082


	//----- nvinfo : EIATTR_KPARAM_INFO
	.align		4
.L_278:
        /*0008*/ 	.byte	0x04, 0x17
        /*000a*/ 	.short	(.L_280 - .L_279)
.L_279:
        /*000c*/ 	.word	0x00000000
        /*0010*/ 	.short	0x0005
        /*0012*/ 	.short	0x003d
        /*0014*/ 	.byte	0x00, 0xf0, 0x05, 0x00


	//----- nvinfo : EIATTR_KPARAM_INFO
	.align		4
.L_280:
        /*0018*/ 	.byte	0x04, 0x17
        /*001a*/ 	.short	(.L_282 - .L_281)
.L_281:
        /*001c*/ 	.word	0x00000000
        /*0020*/ 	.short	0x0004
        /*0022*/ 	.short	0x003c
        /*0024*/ 	.byte	0x00, 0xf0, 0x05, 0x00


	//----- nvinfo : EIATTR_KPARAM_INFO
	.align		4
.L_282:
        /*0028*/ 	.byte	0x04, 0x17
        /*002a*/ 	.short	(.L_284 - .L_283)
.L_283:
        /*002c*/ 	.word	0x00000000
        /*0030*/ 	.short	0x0003
        /*0032*/ 	.short	0x0014
        /*0034*/ 	.byte	0x00, 0xf0, 0xa1, 0x00


	//----- nvinfo : EIATTR_KPARAM_INFO
	.align		4
.L_284:
        /*0038*/ 	.byte	0x04, 0x17
        /*003a*/ 	.short	(.L_286 - .L_285)
.L_285:
        /*003c*/ 	.word	0x00000000
        /*0040*/ 	.short	0x0002
        /*0042*/ 	.short	0x0010
        /*0044*/ 	.byte	0x00, 0xf0, 0x11, 0x00


	//----- nvinfo : EIATTR_KPARAM_INFO
	.align		4
.L_286:
        /*0048*/ 	.byte	0x04, 0x17
        /*004a*/ 	.short	(.L_288 - .L_287)
.L_287:
        /*004c*/ 	.word	0x00000000
        /*0050*/ 	.short	0x0001
        /*0052*/ 	.short	0x0008
        /*0054*/ 	.byte	0x00, 0xf5, 0x21, 0x00


	//----- nvinfo : EIATTR_KPARAM_INFO
	.align		4
.L_288:
        /*0058*/ 	.byte	0x04, 0x17
        /*005a*/ 	.short	(.L_290 - .L_289)
.L_289:
        /*005c*/ 	.word	0x00000000
        /*0060*/ 	.short	0x0000
        /*0062*/ 	.short	0x0000
        /*0064*/ 	.byte	0x00, 0xf0, 0x21, 0x00


	//----- nvinfo : EIATTR_SPARSE_MMA_MASK
	.align		4
.L_290:
        /*0068*/ 	.byte	0x03, 0x50
        /*006a*/ 	.short	0x0000


	//----- nvinfo : EIATTR_MAXREG_COUNT
	.align		4
        /*006c*/ 	.byte	0x03, 0x1b
        /*006e*/ 	.short	0x00ff


	//----- nvinfo : EIATTR_NUM_BARRIERS
	.align		4
        /*0070*/ 	.byte	0x02, 0x4c
        /*0072*/ 	.byte	0x01
	.zero		1


	//----- nvinfo : EIATTR_MERCURY_ISA_VERSION
	.align		4
        /*0074*/ 	.byte	0x03, 0x5f
        /*0076*/ 	.short	0x0101


	//----- nvinfo : EIATTR_COOP_GROUP_MASK_REGIDS
	.align		4
        /*0078*/ 	.byte	0x04, 0x29
        /*007a*/ 	.short	(.L_292 - .L_291)


	//   ....[0]....
.L_291:
        /*007c*/ 	.word	0xffffffff


	//   ....[1]....
        /*0080*/ 	.word	0xffffffff


	//   ....[2]....
        /*0084*/ 	.word	0xffffffff


	//   ....[3]....
        /*0088*/ 	.word	0xffffffff


	//   ....[4]....
        /*008c*/ 	.word	0xffffffff


	//   ....[5]....
        /*0090*/ 	.word	0xffffffff


	//   ....[6]....
        /*0094*/ 	.word	0xffffffff


	//   ....[7]....
        /*0098*/ 	.word	0xffffffff


	//   ....[8]....
        /*009c*/ 	.word	0xffffffff


	//   ....[9]....
        /*00a0*/ 	.word	0xffffffff


	//   ....[10]....
        /*00a4*/ 	.word	0xffffffff


	//   ....[11]....
        /*00a8*/ 	.word	0xffffffff


	//   ....[12]....
        /*00ac*/ 	.word	0xffffffff


	//   ....[13]....
        /*00b0*/ 	.word	0xffffffff


	//   ....[14]....
        /*00b4*/ 	.word	0xffffffff


	//----- nvinfo : EIATTR_COOP_GROUP_INSTR_OFFSETS
	.align		4
.L_292:
        /*00b8*/ 	.byte	0x04, 0x28
        /*00ba*/ 	.short	(.L_294 - .L_293)


	//   ....[0]....
.L_293:
        /*00bc*/ 	.word	0x00000d50


	//   ....[1]....
        /*00c0*/ 	.word	0x00000db0


	//   ....[2]....
        /*00c4*/ 	.word	0x00000e10


	//   ....[3]....
        /*00c8*/ 	.word	0x00000e70


	//   ....[4]....
        /*00cc*/ 	.word	0x00000ed0


	//   ....[5]....
        /*00d0*/ 	.word	0x00001060


	//   ....[6]....
        /*00d4*/ 	.word	0x00001120


	//   ....[7]....
        /*00d8*/ 	.word	0x00001190


	//   ....[8]....
        /*00dc*/ 	.word	0x000011e0


	//   ....[9]....
        /*00e0*/ 	.word	0x00001220


	//   ....[10]....
        /*00e4*/ 	.word	0x000025c0


	//   ....[11]....
        /*00e8*/ 	.word	0x00002620


	//   ....[12]....
        /*00ec*/ 	.word	0x00002680


	//   ....[13]....
        /*00f0*/ 	.word	0x000026e0


	//   ....[14]....
        /*00f4*/ 	.word	0x00002740


	//----- nvinfo : EIATTR_VRC_CTA_INIT_COUNT
	.align		4
.L_294:
        /*00f8*/ 	.byte	0x02, 0x4a
	.zero		1
	.zero		1


	//----- nvinfo : EIATTR_EXIT_INSTR_OFFSETS
	.align		4
        /*00fc*/ 	.byte	0x04, 0x1c
        /*00fe*/ 	.short	(.L_296 - .L_295)


	//   ....[0]....
.L_295:
        /*0100*/ 	.word	0x00002860


	//   ....[1]....
        /*0104*/ 	.word	0x000028c0


	//----- nvinfo : EIATTR_MAX_THREADS
	.align		4
.L_296:
        /*0108*/ 	.byte	0x04, 0x05
        /*010a*/ 	.short	(.L_298 - .L_297)
.L_297:
        /*010c*/ 	.word	0x00000100
        /*0110*/ 	.word	0x00000001
        /*0114*/ 	.word	0x00000001


	//----- nvinfo : EIATTR_CRS_STACK_SIZE
	.align		4
.L_298:
        /*0118*/ 	.byte	0x04, 0x1e
        /*011a*/ 	.short	(.L_300 - .L_299)
.L_299:
        /*011c*/ 	.word	0x00000000


	//----- nvinfo : EIATTR_CBANK_PARAM_SIZE
	.align		4
.L_300:
        /*0120*/ 	.byte	0x03, 0x19
        /*0122*/ 	.short	0x003e


	//----- nvinfo : EIATTR_PARAM_CBANK
	.align		4
        /*0124*/ 	.byte	0x04, 0x0a
        /*0126*/ 	.short	(.L_302 - .L_301)
	.align		4
.L_301:
        /*0128*/ 	.word	index@(.nv.constant0._ZN3cub18CUB_300001_SM_10006detail6reduce18DeviceReduceKernelINS2_10policy_hubIijN4cuda3std3__44plusIiEEE10Policy1000EN6thrust24THRUST_300001_SM_1000_NS6detail15normal_iteratorINSD_10device_ptrIcEEEEjS9_iNS7_10__identityEEEvT0_PT3_T1_NS0_13GridEvenShareISN_EET2_T4_)
        /*012c*/ 	.short	0x0380
        /*012e*/ 	.short	0x003e


	//----- nvinfo : EIATTR_SW_WAR
	.align		4
.L_302:
        /*0130*/ 	.byte	0x04, 0x36
        /*0132*/ 	.short	(.L_304 - .L_303)
.L_303:
        /*0134*/ 	.word	0x00000008
.L_304:


//--------------------- .nv.info._ZN3cub18CUB_300001_SM_10006detail6reduce28DeviceReduceSingleTileKernelINS2_10policy_hubIijN4cuda3std3__44plusIiEEE10Policy1000EN6thrust24THRUST_300001_SM_1000_NS6detail15normal_iteratorINSD_10device_ptrIcEEEEPijS9_iiNS7_10__identityEEEvT0_T1_T2_T3_T4_T6_ --------------------------
	.section	.nv.info._ZN3cub18CUB_300001_SM_10006detail6reduce28DeviceReduceSingleTileKernelINS2_10policy_hubIijN4cuda3std3__44plusIiEEE10Policy1000EN6thrust24THRUST_300001_SM_1000_NS6detail15normal_iteratorINSD_10device_ptrIcEEEEPijS9_iiNS7_10__identityEEEvT0_T1_T2_T3_T4_T6_,"",@"SHT_CUDA_INFO"
	.sectionflags	@""
	.align	4


	//----- nvinfo : EIATTR_CUDA_API_VERSION
	.align		4
        /*0000*/ 	.byte	0x04, 0x37
        /*0002*/ 	.short	(.L_306 - .L_305)
.L_305:
        /*0004*/ 	.word	0x00000082


	//----- nvinfo : EIATTR_KPARAM_INFO
	.align		4
.L_306:
        /*0008*/ 	.byte	0x04, 0x17
        /*000a*/ 	.short	(.L_308 - .L_307)
.L_307:
        /*000c*/ 	.word	0x00000000
        /*0010*/ 	.short	0x0005
        /*0012*/ 	.short	0x001c
        /*0014*/ 	.byte	0x00, 0xf0, 0x05, 0x00


	//----- nvinfo : EIATTR_KPARAM_INFO
	.align		4
.L_308:
        /*0018*/ 	.byte	0x04, 0x17
        /*001a*/ 	.short	(.L_310 - .L_309)
.L_309:
        /*001c*/ 	.word	0x00000000
        /*0020*/ 	.short	0x0004
        /*0022*/ 	.short	0x0018
        /*0024*/ 	.byte	0x00, 0xf0, 0x11, 0x00


	//----- nvinfo : EIATTR_KPARAM_INFO
	.align		4
.L_310:
        /*0028*/ 	.byte	0x04, 0x17
        /*002a*/ 	.short	(.L_312 - .L_311)
.L_311:
        /*002c*/ 	.word	0x00000000
        /*0030*/ 	.short	0x0003
        /*0032*/ 	.short	0x0014
        /*0034*/ 	.byte	0x00, 0xf0, 0x05, 0x00


	//----- nvinfo : EIATTR_KPARAM_INFO
	.align		4
.L_312:
        /*0038*/ 	.byte	0x04, 0x17
        /*003a*/ 	.short	(.L_314 - .L_313)
.L_313:
        /*003c*/ 	.word	0x00000000
        /*0040*/ 	.short	0x0002
        /*0042*/ 	.short	0x0010
        /*0044*/ 	.byte	0x00, 0xf0, 0x11, 0x00


	//----- nvinfo : EIATTR_KPARAM_INFO
	.align		4
.L_314:
        /*0048*/ 	.byte	0x04, 0x17
        /*004a*/ 	.short	(.L_316 - .L_315)
.L_315:
        /*004c*/ 	.word	0x00000000
        /*0050*/ 	.short	0x0001
        /*0052*/ 	.short	0x0008
        /*0054*/ 	.byte	0x00, 0xf5, 0x21, 0x00


	//----- nvinfo : EIATTR_KPARAM_INFO
	.align		4
.L_316:
        /*0058*/ 	.byte	0x04, 0x17
        /*005a*/ 	.short	(.L_318 - .L_317)
.L_317:
        /*005c*/ 	.word	0x00000000
        /*0060*/ 	.short	0x0000
        /*0062*/ 	.short	0x0000
        /*0064*/ 	.byte	0x00, 0xf0, 0x21, 0x00


	//----- nvinfo : EIATTR_SPARSE_MMA_MASK
	.align		4
.L_318:
        /*0068*/ 	.byte	0x03, 0x50
        /*006a*/ 	.short	0x0000


	//----- nvinfo : EIATTR_MAXREG_COUNT
	.align		4
        /*006c*/ 	.byte	0x03, 0x1b
        /*006e*/ 	.short	0x00ff


	//----- nvinfo : EIATTR_NUM_BARRIERS
	.align		4
        /*0070*/ 	.byte	0x02, 0x4c
        /*0072*/ 	.byte	0x01
	.zero		1


	//----- nvinfo : EIATTR_MERCURY_ISA_VERSION
	.align		4
        /*0074*/ 	.byte	0x03, 0x5f
        /*0076*/ 	.short	0x0101


	//----- nvinfo : EIATTR_COOP_GROUP_MASK_REGIDS
	.align		4
        /*0078*/ 	.byte	0x04, 0x29
        /*007a*/ 	.short	(.L_320 - .L_319)


	//   ....[0]....
.L_319:
        /*007c*/ 	.word	0xffffffff


	//   ....[1]....
        /*0080*/ 	.word	0xffffffff


	//   ....[2]....
        /*0084*/ 	.word	0xffffffff


	//   ....[3]....
        /*0088*/ 	.word	0xffffffff


	//   ....[4]....
        /*008c*/ 	.word	0xffffffff


	//   ....[5]....
        /*0090*/ 	.word	0xffffffff


	//   ....[6]....
        /*0094*/ 	.word	0xffffffff


	//   ....[7]....
        /*0098*/ 	.word	0xffffffff


	//   ....[8]....
        /*009c*/ 	.word	0xffffffff


	//   ....[9]....
        /*00a0*/ 	.word	0xffffffff


	//   ....[10]....
        /*00a4*/ 	.word	0xffffffff


	//   ....[11]....
        /*00a8*/ 	.word	0xffffffff


	//   ....[12]....
        /*00ac*/ 	.word	0xffffffff


	//   ....[13]....
        /*00b0*/ 	.word	0xffffffff


	//   ....[14]....
        /*00b4*/ 	.word	0xffffffff


	//----- nvinfo : EIATTR_COOP_GROUP_INSTR_OFFSETS
	.align		4
.L_320:
        /*00b8*/ 	.byte	0x04, 0x28
        /*00ba*/ 	.short	(.L_322 - .L_321)


	//   ....[0]....
.L_321:
        /*00bc*/ 	.word	0x00000860


	//   ....[1]....
        /*00c0*/ 	.word	0x000008c0


	//   ....[2]....
        /*00c4*/ 	.word	0x00000920


	//   ....[3]....
        /*00c8*/ 	.word	0x00000980


	//   ....[4]....
        /*00cc*/ 	.word	0x000009e0


	//   ....[5]....
        /*00d0*/ 	.word	0x00000b70


	//   ....[6]....
        /*00d4*/ 	.word	0x00000c10


	//   ....[7]....
        /*00d8*/ 	.word	0x00000c90


	//   ....[8]....
        /*00dc*/ 	.word	0x00000cf0


	//   ....[9]....
        /*00e0*/ 	.word	0x00000d30


	//   ....[10]....
        /*00e4*/ 	.word	0x00001ec0


	//   ....[11]....
        /*00e8*/ 	.word	0x00001f20


	//   ....[12]....
        /*00ec*/ 	.word	0x00001f80


	//   ....[13]....
        /*00f0*/ 	.word	0x00001fe0


	//   ....[14]....
        /*00f4*/ 	.word	0x00002040


	//----- nvinfo : EIATTR_VRC_CTA_INIT_COUNT
	.align		4
.L_322:
        /*00f8*/ 	.byte	0x02, 0x4a
	.zero		1
	.zero		1


	//----- nvinfo : EIATTR_EXIT_INSTR_OFFSETS
	.align		4
        /*00fc*/ 	.byte	0x04, 0x1c
        /*00fe*/ 	.short	(.L_324 - .L_323)


	//   ....[0]....
.L_323:
        /*0100*/ 	.word	0x00000080


	//   ....[1]....
        /*0104*/ 	.word	0x000000c0


	//   ....[2]....
        /*0108*/ 	.word	0x00002160


	//   ....[3]....
        /*010c*/ 	.word	0x000021b0


	//----- nvinfo : EIATTR_MAX_THREADS
	.align		4
.L_324:
        /*0110*/ 	.byte	0x04, 0x05
        /*0112*/ 	.short	(.L_326 - .L_325)
.L_325:
        /*0114*/ 	.word	0x00000100
        /*0118*/ 	.word	0x00000001
        /*011c*/ 	.word	0x00000001


	//----- nvinfo : EIATTR_CRS_STACK_SIZE
	.align		4
.L_326:
        /*0120*/ 	.byte	0x04, 0x1e
        /*0122*/ 	.short	(.L_328 - .L_327)
.L_327:
        /*0124*/ 	.word	0x00000000


	//----- nvinfo : EIATTR_CBANK_PARAM_SIZE
	.align		4
.L_328:
        /*0128*/ 	.byte	0x03, 0x19
        /*012a*/ 	.short	0x001d


	//----- nvinfo : EIATTR_PARAM_CBANK
	.align		4
        /*012c*/ 	.byte	0x04, 0x0a
        /*012e*/ 	.short	(.L_330 - .L_329)
	.align		4
.L_329:
        /*0130*/ 	.word	index@(.nv.constant0._ZN3cub18CUB_300001_SM_10006detail6reduce28DeviceReduceSingleTileKernelINS2_10policy_hubIijN4cuda3std3__44plusIiEEE10Policy1000EN6thrust24THRUST_300001_SM_1000_NS6detail15normal_iteratorINSD_10device_ptrIcEEEEPijS9_iiNS7_10__identityEEEvT0_T1_T2_T3_T4_T6_)
        /*0134*/ 	.short	0x0380
        /*0136*/ 	.short	0x001d


	//----- nvinfo : EIATTR_SW_WAR
	.align		4
.L_330:
        /*0138*/ 	.byte	0x04, 0x36
        /*013a*/ 	.short	(.L_332 - .L_331)
.L_331:
        /*013c*/ 	.word	0x00000008
.L_332:


//--------------------- .nv.info._ZN3cub18CUB_300001_SM_10006detail11EmptyKernelIvEEvv --------------------------
	.section	.nv.info._ZN3cub18CUB_300001_SM_10006detail11EmptyKernelIvEEvv,"",@"SHT_CUDA_INFO"
	.sectionflags	@""
	.align	4


	//----- nvinfo : EIATTR_CUDA_API_VERSION
	.align		4
        /*0000*/ 	.byte	0x04, 0x37
        /*0002*/ 	.short	(.L_334 - .L_333)
.L_333:
        /*0004*/ 	.word	0x00000082


	//----- nvinfo : EIATTR_SPARSE_MMA_MASK
	.align		4
.L_334:
        /*0008*/ 	.byte	0x03, 0x50
        /*000a*/ 	.short	0x0000


	//----- nvinfo : EIATTR_MAXREG_COUNT
	.align		4
        /*000c*/ 	.byte	0x03, 0x1b
        /*000e*/ 	.short	0x00ff


	//----- nvinfo : EIATTR_MERCURY_ISA_VERSION
	.align		4
        /*0010*/ 	.byte	0x03, 0x5f
        /*0012*/ 	.short	0x0101


	//----- nvinfo : EIATTR_VRC_CTA_INIT_COUNT
	.align		4
        /*0014*/ 	.byte	0x02, 0x4a
	.zero		1
	.zero		1


	//----- nvinfo : EIATTR_EXIT_INSTR_OFFSETS
	.align		4
        /*0018*/ 	.byte	0x04, 0x1c
        /*001a*/ 	.short	(.L_336 - .L_335)


	//   ....[0]....
.L_335:
        /*001c*/ 	.word	0x00000010


	//----- nvinfo : EIATTR_SW_WAR
	.align		4
.L_336:
        /*0020*/ 	.byte	0x04, 0x36
        /*0022*/ 	.short	(.L_338 - .L_337)
.L_337:
        /*0024*/ 	.word	0x00000008
.L_338:


//--------------------- .nv.callgraph             --------------------------
	.section	.nv.callgraph,"",@"SHT_CUDA_CALLGRAPH"
	.align	4
	.sectionentsize	8
	.align		4
        /*0000*/ 	.word	0x00000000
	.align		4
        /*0004*/ 	.word	0xffffffff
	.align		4
        /*0008*/ 	.word	0x00000000
	.align		4
        /*000c*/ 	.word	0xfffffffe
	.align		4
        /*0010*/ 	.word	0x00000000
	.align		4
        /*0014*/ 	.word	0xfffffffd
	.align		4
        /*0018*/ 	.word	0x00000000
	.align		4
        /*001c*/ 	.word	0xfffffffc


//--------------------- .nv.constant4             --------------------------
	.section	.nv.constant4,"a",@progbits
	.align	8
	.align		8
.nv.constant4:
        /*0000*/ 	.dword	_ZN34_INTERNAL_51f59e29_4_k_cu_26146cd54cuda3std3__45__cpo5beginE
	.align		8
        /*0008*/ 	.dword	_ZN34_INTERNAL_51f59e29_4_k_cu_26146cd54cuda3std3__45__cpo3endE
	.align		8
        /*0010*/ 	.dword	_ZN34_INTERNAL_51f59e29_4_k_cu_26146cd54cuda3std3__45__cpo6cbeginE
	.align		8
        /*0018*/ 	.dword	_ZN34_INTERNAL_51f59e29_4_k_cu_26146cd54cuda3std3__45__cpo4cendE
	.align		8
        /*0020*/ 	.dword	_ZN34_INTERNAL_51f59e29_4_k_cu_26146cd54cuda3std3__45__cpo6rbeginE
	.align		8
        /*0028*/ 	.dword	_ZN34_INTERNAL_51f59e29_4_k_cu_26146cd54cuda3std3__45__cpo4rendE
	.align		8
        /*0030*/ 	.dword	_ZN34_INTERNAL_51f59e29_4_k_cu_26146cd54cuda3std3__45__cpo7crbeginE
	.align		8
        /*0038*/ 	.dword	_ZN34_INTERNAL_51f59e29_4_k_cu_26146cd54cuda3std3__45__cpo5crendE
	.align		8
        /*0040*/ 	.dword	_ZN34_INTERNAL_51f59e29_4_k_cu_26146cd54cuda3std3__436_GLOBAL__N__51f59e29_4_k_cu_26146cd56ignoreE
	.align		8
        /*0048*/ 	.dword	_ZN34_INTERNAL_51f59e29_4_k_cu_26146cd54cuda3std3__419piecewise_constructE
	.align		8
        /*0050*/ 	.dword	_ZN34_INTERNAL_51f59e29_4_k_cu_26146cd54cuda3std3__48in_placeE
	.align		8
        /*0058*/ 	.dword	_ZN34_INTERNAL_51f59e29_4_k_cu_26146cd54cuda3std3__420unreachable_sentinelE
	.align		8
        /*0060*/ 	.dword	_ZN34_INTERNAL_51f59e29_4_k_cu_26146cd54cuda3std3__47nulloptE
	.align		8
        /*0068*/ 	.dword	_ZN34_INTERNAL_51f59e29_4_k_cu_26146cd54cuda3std3__48unexpectE
	.align		8
        /*0070*/ 	.dword	_ZN34_INTERNAL_51f59e29_4_k_cu_26146cd54cuda3std6ranges3__45__cpo4swapE
	.align		8
        /*0078*/ 	.dword	_ZN34_INTERNAL_51f59e29_4_k_cu_26146cd54cuda3std6ranges3__45__cpo9iter_moveE
	.align		8
        /*0080*/ 	.dword	_ZN34_INTERNAL_51f59e29_4_k_cu_26146cd54cuda3std6ranges3__45__cpo5beginE
	.align		8
        /*0088*/ 	.dword	_ZN34_INTERNAL_51f59e29_4_k_cu_26146cd54cuda3std6ranges3__45__cpo3endE
	.align		8
        /*0090*/ 	.dword	_ZN34_INTERNAL_51f59e29_4_k_cu_26146cd54cuda3std6ranges3__45__cpo6cbeginE
	.align		8
        /*0098*/ 	.dword	_ZN34_INTERNAL_51f59e29_4_k_cu_26146cd54cuda3std6ranges3__45__cpo4cendE
	.align		8
        /*00a0*/ 	.dword	_ZN34_INTERNAL_51f59e29_4_k_cu_26146cd54cuda3std6ranges3__45__cpo7advanceE
	.align		8
        /*00a8*/ 	.dword	_ZN34_INTERNAL_51f59e29_4_k_cu_26146cd54cuda3std6ranges3__45__cpo9iter_swapE
	.align		8
        /*00b0*/ 	.dword	_ZN34_INTERNAL_51f59e29_4_k_cu_26146cd54cuda3std6ranges3__45__cpo4nextE
	.align		8
        /*00b8*/ 	.dword	_ZN34_INTERNAL_51f59e29_4_k_cu_26146cd54cuda3std6ranges3__45__cpo4prevE
	.align		8
        /*00c0*/ 	.dword	_ZN34_INTERNAL_51f59e29_4_k_cu_26146cd54cuda3std6ranges3__45__cpo4dataE
	.align		8
        /*00c8*/ 	.dword	_ZN34_INTERNAL_51f59e29_4_k_cu_26146cd54cuda3std6ranges3__45__cpo5cdataE
	.align		8
        /*00d0*/ 	.dword	_ZN34_INTERNAL_51f59e29_4_k_cu_26146cd54cuda3std6ranges3__45__cpo4sizeE
	.align		8
        /*00d8*/ 	.dword	_ZN34_INTERNAL_51f59e29_4_k_cu_26146cd54cuda3std6ranges3__45__cpo5ssizeE
	.align		8
        /*00e0*/ 	.dword	_ZN34_INTERNAL_51f59e29_4_k_cu_26146cd54cuda3std6ranges3__45__cpo8distanceE
	.align		8
        /*00e8*/ 	.dword	_ZN34_INTERNAL_51f59e29_4_k_cu_26146cd56thrust24THRUST_300001_SM_1000_NS8cuda_cub3parE
	.align		8
        /*00f0*/ 	.dword	_ZN34_INTERNAL_51f59e29_4_k_cu_26146cd56thrust24THRUST_300001_SM_1000_NS8cuda_cub10par_nosyncE
	.align		8
        /*00f8*/ 	.dword	_ZN34_INTERNAL_51f59e29_4_k_cu_26146cd56thrust24THRUST_300001_SM_1000_NS6system6detail10sequential3seqE
	.align		8
        /*0100*/ 	.dword	_ZN34_INTERNAL_51f59e29_4_k_cu_26146cd56thrust24THRUST_300001_SM_1000_NS12placeholders2_1E
	.align		8
        /*0108*/ 	.dword	_ZN34_INTERNAL_51f59e29_4_k_cu_26146cd56thrust24THRUST_300001_SM_1000_NS12placeholders2_2E
	.align		8
        /*0110*/ 	.dword	_ZN34_INTERNAL_51f59e29_4_k_cu_26146cd56thrust24THRUST_300001_SM_1000_NS12placeholders2_3E
	.align		8
        /*0118*/ 	.dword	_ZN34_INTERNAL_51f59e29_4_k_cu_26146cd56thrust24THRUST_300001_SM_1000_NS12placeholders2_4E
	.align		8
        /*0120*/ 	.dword	_ZN34_INTERNAL_51f59e29_4_k_cu_26146cd56thrust24THRUST_300001_SM_1000_NS12placeholders2_5E
	.align		8
        /*0128*/ 	.dword	_ZN34_INTERNAL_51f59e29_4_k_cu_26146cd56thrust24THRUST_300001_SM_1000_NS12placeholders2_6E
	.align		8
        /*0130*/ 	.dword	_ZN34_INTERNAL_51f59e29_4_k_cu_26146cd56thrust24THRUST_300001_SM_1000_NS12placeholders2_7E
	.align		8
        /*0138*/ 	.dword	_ZN34_INTERNAL_51f59e29_4_k_cu_26146cd56thrust24THRUST_300001_SM_1000_NS12placeholders2_8E
	.align		8
        /*0140*/ 	.dword	_ZN34_INTERNAL_51f59e29_4_k_cu_26146cd56thrust24THRUST_300001_SM_1000_NS12placeholders2_9E
	.align		8
        /*0148*/ 	.dword	_ZN34_INTERNAL_51f59e29_4_k_cu_26146cd56thrust24THRUST_300001_SM_1000_NS12placeholders3_10E
	.align		8
        /*0150*/ 	.dword	_ZN34_INTERNAL_51f59e29_4_k_cu_26146cd56thrust24THRUST_300001_SM_1000_NS3seqE


//--------------------- .text._ZN3cub18CUB_300001_SM_10006detail9transform16transform_kernelINS2_10policy_hubILb1EN4cuda3std3__45tupleIJN6thrust24THRUST_300001_SM_1000_NS6detail15normal_iteratorINSA_10device_ptrIcEEEESF_EEEE10policy1000El9seq_scoreSF_JPcSK_EEEvT0_iT1_T2_DpNS2_10kernel_argIT3_EE --------------------------
	.section	.text._ZN3cub18CUB_300001_SM_10006detail9transform16transform_kernelINS2_10policy_hubILb1EN4cuda3std3__45tupleIJN6thrust24THRUST_300001_SM_1000_NS6detail15normal_iteratorINSA_10device_ptrIcEEEESF_EEEE10policy1000El9seq_scoreSF_JPcSK_EEEvT0_iT1_T2_DpNS2_10kernel_argIT3_EE,"ax",@progbits
	.align	128
        .global         _ZN3cub18CUB_300001_SM_10006detail9transform16transform_kernelINS2_10policy_hubILb1EN4cuda3std3__45tupleIJN6thrust24THRUST_300001_SM_1000_NS6detail15normal_iteratorINSA_10device_ptrIcEEEESF_EEEE10policy1000El9seq_scoreSF_JPcSK_EEEvT0_iT1_T2_DpNS2_10kernel_argIT3_EE
        .type           _ZN3cub18CUB_300001_SM_10006detail9transform16transform_kernelINS2_10policy_hubILb1EN4cuda3std3__45tupleIJN6thrust24THRUST_300001_SM_1000_NS6detail15normal_iteratorINSA_10device_ptrIcEEEESF_EEEE10policy1000El9seq_scoreSF_JPcSK_EEEvT0_iT1_T2_DpNS2_10kernel_argIT3_EE,@function
        .size           _ZN3cub18CUB_300001_SM_10006detail9transform16transform_kernelINS2_10policy_hubILb1EN4cuda3std3__45tupleIJN6thrust24THRUST_300001_SM_1000_NS6detail15normal_iteratorINSA_10device_ptrIcEEEESF_EEEE10policy1000El9seq_scoreSF_JPcSK_EEEvT0_iT1_T2_DpNS2_10kernel_argIT3_EE,(.L_x_270 - _ZN3cub18CUB_300001_SM_10006detail9transform16transform_kernelINS2_10policy_hubILb1EN4cuda3std3__45tupleIJN6thrust24THRUST_300001_SM_1000_NS6detail15normal_iteratorINSA_10device_ptrIcEEEESF_EEEE10policy1000El9seq_scoreSF_JPcSK_EEEvT0_iT1_T2_DpNS2_10kernel_argIT3_EE)
        .other          _ZN3cub18CUB_300001_SM_10006detail9transform16transform_kernelINS2_10policy_hubILb1EN4cuda3std3__45tupleIJN6thrust24THRUST_300001_SM_1000_NS6detail15normal_iteratorINSA_10device_ptrIcEEEESF_EEEE10policy1000El9seq_scoreSF_JPcSK_EEEvT0_iT1_T2_DpNS2_10kernel_argIT3_EE,@"STO_CUDA_ENTRY STV_DEFAULT"
_ZN3cub18CUB_300001_SM_10006detail9transform16transform_kernelINS2_10policy_hubILb1EN4cuda3std3__45tupleIJN6thrust24THRUST_300001_SM_1000_NS6detail15normal_iteratorINSA_10device_ptrIcEEEESF_EEEE10policy1000El9seq_scoreSF_JPcSK_EEEvT0_iT1_T2_DpNS2_10kernel_argIT3_EE:
.text._ZN3cub18CUB_300001_SM_10006detail9transform16transform_kernelINS2_10policy_hubILb1EN4cuda3std3__45tupleIJN6thrust24THRUST_300001_SM_1000_NS6detail15normal_iteratorINSA_10device_ptrIcEEEESF_EEEE10policy1000El9seq_scoreSF_JPcSK_EEEvT0_iT1_T2_DpNS2_10kernel_argIT3_EE:
[----:B------:R-:W-:Y:S01]  /*0000*/  LDC R1, c[0x0][0x37c] ;  /* 0x0000df00ff017b82 */ /* 0x000fe20000000800 */
[----:B------:R-:W0:Y:S07]  /*0010*/  LDCU UR16, c[0x0][0x388] ;  /* 0x00007100ff1077ac */ /* 0x000e2e0008000800 */
[----:B------:R-:W1:Y:S01]  /*0020*/  S2UR UR6, SR_CTAID.X ;  /* 0x00000000000679c3 */ /* 0x000e620000002500 */
[----:B------:R-:W2:Y:S01]  /*0030*/  S2R R0, SR_TID.X ;  /* 0x0000000000007919 */ /* 0x000ea20000002100 */
[----:B------:R-:W-:Y:S01]  /*0040*/  BSSY.RECONVERGENT B0, `(.L_x_0) ;  /* 0x000002b000007945 */ /* 0x000fe20003800200 */
[----:B------:R-:W3:Y:S01]  /*0050*/  LDCU.64 UR10, c[0x0][0x380] ;  /* 0x00007000ff0a77ac */ /* 0x000ee20008000a00 */
[----:B0-----:R-:W-:-:S04]  /*0060*/  USHF.L.U32 UR9, UR16, 0x7, URZ ;  /* 0x0000000710097899 */ /* 0x001fc800080006ff */
[----:B------:R-:W-:Y:S02]  /*0070*/  USHF.R.S32.HI UR7, URZ, 0x1f, UR9 ;  /* 0x0000001fff077899 */ /* 0x000fe40008011409 */
[----:B-1----:R-:W-:Y:S02]  /*0080*/  UIMAD.WIDE.U32 UR4, UR9, UR6, URZ ;  /* 0x00000006090472a5 */ /* 0x002fe4000f8e00ff */
[----:B------:R-:W-:Y:S02]  /*0090*/  UIMAD UR8, UR7, UR6, URZ ;  /* 0x00000006070872a4 */ /* 0x000fe4000f8e02ff */
[----:B---3--:R-:W-:Y:S02]  /*00a0*/  UIADD3 UR6, UP1, UPT, -UR4, UR10, URZ ;  /* 0x0000000a04067290 */ /* 0x008fe4000ff3e1ff */
[----:B------:R-:W-:Y:S02]  /*00b0*/  UIADD3 UR8, UPT, UPT, UR5, UR8, URZ ;  /* 0x0000000805087290 */ /* 0x000fe4000fffe0ff */
[----:B------:R-:W-:Y:S01]  /*00c0*/  UISETP.LT.U32.AND UP0, UPT, UR6, UR9, UPT ;  /* 0x000000090600728c */ /* 0x000fe2000bf01070 */
[----:B--2---:R-:W-:Y:S01]  /*00d0*/  IMAD.SHL.U32 R4, R0, 0x80, RZ ;  /* 0x0000008000047824 */ /* 0x004fe200078e00ff */
[----:B------:R-:W-:-:S04]  /*00e0*/  UIADD3.X UR5, UPT, UPT, ~UR8, UR11, URZ, UP1, !UPT ;  /* 0x0000000b08057290 */ /* 0x000fc80008ffe5ff */
[----:B------:R-:W-:-:S03]  /*00f0*/  UISETP.LT.AND.EX UP0, UPT, UR5, UR7, UPT, UP0 ;  /* 0x000000070500728c */ /* 0x000fc6000bf01300 */
[----:B------:R-:W-:Y:S01]  /*0100*/  UMOV UR7, UR4 ;  /* 0x0000000400077c82 */ /* 0x000fe20008000000 */
[----:B------:R-:W-:-:S06]  /*0110*/  USEL UR6, UR6, UR9, UP0 ;  /* 0x0000000906067287 */ /* 0x000fcc0008000000 */
[----:B------:R-:W-:-:S13]  /*0120*/  ISETP.GE.AND P0, PT, R4, UR6, PT ;  /* 0x0000000604007c0c */ /* 0x000fda000bf06270 */
[----:B------:R-:W-:Y:S05]  /*0130*/  @P0 BRA `(.L_x_1) ;  /* 0x00000000006c0947 */ /* 0x000fea0003800000 */
[----:B------:R-:W0:Y:S01]  /*0140*/  LDCU.64 UR4, c[0x0][0x398] ;  /* 0x00007300ff0477ac */ /* 0x000e220008000a00 */
[----:B------:R-:W-:Y:S01]  /*0150*/  BSSY.RECONVERGENT B1, `(.L_x_2) ;  /* 0x000000d000017945 */ /* 0x000fe20003800200 */
[----:B------:R-:W-:Y:S01]  /*0160*/  IMAD.MOV.U32 R5, RZ, RZ, R4 ;  /* 0x000000ffff057224 */ /* 0x000fe200078e0004 */
[----:B0-----:R-:W-:-:S04]  /*0170*/  UIADD3 UR4, UP0, UPT, UR7, UR4, URZ ;  /* 0x0000000407047290 */ /* 0x001fc8000ff1e0ff */
[----:B------:R-:W-:Y:S02]  /*0180*/  UIADD3.X UR5, UPT, UPT, UR8, UR5, URZ, UP0, !UPT ;  /* 0x0000000508057290 */ /* 0x000fe400087fe4ff */
[----:B------:R-:W-:-:S04]  /*0190*/  IMAD.U32 R2, RZ, RZ, UR4 ;  /* 0x00000004ff027e24 */ /* 0x000fc8000f8e00ff */
[----:B------:R-:W-:Y:S02]  /*01a0*/  IMAD.U32 R3, RZ, RZ, UR5 ;  /* 0x00000005ff037e24 */ /* 0x000fe4000f8e00ff */
[----:B------:R-:W-:-:S07]  /*01b0*/  IMAD.WIDE.U32 R2, R0, 0x80, R2 ;  /* 0x0000008000027825 */ /* 0x000fce00078e0002 */
.L_x_3:
[----:B------:R-:W-:Y:S01]  /*01c0*/  VIADD R5, R5, 0x4000 ;  /* 0x0000400005057836 */ /* 0x000fe20000000000 */
[----:B------:R0:W-:Y:S04]  /*01d0*/  CCTL.E.PF2 [R2] ;  /* 0x000000000200798f */ /* 0x0001e80000800100 */
[----:B------:R-:W-:Y:S02]  /*01e0*/  ISETP.GE.AND P0, PT, R5, UR6, PT ;  /* 0x0000000605007c0c */ /* 0x000fe4000bf06270 */
[----:B0-----:R-:W-:-:S05]  /*01f0*/  IADD3 R2, P1, PT, R2, 0x4000, RZ ;  /* 0x0000400002027810 */ /* 0x001fca0007f3e0ff */
[----:B------:R-:W-:-:S06]  /*0200*/  IMAD.X R3, RZ, RZ, R3, P1 ;  /* 0x000000ffff037224 */ /* 0x000fcc00008e0603 */
[----:B------:R-:W-:Y:S05]  /*0210*/  @!P0 BRA `(.L_x_3) ;  /* 0xfffffffc00e88947 */ /* 0x000fea000383ffff */
[----:B------:R-:W-:Y:S05]  /*0220*/  BSYNC.RECONVERGENT B1 ;  /* 0x0000000000017941 */ /* 0x000fea0003800200 */
.L_x_2:
[----:B------:R-:W0:Y:S02]  /*0230*/  LDCU.64 UR4, c[0x0][0x3a8] ;  /* 0x00007500ff0477ac */ /* 0x000e240008000a00 */
[----:B0-----:R-:W-:-:S04]  /*0240*/  UIADD3 UR4, UP0, UPT, UR7, UR4, URZ ;  /* 0x0000000407047290 */ /* 0x001fc8000ff1e0ff */
[----:B------:R-:W-:Y:S02]  /*0250*/  UIADD3.X UR5, UPT, UPT, UR8, UR5, URZ, UP0, !UPT ;  /* 0x0000000508057290 */ /* 0x000fe400087fe4ff */
[----:B------:R-:W-:-:S04]  /*0260*/  IMAD.U32 R2, RZ, RZ, UR4 ;  /* 0x00000004ff027e24 */ /* 0x000fc8000f8e00ff */
[----:B------:R-:W-:Y:S02]  /*0270*/  IMAD.U32 R3, RZ, RZ, UR5 ;  /* 0x00000005ff037e24 */ /* 0x000fe4000f8e00ff */
[----:B------:R-:W-:-:S07]  /*0280*/  IMAD.WIDE.U32 R2, R0, 0x80, R2 ;  /* 0x0000008000027825 */ /* 0x000fce00078e0002 */
.L_x_4:
[----:B------:R-:W-:Y:S01]  /*0290*/  VIADD R4, R4, 0x4000 ;  /* 0x0000400004047836 */ /* 0x000fe20000000000 */
[----:B------:R0:W-:Y:S04]  /*02a0*/  CCTL.E.PF2 [R2] ;  /* 0x000000000200798f */ /* 0x0001e80000800100 */
[----:B------:R-:W-:Y:S02]  /*02b0*/  ISETP.GE.AND P0, PT, R4, UR6, PT ;  /* 0x0000000604007c0c */ /* 0x000fe4000bf06270 */
[----:B0-----:R-:W-:-:S05]  /*02c0*/  IADD3 R2, P1, PT, R2, 0x4000, RZ ;  /* 0x0000400002027810 */ /* 0x001fca0007f3e0ff */
[----:B------:R-:W-:-:S06]  /*02d0*/  IMAD.X R3, RZ, RZ, R3, P1 ;  /* 0x000000ffff037224 */ /* 0x000fcc00008e0603 */
[----:B------:R-:W-:Y:S05]  /*02e0*/  @!P0 BRA `(.L_x_4) ;  /* 0xfffffffc00e88947 */ /* 0x000fea000383ffff */
.L_x_1:
[----:B------:R-:W-:Y:S05]  /*02f0*/  BSYNC.RECONVERGENT B0 ;  /* 0x0000000000007941 */ /* 0x000fea0003800200 */
.L_x_0:
[----:B------:R-:W0:Y:S01]  /*0300*/  LDCU.128 UR12, c[0x0][0x390] ;  /* 0x00007200ff0c77ac */ /* 0x000e220008000c00 */
[----:B------:R-:W1:Y:S01]  /*0310*/  LDCU.64 UR22, c[0x0][0x3a8] ;  /* 0x00007500ff1677ac */ /* 0x000e620008000a00 */
[----:B------:R-:W2:Y:S01]  /*0320*/  LDCU.64 UR10, c[0x0][0x358] ;  /* 0x00006b00ff0a77ac */ /* 0x000ea20008000a00 */
[----:B0-----:R-:W-:Y:S02]  /*0330*/  UIADD3 UR17, UP0, UPT, UR7, UR12, URZ ;  /* 0x0000000c07117290 */ /* 0x001fe4000ff1e0ff */
[----:B------:R-:W-:Y:S02]  /*0340*/  UIADD3 UR20, UP1, UPT, UR7, UR14, URZ ;  /* 0x0000000e07147290 */ /* 0x000fe4000ff3e0ff */
[----:B------:R-:W-:Y:S02]  /*0350*/  UIADD3.X UR18, UPT, UPT, UR8, UR13, URZ, UP0, !UPT ;  /* 0x0000000d08127290 */ /* 0x000fe400087fe4ff */
[----:B------:R-:W-:Y:S02]  /*0360*/  UISETP.NE.AND UP0, UPT, UR9, UR6, UPT ;  /* 0x000000060900728c */ /* 0x000fe4000bf05270 */
[----:B-1----:R-:W-:-:S02]  /*0370*/  UIADD3 UR24, UP2, UPT, UR7, UR22, URZ ;  /* 0x0000001607187290 */ /* 0x002fc4000ff5e0ff */
[----:B------:R-:W-:Y:S02]  /*0380*/  UIADD3.X UR21, UPT, UPT, UR8, UR15, URZ, UP1, !UPT ;  /* 0x0000000f08157290 */ /* 0x000fe40008ffe4ff */
[----:B------:R-:W-:-:S03]  /*0390*/  UIADD3.X UR25, UPT, UPT, UR8, UR23, URZ, UP2, !UPT ;  /* 0x0000001708197290 */ /* 0x000fc600097fe4ff */
[----:B--2---:R-:W-:Y:S09]  /*03a0*/  BRA.U !UP0, `(.L_x_5) ;  /* 0x0000000908807547 */ /* 0x004ff2000b800000 */
[----:B------:R-:W-:-:S06]  /*03b0*/  UISETP.GE.AND UP0, UPT, UR16, 0x1, UPT ;  /* 0x000000011000788c */ /* 0x000fcc000bf06270 */
[----:B------:R-:W-:-:S13]  /*03c0*/  PLOP3.LUT P0, PT, PT, PT, UP0, 0x80, 0x8 ;  /* 0x000000000008781c */ /* 0x000fda0003f0f008 */
[----:B------:R-:W-:Y:S05]  /*03d0*/  @!P0 EXIT ;  /* 0x000000000000894d */ /* 0x000fea0003800000 */
[----:B------:R-:W-:Y:S01]  /*03e0*/  UISETP.GE.U32.AND UP0, UPT, UR16, 0x4, UPT ;  /* 0x000000041000788c */ /* 0x000fe2000bf06070 */
[----:B------:R-:W-:Y:S01]  /*03f0*/  IMAD.MOV.U32 R3, RZ, RZ, RZ ;  /* 0x000000ffff037224 */ /* 0x000fe200078e00ff */
[----:B------:R-:W-:-:S07]  /*0400*/  ULOP3.LUT UR4, UR16, 0x3, URZ, 0xc0, !UPT ;  /* 0x0000000310047892 */ /* 0x000fce000f8ec0ff */
[----:B------:R-:W-:Y:S05]  /*0410*/  BRA.U !UP0, `(.L_x_6) ;  /* 0x0000000908087547 */ /* 0x000fea000b800000 */
[----:B------:R-:W-:-:S13]  /*0420*/  ISETP.GE.AND P1, PT, R0, UR6, PT ;  /* 0x0000000600007c0c */ /* 0x000fda000bf26270 */
[----:B------:R-:W-:Y:S02]  /*0430*/  @!P1 SHF.R.S32.HI R7, RZ, 0x1f, R0 ;  /* 0x0000001fff079819 */ /* 0x000fe40000011400 */
[C---:B------:R-:W-:Y:S02]  /*0440*/  @!P1 IADD3 R4, P2, PT, R0.reuse, UR24, RZ ;  /* 0x0000001800049c10 */ /* 0x040fe4000ff5e0ff */
[----:B------:R-:W-:Y:S02]  /*0450*/  @!P1 IADD3 R2, P0, PT, R0, UR20, RZ ;  /* 0x0000001400029c10 */ /* 0x000fe4000ff1e0ff */
[C---:B------:R-:W-:Y:S02]  /*0460*/  @!P1 IADD3.X R5, PT, PT, R7.reuse, UR25, RZ, P2, !PT ;  /* 0x0000001907059c10 */ /* 0x040fe400097fe4ff */
[----:B------:R-:W-:-:S04]  /*0470*/  @!P1 IADD3.X R3, PT, PT, R7, UR21, RZ, P0, !PT ;  /* 0x0000001507039c10 */ /* 0x000fc800087fe4ff */
[----:B------:R-:W2:Y:S04]  /*0480*/  @!P1 LDG.E.U8 R5, desc[UR10][R4.64] ;  /* 0x0000000a04059981 */ /* 0x000ea8000c1e1100 */
[----:B------:R-:W2:Y:S01]  /*0490*/  @!P1 LDG.E.U8 R2, desc[UR10][R2.64] ;  /* 0x0000000a02029981 */ /* 0x000ea2000c1e1100 */
[----:B------:R-:W-:-:S05]  /*04a0*/  VIADD R12, R0, 0x80 ;  /* 0x00000080000c7836 */ /* 0x000fca0000000000 */
[----:B------:R-:W-:Y:S01]  /*04b0*/  ISETP.GE.AND P0, PT, R12, UR6, PT ;  /* 0x000000060c007c0c */ /* 0x000fe2000bf06270 */
[----:B------:R-:W-:Y:S01]  /*04c0*/  @!P1 IMAD.MOV.U32 R15, RZ, RZ, 0x2 ;  /* 0x00000002ff0f9424 */ /* 0x000fe200078e00ff */
[----:B------:R-:W-:-:S04]  /*04d0*/  @!P1 IADD3 R6, P3, PT, R0, UR17, RZ ;  /* 0x0000001100069c10 */ /* 0x000fc8000ff7e0ff */
[----:B------:R-:W-:-:S07]  /*04e0*/  @!P1 IADD3.X R7, PT, PT, R7, UR18, RZ, P3, !PT ;  /* 0x0000001207079c10 */ /* 0x000fce0009ffe4ff */
[----:B------:R-:W-:Y:S02]  /*04f0*/  @!P0 SHF.R.S32.HI R13, RZ, 0x1f, R12 ;  /* 0x0000001fff0d8819 */ /* 0x000fe4000001140c */
[C---:B------:R-:W-:Y:S02]  /*0500*/  @!P0 IADD3 R10, P5, PT, R12.reuse, UR24, RZ ;  /* 0x000000180c0a8c10 */ /* 0x040fe4000ffbe0ff */
[----:B------:R-:W-:Y:S02]  /*0510*/  @!P0 IADD3 R8, P4, PT, R12, UR20, RZ ;  /* 0x000000140c088c10 */ /* 0x000fe4000ff9e0ff */
[C---:B------:R-:W-:Y:S02]  /*0520*/  @!P0 IADD3.X R11, PT, PT, R13.reuse, UR25, RZ, P5, !PT ;  /* 0x000000190d0b8c10 */ /* 0x040fe4000affe4ff */
[----:B------:R-:W-:Y:S02]  /*0530*/  @!P0 IADD3.X R9, PT, PT, R13, UR21, RZ, P4, !PT ;  /* 0x000000150d098c10 */ /* 0x000fe4000a7fe4ff */
[----:B--2---:R-:W-:-:S04]  /*0540*/  @!P1 ISETP.NE.AND P2, PT, R2, R5, PT ;  /* 0x000000050200920c */ /* 0x004fc80003f45270 */
[----:B------:R-:W-:-:S05]  /*0550*/  @!P1 SEL R15, R15, 0xffff, !P2 ;  /* 0x0000ffff0f0f9807 */ /* 0x000fca0005000000 */
[----:B------:R0:W-:Y:S04]  /*0560*/  @!P1 STG.E.U8 desc[UR10][R6.64], R15 ;  /* 0x0000000f06009986 */ /* 0x0001e8000c10110a */
        /* <DEDUP_REMOVED lines=13> */
[----:B0-----:R-:W-:-:S05]  /*0640*/  @!P0 SEL R15, R16, 0xffff, !P2 ;  /* 0x0000ffff100f8807 */ /* 0x001fca0005000000 */
        /* <DEDUP_REMOVED lines=18> */
[----:B0-----:R-:W-:Y:S01]  /*0770*/  @!P0 IMAD.MOV.U32 R15, RZ, RZ, 0x2 ;  /* 0x00000002ff0f8424 */ /* 0x001fe200078e00ff */
[----:B------:R-:W-:Y:S01]  /*0780*/  ULOP3.LUT UR5, UR16, 0x7ffffffc, URZ, 0xc0, !UPT ;  /* 0x7ffffffc10057892 */ /* 0x000fe2000f8ec0ff */
[----:B------:R-:W-:-:S04]  /*0790*/  @!P0 IADD3 R4, P2, PT, R16, UR17, RZ ;  /* 0x0000001110048c10 */ /* 0x000fc8000ff5e0ff */
[----:B------:R-:W-:Y:S01]  /*07a0*/  @!P0 IADD3.X R5, PT, PT, R14, UR18, RZ, P2, !PT ;  /* 0x000000120e058c10 */ /* 0x000fe200097fe4ff */
[----:B------:R-:W-:Y:S01]  /*07b0*/  IMAD.U32 R3, RZ, RZ, UR5 ;  /* 0x00000005ff037e24 */ /* 0x000fe2000f8e00ff */
[----:B--2---:R-:W-:-:S04]  /*07c0*/  @!P0 ISETP.NE.AND P1, PT, R8, R11, PT ;  /* 0x0000000b0800820c */ /* 0x004fc80003f25270 */
[----:B------:R-:W-:-:S05]  /*07d0*/  @!P0 SEL R15, R15, 0xffff, !P1 ;  /* 0x0000ffff0f0f8807 */ /* 0x000fca0004800000 */
[----:B------:R1:W-:Y:S01]  /*07e0*/  @!P0 STG.E.U8 desc[UR10][R4.64], R15 ;  /* 0x0000000f04008986 */ /* 0x0003e2000c10110a */
[----:B------:R-:W-:-:S13]  /*07f0*/  ISETP.NE.AND P0, PT, R3, 0x4, PT ;  /* 0x000000040300780c */ /* 0x000fda0003f05270 */
[----:B-1----:R-:W-:Y:S05]  /*0800*/  @!P0 BRA `(.L_x_6) ;  /* 0x00000004000c8947 */ /* 0x002fea0003800000 */
[----:B------:R-:W-:-:S07]  /*0810*/  IMAD.MOV.U32 R2, RZ, RZ, 0x4 ;  /* 0x00000004ff027424 */ /* 0x000fce00078e00ff */
.L_x_9:
[----:B------:R-:W-:-:S05]  /*0820*/  IMAD R4, R2, 0x80, R0 ;  /* 0x0000008002047824 */ /* 0x000fca00078e0200 */
[----:B------:R-:W-:-:S13]  /*0830*/  ISETP.GE.AND P1, PT, R4, UR6, PT ;  /* 0x0000000604007c0c */ /* 0x000fda000bf26270 */
[----:B0-----:R-:W-:Y:S02]  /*0840*/  @!P1 SHF.R.S32.HI R11, RZ, 0x1f, R4 ;  /* 0x0000001fff0b9819 */ /* 0x001fe40000011404 */
        /* <DEDUP_REMOVED lines=37> */
[----:B------:R-:W-:-:S04]  /*0aa0*/  @!P1 IADD3 R10, P2, PT, R19, UR17, RZ ;  /* 0x00000011130a9c10 */ /* 0x000fc8000ff5e0ff */
[----:B------:R-:W-:Y:S01]  /*0ab0*/  @!P1 IADD3.X R11, PT, PT, R18, UR18, RZ, P2, !PT ;  /* 0x00000012120b9c10 */ /* 0x000fe200097fe4ff */
[----:B------:R-:W-:Y:S02]  /*0ac0*/  VIADD R12, R4, 0x180 ;  /* 0x00000180040c7836 */ /* 0x000fe40000000000 */
[----:B------:R-:W-:Y:S01]  /*0ad0*/  VIADD R2, R2, 0x4 ;  /* 0x0000000402027836 */ /* 0x000fe20000000000 */
[----:B------:R-:W-:Y:S04]  /*0ae0*/  BSSY.RECONVERGENT B0, `(.L_x_7) ;  /* 0x0000014000007945 */ /* 0x000fe80003800200 */
[----:B------:R-:W-:Y:S02]  /*0af0*/  ISETP.NE.AND P2, PT, R2, R3, PT ;  /* 0x000000030200720c */ /* 0x000fe40003f45270 */
[----:B--2---:R-:W-:-:S04]  /*0b00*/  @!P1 ISETP.NE.AND P0, PT, R8, R17, PT ;  /* 0x000000110800920c */ /* 0x004fc80003f05270 */
[----:B------:R-:W-:-:S05]  /*0b10*/  @!P1 SEL R5, R5, 0xffff, !P0 ;  /* 0x0000ffff05059807 */ /* 0x000fca0004000000 */
[----:B------:R1:W-:Y:S01]  /*0b20*/  @!P1 STG.E.U8 desc[UR10][R10.64], R5 ;  /* 0x000000050a009986 */ /* 0x0003e2000c10110a */
[----:B------:R-:W-:-:S13]  /*0b30*/  ISETP.GE.AND P0, PT, R12, UR6, PT ;  /* 0x000000060c007c0c */ /* 0x000fda000bf06270 */
[----:B-1----:R-:W-:Y:S05]  /*0b40*/  @P0 BRA `(.L_x_8) ;  /* 0x0000000000340947 */ /* 0x002fea0003800000 */
[----:B------:R-:W-:Y:S02]  /*0b50*/  SHF.R.S32.HI R9, RZ, 0x1f, R12 ;  /* 0x0000001fff097819 */ /* 0x000fe4000001140c */
[C---:B------:R-:W-:Y:S02]  /*0b60*/  IADD3 R6, P1, PT, R12.reuse, UR24, RZ ;  /* 0x000000180c067c10 */ /* 0x040fe4000ff3e0ff */
[----:B------:R-:W-:Y:S02]  /*0b70*/  IADD3 R4, P0, PT, R12, UR20, RZ ;  /* 0x000000140c047c10 */ /* 0x000fe4000ff1e0ff */
[C---:B------:R-:W-:Y:S02]  /*0b80*/  IADD3.X R7, PT, PT, R9.reuse, UR25, RZ, P1, !PT ;  /* 0x0000001909077c10 */ /* 0x040fe40008ffe4ff */
[----:B------:R-:W-:-:S04]  /*0b90*/  IADD3.X R5, PT, PT, R9, UR21, RZ, P0, !PT ;  /* 0x0000001509057c10 */ /* 0x000fc800087fe4ff */
[----:B------:R-:W2:Y:S04]  /*0ba0*/  LDG.E.U8 R7, desc[UR10][R6.64] ;  /* 0x0000000a06077981 */ /* 0x000ea8000c1e1100 */
[----:B------:R-:W2:Y:S01]  /*0bb0*/  LDG.E.U8 R4, desc[UR10][R4.64] ;  /* 0x0000000a04047981 */ /* 0x000ea2000c1e1100 */
[----:B------:R-:W-:Y:S01]  /*0bc0*/  IMAD.MOV.U32 R11, RZ, RZ, 0x2 ;  /* 0x00000002ff0b7424 */ /* 0x000fe200078e00ff */
[----:B------:R-:W-:-:S04]  /*0bd0*/  IADD3 R8, P1, PT, R12, UR17, RZ ;  /* 0x000000110c087c10 */ /* 0x000fc8000ff3e0ff */
[----:B------:R-:W-:Y:S02]  /*0be0*/  IADD3.X R9, PT, PT, R9, UR18, RZ, P1, !PT ;  /* 0x0000001209097c10 */ /* 0x000fe40008ffe4ff */
[----:B--2---:R-:W-:-:S04]  /*0bf0*/  ISETP.NE.AND P0, PT, R4, R7, PT ;  /* 0x000000070400720c */ /* 0x004fc80003f05270 */
[----:B------:R-:W-:-:S05]  /*0c00*/  SEL R11, R11, 0xffff, !P0 ;  /* 0x0000ffff0b0b7807 */ /* 0x000fca0004000000 */
[----:B------:R0:W-:Y:S04]  /*0c10*/  STG.E.U8 desc[UR10][R8.64], R11 ;  /* 0x0000000b08007986 */ /* 0x0001e8000c10110a */
.L_x_8:
[----:B------:R-:W-:Y:S05]  /*0c20*/  BSYNC.RECONVERGENT B0 ;  /* 0x0000000000007941 */ /* 0x000fea0003800200 */
.L_x_7:
[----:B------:R-:W-:Y:S05]  /*0c30*/  @P2 BRA `(.L_x_9) ;  /* 0xfffffff800f82947 */ /* 0x000fea000383ffff */
.L_x_6:
[----:B------:R-:W-:-:S13]  /*0c40*/  ISETP.NE.AND P0, PT, RZ, UR4, PT ;  /* 0x00000004ff007c0c */ /* 0x000fda000bf05270 */
[----:B------:R-:W-:Y:S05]  /*0c50*/  @!P0 EXIT ;  /* 0x000000000000894d */ /* 0x000fea0003800000 */
[----:B------:R-:W-:Y:S01]  /*0c60*/  IMAD R0, R3, 0x80, R0 ;  /* 0x0000008003007824 */ /* 0x000fe200078e0200 */
[----:B------:R-:W-:-:S12]  /*0c70*/  UIADD3 UR5, UPT, UPT, -UR4, URZ, URZ ;  /* 0x000000ff04057290 */ /* 0x000fd8000fffe1ff */
.L_x_10:
[----:B------:R-:W-:-:S13]  /*0c80*/  ISETP.GE.AND P0, PT, R0, UR6, PT ;  /* 0x0000000600007c0c */ /* 0x000fda000bf06270 */
[----:B-1----:R-:W-:Y:S02]  /*0c90*/  @!P0 SHF.R.S32.HI R7, RZ, 0x1f, R0 ;  /* 0x0000001fff078819 */ /* 0x002fe40000011400 */
[C---:B------:R-:W-:Y:S02]  /*0ca0*/  @!P0 IADD3 R4, P2, PT, R0.reuse, UR24, RZ ;  /* 0x0000001800048c10 */ /* 0x040fe4000ff5e0ff */
[----:B------:R-:W-:Y:S02]  /*0cb0*/  @!P0 IADD3 R2, P1, PT, R0, UR20, RZ ;  /* 0x0000001400028c10 */ /* 0x000fe4000ff3e0ff */
[C---:B------:R-:W-:Y:S02]  /*0cc0*/  @!P0 IADD3.X R5, PT, PT, R7.reuse, UR25, RZ, P2, !PT ;  /* 0x0000001907058c10 */ /* 0x040fe400097fe4ff */
[----:B------:R-:W-:-:S04]  /*0cd0*/  @!P0 IADD3.X R3, PT, PT, R7, UR21, RZ, P1, !PT ;  /* 0x0000001507038c10 */ /* 0x000fc80008ffe4ff */
[----:B------:R-:W2:Y:S04]  /*0ce0*/  @!P0 LDG.E.U8 R5, desc[UR10][R4.64] ;  /* 0x0000000a04058981 */ /* 0x000ea8000c1e1100 */
[----:B------:R-:W2:Y:S01]  /*0cf0*/  @!P0 LDG.E.U8 R2, desc[UR10][R2.64] ;  /* 0x0000000a02028981 */ /* 0x000ea2000c1e1100 */
[----:B0-----:R-:W-:Y:S01]  /*0d00*/  @!P0 IMAD.MOV.U32 R9, RZ, RZ, 0x2 ;  /* 0x00000002ff098424 */ /* 0x001fe200078e00ff */
[----:B------:R-:W-:-:S04]  /*0d10*/  @!P0 IADD3 R6, P2, PT, R0, UR17, RZ ;  /* 0x0000001100068c10 */ /* 0x000fc8000ff5e0ff */
[----:B------:R-:W-:Y:S01]  /*0d20*/  @!P0 IADD3.X R7, PT, PT, R7, UR18, RZ, P2, !PT ;  /* 0x0000001207078c10 */ /* 0x000fe200097fe4ff */
[----:B------:R-:W-:-:S04]  /*0d30*/  UIADD3 UR5, UPT, UPT, UR5, 0x1, URZ ;  /* 0x0000000105057890 */ /* 0x000fc8000fffe0ff */
[----:B------:R-:W-:Y:S01]  /*0d40*/  UISETP.NE.AND UP0, UPT, UR5, URZ, UPT ;  /* 0x000000ff0500728c */ /* 0x000fe2000bf05270 */
[----:B------:R-:W-:Y:S01]  /*0d50*/  VIADD R0, R0, 0x80 ;  /* 0x0000008000007836 */ /* 0x000fe20000000000 */
[----:B--2---:R-:W-:-:S04]  /*0d60*/  @!P0 ISETP.NE.AND P1, PT, R2, R5, PT ;  /* 0x000000050200820c */ /* 0x004fc80003f25270 */
[----:B------:R-:W-:-:S05]  /*0d70*/  @!P0 SEL R9, R9, 0xffff, !P1 ;  /* 0x0000ffff09098807 */ /* 0x000fca0004800000 */
[----:B------:R1:W-:Y:S01]  /*0d80*/  @!P0 STG.E.U8 desc[UR10][R6.64], R9 ;  /* 0x0000000906008986 */ /* 0x0003e2000c10110a */
[----:B------:R-:W-:Y:S05]  /*0d90*/  BRA.U UP0, `(.L_x_10) ;  /* 0xfffffffd00b87547 */ /* 0x000fea000b83ffff */
[----:B------:R-:W-:Y:S05]  /*0da0*/  EXIT ;  /* 0x000000000000794d */ /* 0x000fea0003800000 */
.L_x_5:
[----:B------:R-:W-:-:S06]  /*0db0*/  UISETP.GE.AND UP0, UPT, UR16, 0x1, UPT ;  /* 0x000000011000788c */ /* 0x000fcc000bf06270 */
[----:B------:R-:W-:-:S13]  /*0dc0*/  PLOP3.LUT P0, PT, PT, PT, UP0, 0x80, 0x8 ;  /* 0x000000000008781c */ /* 0x000fda0003f0f008 */
[----:B------:R-:W-:Y:S05]  /*0dd0*/  @!P0 EXIT ;  /* 0x000000000000894d */ /* 0x000fea0003800000 */
[----:B------:R-:W-:Y:S01]  /*0de0*/  UISETP.GE.U32.AND UP0, UPT, UR16, 0x8, UPT ;  /* 0x000000081000788c */ /* 0x000fe2000bf06070 */
[----:B------:R-:W-:-:S08]  /*0df0*/  IMAD.MOV.U32 R8, RZ, RZ, RZ ;  /* 0x000000ffff087224 */ /* 0x000fd000078e00ff */
[----:B------:R-:W-:Y:S05]  /*0e00*/  BRA.U !UP0, `(.L_x_11) ;  /* 0x00000005083c7547 */ /* 0x000fea000b800000 */
[----:B------:R-:W-:Y:S01]  /*0e10*/  UIADD3 UR5, UP0, UPT, UR7, 0x180, URZ ;  /* 0x0000018007057890 */ /* 0x000fe2000ff1e0ff */
[C---:B------:R-:W-:Y:S01]  /*0e20*/  IADD3 R14, P0, PT, R0.reuse, UR12, RZ ;  /* 0x0000000c000e7c10 */ /* 0x040fe2000ff1e0ff */
[----:B------:R-:W-:Y:S01]  /*0e30*/  ULOP3.LUT UR4, UR16, 0x7ffffff8, URZ, 0xc0, !UPT ;  /* 0x7ffffff810047892 */ /* 0x000fe2000f8ec0ff */
[C---:B------:R-:W-:Y:S01]  /*0e40*/  IADD3 R16, P1, PT, R0.reuse, UR14, RZ ;  /* 0x0000000e00107c10 */ /* 0x040fe2000ff3e0ff */
[----:B------:R-:W-:Y:S01]  /*0e50*/  UIADD3.X UR6, UPT, UPT, URZ, UR8, URZ, UP0, !UPT ;  /* 0x00000008ff067290 */ /* 0x000fe200087fe4ff */
[C---:B------:R-:W-:Y:S01]  /*0e60*/  IADD3 R17, P2, PT, R0.reuse, UR22, RZ ;  /* 0x0000001600117c10 */ /* 0x040fe2000ff5e0ff */
[----:B------:R-:W-:Y:S01]  /*0e70*/  UIADD3 UR9, UP0, UPT, UR5, UR14, URZ ;  /* 0x0000000e05097290 */ /* 0x000fe2000ff1e0ff */
[----:B------:R-:W-:Y:S01]  /*0e80*/  IMAD.X R18, RZ, RZ, UR13, P0 ;  /* 0x0000000dff127e24 */ /* 0x000fe200080e06ff */
[----:B------:R-:W-:Y:S01]  /*0e90*/  UIADD3 UR19, UP1, UPT, UR5, UR22, URZ ;  /* 0x0000001605137290 */ /* 0x000fe2000ff3e0ff */
[----:B------:R-:W-:Y:S01]  /*0ea0*/  IMAD.X R19, RZ, RZ, UR15, P1 ;  /* 0x0000000fff137e24 */ /* 0x000fe200088e06ff */
[----:B------:R-:W-:Y:S01]  /*0eb0*/  UIADD3 UR5, UP2, UPT, UR5, UR12, URZ ;  /* 0x0000000c05057290 */ /* 0x000fe2000ff5e0ff */
[----:B------:R-:W-:Y:S01]  /*0ec0*/  IMAD.X R20, RZ, RZ, UR23, P2 ;  /* 0x00000017ff147e24 */ /* 0x000fe200090e06ff */
[----:B------:R-:W-:Y:S01]  /*0ed0*/  UIADD3.X UR12, UPT, UPT, UR6, UR15, URZ, UP0, !UPT ;  /* 0x0000000f060c7290 */ /* 0x000fe200087fe4ff */
[----:B------:R-:W-:Y:S01]  /*0ee0*/  VIADD R0, R0, 0x80 ;  /* 0x0000008000007836 */ /* 0x000fe20000000000 */
[----:B------:R-:W-:-:S02]  /*0ef0*/  UIADD3.X UR14, UPT, UPT, UR6, UR23, URZ, UP1, !UPT ;  /* 0x00000017060e7290 */ /* 0x000fc40008ffe4ff */
[----:B------:R-:W-:Y:S02]  /*0f00*/  UIADD3 UR4, UPT, UPT, -UR4, URZ, URZ ;  /* 0x000000ff04047290 */ /* 0x000fe4000fffe1ff */
[----:B------:R-:W-:-:S12]  /*0f10*/  UIADD3.X UR6, UPT, UPT, UR6, UR13, URZ, UP2, !UPT ;  /* 0x0000000d06067290 */ /* 0x000fd800097fe4ff */
.L_x_12:
[----:B------:R-:W-:Y:S02]  /*0f20*/  IADD3 R12, P1, PT, R17, UR7, RZ ;  /* 0x00000007110c7c10 */ /* 0x000fe4000ff3e0ff */
[----:B0-----:R-:W-:Y:S02]  /*0f30*/  IADD3 R6, P0, PT, R16, UR7, RZ ;  /* 0x0000000710067c10 */ /* 0x001fe4000ff1e0ff */
[----:B------:R-:W-:Y:S02]  /*0f40*/  IADD3.X R13, PT, PT, R20, UR8, RZ, P1, !PT ;  /* 0x00000008140d7c10 */ /* 0x000fe40008ffe4ff */
[----:B------:R-:W-:-:S04]  /*0f50*/  IADD3.X R7, PT, PT, R19, UR8, RZ, P0, !PT ;  /* 0x0000000813077c10 */ /* 0x000fc800087fe4ff */
[----:B------:R-:W2:Y:S04]  /*0f60*/  LDG.E.U8 R13, desc[UR10][R12.64] ;  /* 0x0000000a0c0d7981 */ /* 0x000ea8000c1e1100 */
[----:B------:R-:W2:Y:S01]  /*0f70*/  LDG.E.U8 R6, desc[UR10][R6.64] ;  /* 0x0000000a06067981 */ /* 0x000ea2000c1e1100 */
[----:B------:R-:W-:Y:S01]  /*0f80*/  IMAD.MOV.U32 R8, RZ, RZ, 0x2 ;  /* 0x00000002ff087424 */ /* 0x000fe200078e00ff */
[----:B------:R-:W-:Y:S02]  /*0f90*/  IADD3 R10, P3, PT, R14, UR7, RZ ;  /* 0x000000070e0a7c10 */ /* 0x000fe4000ff7e0ff */
[----:B------:R-:W-:Y:S02]  /*0fa0*/  SHF.R.S32.HI R15, RZ, 0x1f, R0 ;  /* 0x0000001fff0f7819 */ /* 0x000fe40000011400 */
[----:B------:R-:W-:-:S02]  /*0fb0*/  IADD3 R2, P1, PT, R0, UR9, RZ ;  /* 0x0000000900027c10 */ /* 0x000fc4000ff3e0ff */
[----:B------:R-:W-:Y:S02]  /*0fc0*/  IADD3 R4, P2, PT, R0, UR19, RZ ;  /* 0x0000001300047c10 */ /* 0x000fe4000ff5e0ff */
[----:B------:R-:W-:Y:S02]  /*0fd0*/  IADD3.X R11, PT, PT, R18, UR8, RZ, P3, !PT ;  /* 0x00000008120b7c10 */ /* 0x000fe40009ffe4ff */
[C---:B------:R-:W-:Y:S02]  /*0fe0*/  IADD3.X R3, PT, PT, R15.reuse, UR12, RZ, P1, !PT ;  /* 0x0000000c0f037c10 */ /* 0x040fe40008ffe4ff */
[----:B------:R-:W-:Y:S02]  /*0ff0*/  IADD3.X R5, PT, PT, R15, UR14, RZ, P2, !PT ;  /* 0x0000000e0f057c10 */ /* 0x000fe400097fe4ff */
[----:B--2---:R-:W-:-:S04]  /*1000*/  ISETP.NE.AND P0, PT, R6, R13, PT ;  /* 0x0000000d0600720c */ /* 0x004fc80003f05270 */
[----:B------:R-:W-:-:S05]  /*1010*/  SEL R9, R8, 0xffff, !P0 ;  /* 0x0000ffff08097807 */ /* 0x000fca0004000000 */
[----:B------:R0:W-:Y:S04]  /*1020*/  STG.E.U8 desc[UR10][R10.64], R9 ;  /* 0x000000090a007986 */ /* 0x0001e8000c10110a */
[----:B------:R-:W2:Y:S04]  /*1030*/  LDG.E.U8 R7, desc[UR10][R2.64+-0x180] ;  /* 0xfffe800a02077981 */ /* 0x000ea8000c1e1100 */
[----:B------:R-:W2:Y:S01]  /*1040*/  LDG.E.U8 R12, desc[UR10][R4.64+-0x180] ;  /* 0xfffe800a040c7981 */ /* 0x000ea2000c1e1100 */
[----:B------:R-:W-:Y:S02]  /*1050*/  IADD3 R6, P1, PT, R0, UR5, RZ ;  /* 0x0000000500067c10 */ /* 0x000fe4000ff3e0ff */
[----:B--2---:R-:W-:-:S02]  /*1060*/  ISETP.NE.AND P0, PT, R7, R12, PT ;  /* 0x0000000c0700720c */ /* 0x004fc40003f05270 */
[----:B------:R-:W-:Y:S02]  /*1070*/  IADD3.X R7, PT, PT, R15, UR6, RZ, P1, !PT ;  /* 0x000000060f077c10 */ /* 0x000fe40008ffe4ff */
[----:B------:R-:W-:-:S05]  /*1080*/  SEL R13, R8, 0xffff, !P0 ;  /* 0x0000ffff080d7807 */ /* 0x000fca0004000000 */
[----:B------:R1:W-:Y:S04]  /*1090*/  STG.E.U8 desc[UR10][R6.64+-0x180], R13 ;  /* 0xfffe800d06007986 */ /* 0x0003e8000c10110a */
[----:B------:R-:W2:Y:S04]  /*10a0*/  LDG.E.U8 R12, desc[UR10][R2.64+-0x100] ;  /* 0xffff000a020c7981 */ /* 0x000ea8000c1e1100 */
[----:B------:R-:W2:Y:S02]  /*10b0*/  LDG.E.U8 R15, desc[UR10][R4.64+-0x100] ;  /* 0xffff000a040f7981 */ /* 0x000ea4000c1e1100 */
[----:B--2---:R-:W-:-:S04]  /*10c0*/  ISETP.NE.AND P0, PT, R12, R15, PT ;  /* 0x0000000f0c00720c */ /* 0x004fc80003f05270 */
[----:B0-----:R-:W-:-:S05]  /*10d0*/  SEL R9, R8, 0xffff, !P0 ;  /* 0x0000ffff08097807 */ /* 0x001fca0004000000 */
[----:B------:R0:W-:Y:S04]  /*10e0*/  STG.E.U8 desc[UR10][R6.64+-0x100], R9 ;  /* 0xffff000906007986 */ /* 0x0001e8000c10110a */
[----:B------:R-:W2:Y:S04]  /*10f0*/  LDG.E.U8 R10, desc[UR10][R2.64+-0x80] ;  /* 0xffff800a020a7981 */ /* 0x000ea8000c1e1100 */
[----:B------:R-:W2:Y:S02]  /*1100*/  LDG.E.U8 R11, desc[UR10][R4.64+-0x80] ;  /* 0xffff800a040b7981 */ /* 0x000ea4000c1e1100 */
[----:B--2---:R-:W-:-:S04]  /*1110*/  ISETP.NE.AND P0, PT, R10, R11, PT ;  /* 0x0000000b0a00720c */ /* 0x004fc80003f05270 */
[----:B------:R-:W-:-:S05]  /*1120*/  SEL R11, R8, 0xffff, !P0 ;  /* 0x0000ffff080b7807 */ /* 0x000fca0004000000 */
[----:B------:R2:W-:Y:S04]  /*1130*/  STG.E.U8 desc[UR10][R6.64+-0x80], R11 ;  /* 0xffff800b06007986 */ /* 0x0005e8000c10110a */
[----:B------:R-:W3:Y:S04]  /*1140*/  LDG.E.U8 R10, desc[UR10][R2.64] ;  /* 0x0000000a020a7981 */ /* 0x000ee8000c1e1100 */
[----:B-1----:R-:W3:Y:S02]  /*1150*/  LDG.E.U8 R13, desc[UR10][R4.64] ;  /* 0x0000000a040d7981 */ /* 0x002ee4000c1e1100 */
[----:B---3--:R-:W-:-:S04]  /*1160*/  ISETP.NE.AND P0, PT, R10, R13, PT ;  /* 0x0000000d0a00720c */ /* 0x008fc80003f05270 */
[----:B------:R-:W-:-:S05]  /*1170*/  SEL R13, R8, 0xffff, !P0 ;  /* 0x0000ffff080d7807 */ /* 0x000fca0004000000 */
[----:B------:R1:W-:Y:S04]  /*1180*/  STG.E.U8 desc[UR10][R6.64], R13 ;  /* 0x0000000d06007986 */ /* 0x0003e8000c10110a */
[----:B0-----:R-:W3:Y:S04]  /*1190*/  LDG.E.U8 R9, desc[UR10][R2.64+0x80] ;  /* 0x0000800a02097981 */ /* 0x001ee8000c1e1100 */
[----:B------:R-:W3:Y:S02]  /*11a0*/  LDG.E.U8 R10, desc[UR10][R4.64+0x80] ;  /* 0x0000800a040a7981 */ /* 0x000ee4000c1e1100 */
[----:B---3--:R-:W-:-:S04]  /*11b0*/  ISETP.NE.AND P0, PT, R9, R10, PT ;  /* 0x0000000a0900720c */ /* 0x008fc80003f05270 */
[----:B------:R-:W-:-:S05]  /*11c0*/  SEL R9, R8, 0xffff, !P0 ;  /* 0x0000ffff08097807 */ /* 0x000fca0004000000 */
[----:B------:R0:W-:Y:S04]  /*11d0*/  STG.E.U8 desc[UR10][R6.64+0x80], R9 ;  /* 0x0000800906007986 */ /* 0x0001e8000c10110a */
[----:B------:R-:W3:Y:S04]  /*11e0*/  LDG.E.U8 R10, desc[UR10][R2.64+0x100] ;  /* 0x0001000a020a7981 */ /* 0x000ee8000c1e1100 */
[----:B--2---:R-:W3:Y:S02]  /*11f0*/  LDG.E.U8 R11, desc[UR10][R4.64+0x100] ;  /* 0x0001000a040b7981 */ /* 0x004ee4000c1e1100 */
[----:B---3--:R-:W-:-:S04]  /*1200*/  ISETP.NE.AND P0, PT, R10, R11, PT ;  /* 0x0000000b0a00720c */ /* 0x008fc80003f05270 */
[----:B------:R-:W-:-:S05]  /*1210*/  SEL R11, R8, 0xffff, !P0 ;  /* 0x0000ffff080b7807 */ /* 0x000fca0004000000 */
[----:B------:R0:W-:Y:S04]  /*1220*/  STG.E.U8 desc[UR10][R6.64+0x100], R11 ;  /* 0x0001000b06007986 */ /* 0x0001e8000c10110a */
[----:B------:R-:W2:Y:S04]  /*1230*/  LDG.E.U8 R10, desc[UR10][R2.64+0x180] ;  /* 0x0001800a020a7981 */ /* 0x000ea8000c1e1100 */
[----:B-1----:R-:W2:Y:S01]  /*1240*/  LDG.E.U8 R13, desc[UR10][R4.64+0x180] ;  /* 0x0001800a040d7981 */ /* 0x002ea2000c1e1100 */
[----:B------:R-:W-:Y:S02]  /*1250*/  UIADD3 UR7, UP0, UPT, UR7, 0x400, URZ ;  /* 0x0000040007077890 */ /* 0x000fe4000ff1e0ff */
[----:B------:R-:W-:-:S02]  /*1260*/  UIADD3 UR4, UPT, UPT, UR4, 0x8, URZ ;  /* 0x0000000804047890 */ /* 0x000fc4000fffe0ff */
[----:B------:R-:W-:Y:S02]  /*1270*/  UIADD3.X UR8, UPT, UPT, URZ, UR8, URZ, UP0, !UPT ;  /* 0x00000008ff087290 */ /* 0x000fe400087fe4ff */
[----:B------:R-:W-:Y:S01]  /*1280*/  UISETP.NE.AND UP0, UPT, UR4, URZ, UPT ;  /* 0x000000ff0400728c */ /* 0x000fe2000bf05270 */
[----:B------:R-:W-:Y:S01]  /*1290*/  VIADD R0, R0, 0x400 ;  /* 0x0000040000007836 */ /* 0x000fe20000000000 */
[----:B--2---:R-:W-:-:S04]  /*12a0*/  ISETP.NE.AND P0, PT, R10, R13, PT ;  /* 0x0000000d0a00720c */ /* 0x004fc80003f05270 */
[----:B------:R-:W-:-:S05]  /*12b0*/  SEL R13, R8, 0xffff, !P0 ;  /* 0x0000ffff080d7807 */ /* 0x000fca0004000000 */
[----:B------:R0:W-:Y:S01]  /*12c0*/  STG.E.U8 desc[UR10][R6.64+0x180], R13 ;  /* 0x0001800d06007986 */ /* 0x0001e2000c10110a */
[----:B------:R-:W-:Y:S05]  /*12d0*/  BRA.U UP0, `(.L_x_12) ;  /* 0xfffffffd00107547 */ /* 0x000fea000b83ffff */
[----:B------:R-:W-:-:S06]  /*12e0*/  ULOP3.LUT UR4, UR16, 0x7ffffff8, URZ, 0xc0, !UPT ;  /* 0x7ffffff810047892 */ /* 0x000fcc000f8ec0ff */
[----:B------:R-:W-:-:S07]  /*12f0*/  IMAD.U32 R8, RZ, RZ, UR4 ;  /* 0x00000004ff087e24 */ /* 0x000fce000f8e00ff */
.L_x_11:
[----:B------:R-:W-:-:S06]  /*1300*/  ULOP3.LUT UR4, UR16, 0x7, URZ, 0xc0, !UPT ;  /* 0x0000000710047892 */ /* 0x000fcc000f8ec0ff */
[----:B------:R-:W-:-:S13]  /*1310*/  ISETP.NE.AND P0, PT, RZ, UR4, PT ;  /* 0x00000004ff007c0c */ /* 0x000fda000bf05270 */
[----:B------:R-:W-:Y:S05]  /*1320*/  @!P0 EXIT ;  /* 0x000000000000894d */ /* 0x000fea0003800000 */
[----:B0-----:R-:W0:Y:S01]  /*1330*/  S2R R9, SR_TID.X ;  /* 0x0000000000097919 */ /* 0x001e220000002100 */
[----:B------:R-:W-:Y:S02]  /*1340*/  UISETP.GE.U32.AND UP0, UPT, UR4, 0x4, UPT ;  /* 0x000000040400788c */ /* 0x000fe4000bf06070 */
[----:B------:R-:W-:-:S07]  /*1350*/  ULOP3.LUT UR4, UR16, 0x3, URZ, 0xc0, !UPT ;  /* 0x0000000310047892 */ /* 0x000fce000f8ec0ff */
[----:B------:R-:W-:Y:S05]  /*1360*/  BRA.U !UP0, `(.L_x_13) ;  /* 0x0000000108787547 */ /* 0x000fea000b800000 */
[----:B0-----:R-:W-:-:S05]  /*1370*/  IMAD R6, R8, 0x80, R9 ;  /* 0x0000008008067824 */ /* 0x001fca00078e0209 */
[----:B------:R-:W-:Y:S02]  /*1380*/  SHF.R.S32.HI R11, RZ, 0x1f, R6 ;  /* 0x0000001fff0b7819 */ /* 0x000fe40000011406 */
[C---:B------:R-:W-:Y:S02]  /*1390*/  IADD3 R4, P0, PT, R6.reuse, UR20, RZ ;  /* 0x0000001406047c10 */ /* 0x040fe4000ff1e0ff */
[----:B------:R-:W-:Y:S02]  /*13a0*/  IADD3 R2, P1, PT, R6, UR24, RZ ;  /* 0x0000001806027c10 */ /* 0x000fe4000ff3e0ff */
[C---:B------:R-:W-:Y:S02]  /*13b0*/  IADD3.X R5, PT, PT, R11.reuse, UR21, RZ, P0, !PT ;  /* 0x000000150b057c10 */ /* 0x040fe400087fe4ff */
[----:B------:R-:W-:-:S03]  /*13c0*/  IADD3.X R3, PT, PT, R11, UR25, RZ, P1, !PT ;  /* 0x000000190b037c10 */ /* 0x000fc60008ffe4ff */
[----:B------:R-:W2:Y:S04]  /*13d0*/  LDG.E.U8 R0, desc[UR10][R4.64] ;  /* 0x0000000a04007981 */ /* 0x000ea8000c1e1100 */
[----:B------:R-:W2:Y:S01]  /*13e0*/  LDG.E.U8 R7, desc[UR10][R2.64] ;  /* 0x0000000a02077981 */ /* 0x000ea2000c1e1100 */
[----:B------:R-:W-:Y:S01]  /*13f0*/  IMAD.MOV.U32 R10, RZ, RZ, 0x2 ;  /* 0x00000002ff0a7424 */ /* 0x000fe200078e00ff */
[----:B------:R-:W-:Y:S02]  /*1400*/  IADD3 R6, P1, PT, R6, UR17, RZ ;  /* 0x0000001106067c10 */ /* 0x000fe4000ff3e0ff */
[----:B--2---:R-:W-:Y:S02]  /*1410*/  ISETP.NE.AND P0, PT, R0, R7, PT ;  /* 0x000000070000720c */ /* 0x004fe40003f05270 */
[----:B------:R-:W-:-:S02]  /*1420*/  IADD3.X R7, PT, PT, R11, UR18, RZ, P1, !PT ;  /* 0x000000120b077c10 */ /* 0x000fc40008ffe4ff */
[----:B------:R-:W-:-:S05]  /*1430*/  SEL R11, R10, 0xffff, !P0 ;  /* 0x0000ffff0a0b7807 */ /* 0x000fca0004000000 */
[----:B------:R0:W-:Y:S04]  /*1440*/  STG.E.U8 desc[UR10][R6.64], R11 ;  /* 0x0000000b06007986 */ /* 0x0001e8000c10110a */
[----:B------:R-:W2:Y:S04]  /*1450*/  LDG.E.U8 R0, desc[UR10][R4.64+0x80] ;  /* 0x0000800a04007981 */ /* 0x000ea8000c1e1100 */
[----:B------:R-:W2:Y:S02]  /*1460*/  LDG.E.U8 R13, desc[UR10][R2.64+0x80] ;  /* 0x0000800a020d7981 */ /* 0x000ea4000c1e1100 */
[----:B--2---:R-:W-:-:S04]  /*1470*/  ISETP.NE.AND P0, PT, R0, R13, PT ;  /* 0x0000000d0000720c */ /* 0x004fc80003f05270 */
        /* <DEDUP_REMOVED lines=8> */
[----:B0-----:R-:W2:Y:S01]  /*1500*/  LDG.E.U8 R11, desc[UR10][R2.64+0x180] ;  /* 0x0001800a020b7981 */ /* 0x001ea2000c1e1100 */
[----:B------:R-:W-:Y:S01]  /*1510*/  VIADD R8, R8, 0x4 ;  /* 0x0000000408087836 */ /* 0x000fe20000000000 */
[----:B--2---:R-:W-:-:S04]  /*1520*/  ISETP.NE.AND P0, PT, R0, R11, PT ;  /* 0x0000000b0000720c */ /* 0x004fc80003f05270 */
[----:B------:R-:W-:-:S05]  /*1530*/  SEL R11, R10, 0xffff, !P0 ;  /* 0x0000ffff0a0b7807 */ /* 0x000fca0004000000 */
[----:B------:R1:W-:Y:S04]  /*1540*/  STG.E.U8 desc[UR10][R6.64+0x180], R11 ;  /* 0x0001800b06007986 */ /* 0x0003e8000c10110a */
.L_x_13:
[----:B------:R-:W-:-:S13]  /*1550*/  ISETP.NE.AND P0, PT, RZ, UR4, PT ;  /* 0x00000004ff007c0c */ /* 0x000fda000bf05270 */
[----:B------:R-:W-:Y:S05]  /*1560*/  @!P0 EXIT ;  /* 0x000000000000894d */ /* 0x000fea0003800000 */
[----:B------:R-:W-:-:S09]  /*1570*/  UISETP.NE.AND UP0, UPT, UR4, 0x1, UPT ;  /* 0x000000010400788c */ /* 0x000fd2000bf05270 */
[----:B------:R-:W-:Y:S05]  /*1580*/  BRA.U !UP0, `(.L_x_14) ;  /* 0x0000000108507547 */ /* 0x000fea000b800000 */
[----:B01----:R-:W-:-:S05]  /*1590*/  IMAD R6, R8, 0x80, R9 ;  /* 0x0000008008067824 */ /* 0x003fca00078e0209 */
        /* <DEDUP_REMOVED lines=13> */
[----:B------:R-:W3:Y:S04]  /*1670*/  LDG.E.U8 R0, desc[UR10][R2.64+0x80] ;  /* 0x0000800a02007981 */ /* 0x000ee8000c1e1100 */
[----:B------:R-:W3:Y:S01]  /*1680*/  LDG.E.U8 R13, desc[UR10][R4.64+0x80] ;  /* 0x0000800a040d7981 */ /* 0x000ee2000c1e1100 */
[----:B------:R-:W-:Y:S01]  /*1690*/  VIADD R8, R8, 0x2 ;  /* 0x0000000208087836 */ /* 0x000fe20000000000 */
[----:B---3--:R-:W-:-:S04]  /*16a0*/  ISETP.NE.AND P0, PT, R0, R13, PT ;  /* 0x0000000d0000720c */ /* 0x008fc80003f05270 */
[----:B------:R-:W-:-:S05]  /*16b0*/  SEL R13, R10, 0xffff, !P0 ;  /* 0x0000ffff0a0d7807 */ /* 0x000fca0004000000 */
[----:B------:R2:W-:Y:S04]  /*16c0*/  STG.E.U8 desc[UR10][R6.64+0x80], R13 ;  /* 0x0000800d06007986 */ /* 0x0005e8000c10110a */
.L_x_14:
[----:B------:R-:W-:-:S04]  /*16d0*/  ULOP3.LUT UR4, UR16, 0x1, URZ, 0xc0, !UPT ;  /* 0x0000000110047892 */ /* 0x000fc8000f8ec0ff */
[----:B------:R-:W-:-:S06]  /*16e0*/  UISETP.NE.U32.AND UP0, UPT, UR4, 0x1, UPT ;  /* 0x000000010400788c */ /* 0x000fcc000bf05070 */
[----:B------:R-:W-:-:S13]  /*16f0*/  PLOP3.LUT P0, PT, PT, PT, UP0, 0x80, 0x8 ;  /* 0x000000000008781c */ /* 0x000fda0003f0f008 */
[----:B------:R-:W-:Y:S05]  /*1700*/  @P0 EXIT ;  /* 0x000000000000094d */ /* 0x000fea0003800000 */
[----:B012---:R-:W-:-:S05]  /*1710*/  IMAD R6, R8, 0x80, R9 ;  /* 0x0000008008067824 */ /* 0x007fca00078e0209 */
        /* <DEDUP_REMOVED lines=12> */
[----:B------:R-:W-:Y:S01]  /*17e0*/  STG.E.U8 desc[UR10][R6.64], R9 ;  /* 0x0000000906007986 */ /* 0x000fe2000c10110a */
[----:B------:R-:W-:Y:S05]  /*17f0*/  EXIT ;  /* 0x000000000000794d */ /* 0x000fea0003800000 */
.L_x_15:
[----:B------:R-:W-:-:S00]  /*1800*/  BRA `(.L_x_15) ;  /* 0xfffffffc00fc7947 */ /* 0x000fc0000383ffff */
[----:B------:R-:W-:-:S00]  /*1810*/  NOP ;  /* 0x0000000000007918 */ /* 0x000fc00000000000 */
        /* <DEDUP_REMOVED lines=14> */
.L_x_270:


//--------------------- .text._ZN3cub18CUB_300001_SM_10006detail9transform16transform_kernelINS2_10policy_hubILb1EN4cuda3std3__45tupleIJN6thrust24THRUST_300001_SM_1000_NS6detail15normal_iteratorINSA_10device_ptrIcEEEESF_EEEE10policy1000Ei9seq_scoreSF_JPcSK_EEEvT0_iT1_T2_DpNS2_10kernel_argIT3_EE --------------------------
	.section	.text._ZN3cub18CUB_300001_SM_10006detail9transform16transform_kernelINS2_10policy_hubILb1EN4cuda3std3__45tupleIJN6thrust24THRUST_300001_SM_1000_NS6detail15normal_iteratorINSA_10device_ptrIcEEEESF_EEEE10policy1000Ei9seq_scoreSF_JPcSK_EEEvT0_iT1_T2_DpNS2_10kernel_argIT3_EE,"ax",@progbits
	.align	128
        .global         _ZN3cub18CUB_300001_SM_10006detail9transform16transform_kernelINS2_10policy_hubILb1EN4cuda3std3__45tupleIJN6thrust24THRUST_300001_SM_1000_NS6detail15normal_iteratorINSA_10device_ptrIcEEEESF_EEEE10policy1000Ei9seq_scoreSF_JPcSK_EEEvT0_iT1_T2_DpNS2_10kernel_argIT3_EE
        .type           _ZN3cub18CUB_300001_SM_10006detail9transform16transform_kernelINS2_10policy_hubILb1EN4cuda3std3__45tupleIJN6thrust24THRUST_300001_SM_1000_NS6detail15normal_iteratorINSA_10device_ptrIcEEEESF_EEEE10policy1000Ei9seq_scoreSF_JPcSK_EEEvT0_iT1_T2_DpNS2_10kernel_argIT3_EE,@function
        .size           _ZN3cub18CUB_300001_SM_10006detail9transform16transform_kernelINS2_10policy_hubILb1EN4cuda3std3__45tupleIJN6thrust24THRUST_300001_SM_1000_NS6detail15normal_iteratorINSA_10device_ptrIcEEEESF_EEEE10policy1000Ei9seq_scoreSF_JPcSK_EEEvT0_iT1_T2_DpNS2_10kernel_argIT3_EE,(.L_x_271 - _ZN3cub18CUB_300001_SM_10006detail9transform16transform_kernelINS2_10policy_hubILb1EN4cuda3std3__45tupleIJN6thrust24THRUST_300001_SM_1000_NS6detail15normal_iteratorINSA_10device_ptrIcEEEESF_EEEE10policy1000Ei9seq_scoreSF_JPcSK_EEEvT0_iT1_T2_DpNS2_10kernel_argIT3_EE)
        .other          _ZN3cub18CUB_300001_SM_10006detail9transform16transform_kernelINS2_10policy_hubILb1EN4cuda3std3__45tupleIJN6thrust24THRUST_300001_SM_1000_NS6detail15normal_iteratorINSA_10device_ptrIcEEEESF_EEEE10policy1000Ei9seq_scoreSF_JPcSK_EEEvT0_iT1_T2_DpNS2_10kernel_argIT3_EE,@"STO_CUDA_ENTRY STV_DEFAULT"
_ZN3cub18CUB_300001_SM_10006detail9transform16transform_kernelINS2_10policy_hubILb1EN4cuda3std3__45tupleIJN6thrust24THRUST_300001_SM_1000_NS6detail15normal_iteratorINSA_10device_ptrIcEEEESF_EEEE10policy1000Ei9seq_scoreSF_JPcSK_EEEvT0_iT1_T2_DpNS2_10kernel_argIT3_EE:
.text._ZN3cub18CUB_300001_SM_10006detail9transform16transform_kernelINS2_10policy_hubILb1EN4cuda3std3__45tupleIJN6thrust24THRUST_300001_SM_1000_NS6detail15normal_iteratorINSA_10device_ptrIcEEEESF_EEEE10policy1000Ei9seq_scoreSF_JPcSK_EEEvT0_iT1_T2_DpNS2_10kernel_argIT3_EE:
[----:B------:R-:W-:Y:S08]  /*0000*/  LDC R1, c[0x0][0x37c] ;  /* 0x0000df00ff017b82 */ /* 0x000ff00000000800 */
[----:B------:R-:W0:Y:S01]  /*0010*/  S2UR UR4, SR_CTAID.X ;  /* 0x00000000000479c3 */ /* 0x000e220000002500 */
[----:B------:R-:W1:Y:S01]  /*0020*/  LDCU.64 UR8, c[0x0][0x380] ;  /* 0x00007000ff0877ac */ /* 0x000e620008000a00 */
[----:B------:R-:W2:Y:S01]  /*0030*/  S2R R0, SR_TID.X ;  /* 0x0000000000007919 */ /* 0x000ea20000002100 */
[----:B------:R-:W-:Y:S01]  /*0040*/  BSSY.RECONVERGENT B0, `(.L_x_16) ;  /* 0x0000021000007945 */ /* 0x000fe20003800200 */
[----:B-1----:R-:W-:-:S04]  /*0050*/  USHF.L.U32 UR5, UR9, 0x7, URZ ;  /* 0x0000000709057899 */ /* 0x002fc800080006ff */
[----:B0-----:R-:W-:-:S04]  /*0060*/  UIMAD UR7, UR5, UR4, URZ ;  /* 0x00000004050772a4 */ /* 0x001fc8000f8e02ff */
[----:B------:R-:W-:Y:S02]  /*0070*/  UIADD3 UR4, UPT, UPT, -UR7, UR8, URZ ;  /* 0x0000000807047290 */ /* 0x000fe4000fffe1ff */
[----:B------:R-:W-:Y:S02]  /*0080*/  USHF.R.S32.HI UR8, URZ, 0x1f, UR7 ;  /* 0x0000001fff087899 */ /* 0x000fe40008011407 */
[----:B------:R-:W-:Y:S01]  /*0090*/  UISETP.LT.AND UP0, UPT, UR5, UR4, UPT ;  /* 0x000000040500728c */ /* 0x000fe2000bf01270 */
[----:B--2---:R-:W-:-:S03]  /*00a0*/  IMAD.SHL.U32 R4, R0, 0x80, RZ ;  /* 0x0000008000047824 */ /* 0x004fc600078e00ff */
[----:B------:R-:W-:-:S06]  /*00b0*/  USEL UR6, UR5, UR4, UP0 ;  /* 0x0000000405067287 */ /* 0x000fcc0008000000 */
[----:B------:R-:W-:-:S13]  /*00c0*/  ISETP.GE.AND P0, PT, R4, UR6, PT ;  /* 0x0000000604007c0c */ /* 0x000fda000bf06270 */
[----:B------:R-:W-:Y:S05]  /*00d0*/  @P0 BRA `(.L_x_17) ;  /* 0x00000000005c0947 */ /* 0x000fea0003800000 */
[----:B------:R-:W0:Y:S01]  /*00e0*/  LDC.64 R2, c[0x0][0x398] ;  /* 0x0000e600ff027b82 */ /* 0x000e220000000a00 */
[----:B------:R-:W-:Y:S01]  /*00f0*/  BSSY.RECONVERGENT B1, `(.L_x_18) ;  /* 0x000000b000017945 */ /* 0x000fe20003800200 */
[----:B------:R-:W-:Y:S02]  /*0100*/  IMAD.MOV.U32 R5, RZ, RZ, R4 ;  /* 0x000000ffff057224 */ /* 0x000fe400078e0004 */
[----:B0-----:R-:W-:-:S03]  /*0110*/  IMAD.WIDE.U32 R2, R0, 0x80, R2 ;  /* 0x0000008000027825 */ /* 0x001fc600078e0002 */
[----:B------:R-:W-:-:S04]  /*0120*/  IADD3 R2, P0, PT, R2, UR7, RZ ;  /* 0x0000000702027c10 */ /* 0x000fc8000ff1e0ff */
[----:B------:R-:W-:-:S09]  /*0130*/  IADD3.X R3, PT, PT, R3, UR8, RZ, P0, !PT ;  /* 0x0000000803037c10 */ /* 0x000fd200087fe4ff */
.L_x_19:
[----:B------:R-:W-:Y:S01]  /*0140*/  VIADD R5, R5, 0x4000 ;  /* 0x0000400005057836 */ /* 0x000fe20000000000 */
[----:B------:R0:W-:Y:S04]  /*0150*/  CCTL.E.PF2 [R2] ;  /* 0x000000000200798f */ /* 0x0001e80000800100 */
[----:B------:R-:W-:Y:S02]  /*0160*/  ISETP.GE.AND P0, PT, R5, UR6, PT ;  /* 0x0000000605007c0c */ /* 0x000fe4000bf06270 */
[----:B0-----:R-:W-:-:S05]  /*0170*/  IADD3 R2, P1, PT, R2, 0x4000, RZ ;  /* 0x0000400002027810 */ /* 0x001fca0007f3e0ff */
[----:B------:R-:W-:-:S06]  /*0180*/  IMAD.X R3, RZ, RZ, R3, P1 ;  /* 0x000000ffff037224 */ /* 0x000fcc00008e0603 */
[----:B------:R-:W-:Y:S05]  /*0190*/  @!P0 BRA `(.L_x_19) ;  /* 0xfffffffc00e88947 */ /* 0x000fea000383ffff */
[----:B------:R-:W-:Y:S05]  /*01a0*/  BSYNC.RECONVERGENT B1 ;  /* 0x0000000000017941 */ /* 0x000fea0003800200 */
.L_x_18:
[----:B------:R-:W0:Y:S02]  /*01b0*/  LDC.64 R2, c[0x0][0x3a8] ;  /* 0x0000ea00ff027b82 */ /* 0x000e240000000a00 */
[----:B0-----:R-:W-:-:S03]  /*01c0*/  IMAD.WIDE.U32 R2, R0, 0x80, R2 ;  /* 0x0000008000027825 */ /* 0x001fc600078e0002 */
[----:B------:R-:W-:-:S04]  /*01d0*/  IADD3 R2, P0, PT, R2, UR7, RZ ;  /* 0x0000000702027c10 */ /* 0x000fc8000ff1e0ff */
[----:B------:R-:W-:-:S09]  /*01e0*/  IADD3.X R3, PT, PT, R3, UR8, RZ, P0, !PT ;  /* 0x0000000803037c10 */ /* 0x000fd200087fe4ff */
.L_x_20:
[----:B------:R-:W-:Y:S01]  /*01f0*/  VIADD R4, R4, 0x4000 ;  /* 0x0000400004047836 */ /* 0x000fe20000000000 */
[----:B------:R0:W-:Y:S04]  /*0200*/  CCTL.E.PF2 [R2] ;  /* 0x000000000200798f */ /* 0x0001e80000800100 */
[----:B------:R-:W-:Y:S02]  /*0210*/  ISETP.GE.AND P0, PT, R4, UR6, PT ;  /* 0x0000000604007c0c */ /* 0x000fe4000bf06270 */
[----:B0-----:R-:W-:-:S05]  /*0220*/  IADD3 R2, P1, PT, R2, 0x4000, RZ ;  /* 0x0000400002027810 */ /* 0x001fca0007f3e0ff */
[----:B------:R-:W-:-:S06]  /*0230*/  IMAD.X R3, RZ, RZ, R3, P1 ;  /* 0x000000ffff037224 */ /* 0x000fcc00008e0603 */
[----:B------:R-:W-:Y:S05]  /*0240*/  @!P0 BRA `(.L_x_20) ;  /* 0xfffffffc00e88947 */ /* 0x000fea000383ffff */
.L_x_17:
[----:B------:R-:W-:Y:S05]  /*0250*/  BSYNC.RECONVERGENT B0 ;  /* 0x0000000000007941 */ /* 0x000fea0003800200 */
.L_x_16:
[----:B------:R-:W0:Y:S01]  /*0260*/  LDCU.128 UR12, c[0x0][0x390] ;  /* 0x00007200ff0c77ac */ /* 0x000e220008000c00 */
[----:B------:R-:W1:Y:S01]  /*0270*/  LDCU.64 UR16, c[0x0][0x3a8] ;  /* 0x00007500ff1077ac */ /* 0x000e620008000a00 */
[----:B------:R-:W2:Y:S01]  /*0280*/  LDCU.64 UR10, c[0x0][0x358] ;  /* 0x00006b00ff0a77ac */ /* 0x000ea20008000a00 */
[----:B0-----:R-:W-:Y:S02]  /*0290*/  UIADD3 UR18, UP0, UPT, UR7, UR14, URZ ;  /* 0x0000000e07127290 */ /* 0x001fe4000ff1e0ff */
[----:B------:R-:W-:Y:S02]  /*02a0*/  UIADD3 UR22, UP2, UPT, UR7, UR12, URZ ;  /* 0x0000000c07167290 */ /* 0x000fe4000ff5e0ff */
[----:B------:R-:W-:Y:S02]  /*02b0*/  UIADD3.X UR19, UPT, UPT, UR8, UR15, URZ, UP0, !UPT ;  /* 0x0000000f08137290 */ /* 0x000fe400087fe4ff */
[----:B------:R-:W-:Y:S02]  /*02c0*/  UISETP.GT.AND UP0, UPT, UR5, UR4, UPT ;  /* 0x000000040500728c */ /* 0x000fe4000bf04270 */
[----:B-1----:R-:W-:-:S02]  /*02d0*/  UIADD3 UR20, UP1, UPT, UR7, UR16, URZ ;  /* 0x0000001007147290 */ /* 0x002fc4000ff3e0ff */
[----:B------:R-:W-:Y:S02]  /*02e0*/  UIADD3.X UR23, UPT, UPT, UR8, UR13, URZ, UP2, !UPT ;  /* 0x0000000d08177290 */ /* 0x000fe400097fe4ff */
[----:B------:R-:W-:-:S03]  /*02f0*/  UIADD3.X UR21, UPT, UPT, UR8, UR17, URZ, UP1, !UPT ;  /* 0x0000001108157290 */ /* 0x000fc60008ffe4ff */
[----:B--2---:R-:W-:Y:S09]  /*0300*/  BRA.U UP0, `(.L_x_21) ;  /* 0x0000000900907547 */ /* 0x004ff2000b800000 */
        /* <DEDUP_REMOVED lines=23> */
.L_x_23:
        /* <DEDUP_REMOVED lines=39> */
[----:B------:R-:W3:Y:S04]  /*06f0*/  LDG.E.U8 R8, desc[UR10][R2.64+0x80] ;  /* 0x0000800a02087981 */ /* 0x000ee8000c1e1100 */
[----:B0-----:R-:W3:Y:S02]  /*0700*/  LDG.E.U8 R9, desc[UR10][R4.64+0x80] ;  /* 0x0000800a04097981 */ /* 0x001ee4000c1e1100 */
        /* <DEDUP_REMOVED lines=20> */
[----:B0-----:R-:W-:-:S07]  /*0850*/  IMAD.U32 R9, RZ, RZ, UR4 ;  /* 0x00000004ff097e24 */ /* 0x001fce000f8e00ff */
.L_x_22:
[----:B------:R-:W-:-:S06]  /*0860*/  ULOP3.LUT UR4, UR9, 0x7, URZ, 0xc0, !UPT ;  /* 0x0000000709047892 */ /* 0x000fcc000f8ec0ff */
[----:B------:R-:W-:-:S13]  /*0870*/  ISETP.NE.AND P0, PT, RZ, UR4, PT ;  /* 0x00000004ff007c0c */ /* 0x000fda000bf05270 */
[----:B------:R-:W-:Y:S05]  /*0880*/  @!P0 EXIT ;  /* 0x000000000000894d */ /* 0x000fea0003800000 */
[----:B------:R-:W-:Y:S02]  /*0890*/  UISETP.GE.U32.AND UP0, UPT, UR4, 0x4, UPT ;  /* 0x000000040400788c */ /* 0x000fe4000bf06070 */
[----:B------:R-:W-:-:S07]  /*08a0*/  ULOP3.LUT UR4, UR9, 0x3, URZ, 0xc0, !UPT ;  /* 0x0000000309047892 */ /* 0x000fce000f8ec0ff */
[----:B------:R-:W-:Y:S05]  /*08b0*/  BRA.U !UP0, `(.L_x_24) ;  /* 0x0000000108787547 */ /* 0x000fea000b800000 */
[----:B------:R-:W-:-:S05]  /*08c0*/  IMAD R6, R9, 0x80, R0 ;  /* 0x0000008009067824 */ /* 0x000fca00078e0200 */
        /* <DEDUP_REMOVED lines=29> */
.L_x_24:
[----:B------:R-:W-:-:S13]  /*0aa0*/  ISETP.NE.AND P0, PT, RZ, UR4, PT ;  /* 0x00000004ff007c0c */ /* 0x000fda000bf05270 */
[----:B------:R-:W-:Y:S05]  /*0ab0*/  @!P0 EXIT ;  /* 0x000000000000894d */ /* 0x000fea0003800000 */
[----:B------:R-:W-:-:S09]  /*0ac0*/  UISETP.NE.AND UP0, UPT, UR4, 0x1, UPT ;  /* 0x000000010400788c */ /* 0x000fd2000bf05270 */
[----:B------:R-:W-:Y:S05]  /*0ad0*/  BRA.U !UP0, `(.L_x_25) ;  /* 0x0000000108507547 */ /* 0x000fea000b800000 */
[----:B-1----:R-:W-:-:S05]  /*0ae0*/  IMAD R6, R9, 0x80, R0 ;  /* 0x0000008009067824 */ /* 0x002fca00078e0200 */
        /* <DEDUP_REMOVED lines=14> */
[----:B------:R-:W2:Y:S01]  /*0bd0*/  LDG.E.U8 R13, desc[UR10][R4.64+0x80] ;  /* 0x0000800a040d7981 */ /* 0x000ea2000c1e1100 */
[----:B------:R-:W-:Y:S01]  /*0be0*/  VIADD R9, R9, 0x2 ;  /* 0x0000000209097836 */ /* 0x000fe20000000000 */
[----:B--2---:R-:W-:-:S04]  /*0bf0*/  ISETP.NE.AND P0, PT, R8, R13, PT ;  /* 0x0000000d0800720c */ /* 0x004fc80003f05270 */
[----:B------:R-:W-:-:S05]  /*0c00*/  SEL R13, R10, 0xffff, !P0 ;  /* 0x0000ffff0a0d7807 */ /* 0x000fca0004000000 */
[----:B------:R0:W-:Y:S04]  /*0c10*/  STG.E.U8 desc[UR10][R6.64+0x80], R13 ;  /* 0x0000800d06007986 */ /* 0x0001e8000c10110a */
.L_x_25:
[----:B------:R-:W-:-:S04]  /*0c20*/  ULOP3.LUT UR4, UR9, 0x1, URZ, 0xc0, !UPT ;  /* 0x0000000109047892 */ /* 0x000fc8000f8ec0ff */
[----:B------:R-:W-:-:S06]  /*0c30*/  UISETP.NE.U32.AND UP0, UPT, UR4, 0x1, UPT ;  /* 0x000000010400788c */ /* 0x000fcc000bf05070 */
[----:B------:R-:W-:-:S13]  /*0c40*/  PLOP3.LUT P0, PT, PT, PT, UP0, 0x80, 0x8 ;  /* 0x000000000008781c */ /* 0x000fda0003f0f008 */
[----:B------:R-:W-:Y:S05]  /*0c50*/  @P0 EXIT ;  /* 0x000000000000094d */ /* 0x000fea0003800000 */
[----:B------:R-:W-:-:S05]  /*0c60*/  IMAD R0, R9, 0x80, R0 ;  /* 0x0000008009007824 */ /* 0x000fca00078e0200 */
[----:B01----:R-:W-:Y:S02]  /*0c70*/  SHF.R.S32.HI R7, RZ, 0x1f, R0 ;  /* 0x0000001fff077819 */ /* 0x003fe40000011400 */
        /* <DEDUP_REMOVED lines=13> */
.L_x_21:
[----:B------:R-:W-:-:S06]  /*0d50*/  UISETP.GE.AND UP0, UPT, UR9, 0x1, UPT ;  /* 0x000000010900788c */ /* 0x000fcc000bf06270 */
[----:B------:R-:W-:-:S13]  /*0d60*/  PLOP3.LUT P0, PT, PT, PT, UP0, 0x80, 0x8 ;  /* 0x000000000008781c */ /* 0x000fda0003f0f008 */
[----:B------:R-:W-:Y:S05]  /*0d70*/  @!P0 EXIT ;  /* 0x000000000000894d */ /* 0x000fea0003800000 */
[----:B------:R-:W-:Y:S01]  /*0d80*/  UISETP.GE.U32.AND UP0, UPT, UR9, 0x4, UPT ;  /* 0x000000040900788c */ /* 0x000fe2000bf06070 */
[----:B------:R-:W-:Y:S01]  /*0d90*/  IMAD.MOV.U32 R3, RZ, RZ, RZ ;  /* 0x000000ffff037224 */ /* 0x000fe200078e00ff */
[----:B------:R-:W-:-:S07]  /*0da0*/  ULOP3.LUT UR5, UR9, 0x3, URZ, 0xc0, !UPT ;  /* 0x0000000309057892 */ /* 0x000fce000f8ec0ff */
[----:B------:R-:W-:Y:S05]  /*0db0*/  BRA.U !UP0, `(.L_x_26) ;  /* 0x0000000508147547 */ /* 0x000fea000b800000 */
[----:B------:R-:W-:Y:S01]  /*0dc0*/  ULOP3.LUT UR4, UR9, 0x7ffffffc, URZ, 0xc0, !UPT ;  /* 0x7ffffffc09047892 */ /* 0x000fe2000f8ec0ff */
[----:B------:R-:W-:-:S05]  /*0dd0*/  IMAD.MOV.U32 R2, RZ, RZ, RZ ;  /* 0x000000ffff027224 */ /* 0x000fca00078e00ff */
[----:B------:R-:W-:-:S07]  /*0de0*/  IMAD.U32 R3, RZ, RZ, UR4 ;  /* 0x00000004ff037e24 */ /* 0x000fce000f8e00ff */
.L_x_29:
        /* <DEDUP_REMOVED lines=39> */
[----:B------:R-:W-:Y:S01]  /*1060*/  @!P1 IMAD.MOV.U32 R13, RZ, RZ, 0x2 ;  /* 0x00000002ff0d9424 */ /* 0x000fe200078e00ff */
        /* <DEDUP_REMOVED lines=10> */
[----:B0-----:R-:W-:Y:S05]  /*1110*/  @P0 BRA `(.L_x_28) ;  /* 0x0000000000340947 */ /* 0x001fea0003800000 */
        /* <DEDUP_REMOVED lines=13> */
.L_x_28:
[----:B------:R-:W-:Y:S05]  /*11f0*/  BSYNC.RECONVERGENT B0 ;  /* 0x0000000000007941 */ /* 0x000fea0003800200 */
.L_x_27:
[----:B------:R-:W-:Y:S05]  /*1200*/  @P2 BRA `(.L_x_29) ;  /* 0xfffffff800f82947 */ /* 0x000fea000383ffff */
.L_x_26:
[----:B------:R-:W-:-:S13]  /*1210*/  ISETP.NE.AND P0, PT, RZ, UR5, PT ;  /* 0x00000005ff007c0c */ /* 0x000fda000bf05270 */
[----:B------:R-:W-:Y:S05]  /*1220*/  @!P0 EXIT ;  /* 0x000000000000894d */ /* 0x000fea0003800000 */
[----:B------:R-:W-:Y:S01]  /*1230*/  IMAD R0, R3, 0x80, R0 ;  /* 0x0000008003007824 */ /* 0x000fe200078e0200 */
[----:B------:R-:W-:-:S12]  /*1240*/  UIADD3 UR4, UPT, UPT, -UR5, URZ, URZ ;  /* 0x000000ff05047290 */ /* 0x000fd8000fffe1ff */
.L_x_30:
        /* <DEDUP_REMOVED lines=8> */
[----:B0-----:R-:W-:Y:S01]  /*12d0*/  @!P0 IMAD.MOV.U32 R9, RZ, RZ, 0x2 ;  /* 0x00000002ff098424 */ /* 0x001fe200078e00ff */
[----:B------:R-:W-:Y:S01]  /*12e0*/  @!P0 IADD3 R6, P2, PT, R0, UR22, RZ ;  /* 0x0000001600068c10 */ /* 0x000fe2000ff5e0ff */
[----:B------:R-:W-:-:S03]  /*12f0*/  UIADD3 UR4, UPT, UPT, UR4, 0x1, URZ ;  /* 0x0000000104047890 */ /* 0x000fc6000fffe0ff */
[----:B------:R-:W-:Y:S02]  /*1300*/  @!P0 IADD3.X R7, PT, PT, R7, UR23, RZ, P2, !PT ;  /* 0x0000001707078c10 */ /* 0x000fe400097fe4ff */
[----:B--2---:R-:W-:-:S04]  /*1310*/  @!P0 ISETP.NE.AND P1, PT, R2, R5, PT ;  /* 0x000000050200820c */ /* 0x004fc80003f25270 */
[----:B------:R-:W-:-:S05]  /*1320*/  @!P0 SEL R9, R9, 0xffff, !P1 ;  /* 0x0000ffff09098807 */ /* 0x000fca0004800000 */
[----:B------:R0:W-:Y:S01]  /*1330*/  @!P0 STG.E.U8 desc[UR10][R6.64], R9 ;  /* 0x0000000906008986 */ /* 0x0001e2000c10110a */
[----:B------:R-:W-:-:S13]  /*1340*/  ISETP.NE.AND P0, PT, RZ, UR4, PT ;  /* 0x00000004ff007c0c */ /* 0x000fda000bf05270 */
[----:B0-----:R-:W-:Y:S05]  /*1350*/  @!P0 EXIT ;  /* 0x000000000000894d */ /* 0x001fea0003800000 */
[----:B------:R-:W-:Y:S01]  /*1360*/  VIADD R0, R0, 0x80 ;  /* 0x0000008000007836 */ /* 0x000fe20000000000 */
[----:B------:R-:W-:Y:S06]  /*1370*/  BRA `(.L_x_30) ;  /* 0xfffffffc00b47947 */ /* 0x000fec000383ffff */
.L_x_31:
        /* <DEDUP_REMOVED lines=16> */
.L_x_271:


//--------------------- .text._ZN3cub18CUB_300001_SM_10006detail8for_each13static_kernelINS2_12policy_hub_t12policy_500_tEmN6thrust24THRUST_300001_SM_1000_NS8cuda_cub20__uninitialized_fill7functorINS7_10device_ptrIcEEcEEEEvT0_T1_ --------------------------
	.section	.text._ZN3cub18CUB_300001_SM_10006detail8for_each13static_kernelINS2_12policy_hub_t12policy_500_tEmN6thrust24THRUST_300001_SM_1000_NS8cuda_cub20__uninitialized_fill7functorINS7_10device_ptrIcEEcEEEEvT0_T1_,"ax",@progbits
	.align	128
        .global         _ZN3cub18CUB_300001_SM_10006detail8for_each13static_kernelINS2_12policy_hub_t12policy_500_tEmN6thrust24THRUST_300001_SM_1000_NS8cuda_cub20__uninitialized_fill7functorINS7_10device_ptrIcEEcEEEEvT0_T1_
        .type           _ZN3cub18CUB_300001_SM_10006detail8for_each13static_kernelINS2_12policy_hub_t12policy_500_tEmN6thrust24THRUST_300001_SM_1000_NS8cuda_cub20__uninitialized_fill7functorINS7_10device_ptrIcEEcEEEEvT0_T1_,@function
        .size           _ZN3cub18CUB_300001_SM_10006detail8for_each13static_kernelINS2_12policy_hub_t12policy_500_tEmN6thrust24THRUST_300001_SM_1000_NS8cuda_cub20__uninitialized_fill7functorINS7_10device_ptrIcEEcEEEEvT0_T1_,(.L_x_272 - _ZN3cub18CUB_300001_SM_10006detail8for_each13static_kernelINS2_12policy_hub_t12policy_500_tEmN6thrust24THRUST_300001_SM_1000_NS8cuda_cub20__uninitialized_fill7functorINS7_10device_ptrIcEEcEEEEvT0_T1_)
        .other          _ZN3cub18CUB_300001_SM_10006detail8for_each13static_kernelINS2_12policy_hub_t12policy_500_tEmN6thrust24THRUST_300001_SM_1000_NS8cuda_cub20__uninitialized_fill7functorINS7_10device_ptrIcEEcEEEEvT0_T1_,@"STO_CUDA_ENTRY STV_DEFAULT"
_ZN3cub18CUB_300001_SM_10006detail8for_each13static_kernelINS2_12policy_hub_t12policy_500_tEmN6thrust24THRUST_300001_SM_1000_NS8cuda_cub20__uninitialized_fill7functorINS7_10device_ptrIcEEcEEEEvT0_T1_:
.text._ZN3cub18CUB_300001_SM_10006detail8for_each13static_kernelINS2_12policy_hub_t12policy_500_tEmN6thrust24THRUST_300001_SM_1000_NS8cuda_cub20__uninitialized_fill7functorINS7_10device_ptrIcEEcEEEEvT0_T1_:
[----:B------:R-:W-:Y:S08]  /*0000*/  LDC R1, c[0x0][0x37c] ;  /* 0x0000df00ff017b82 */ /* 0x000ff00000000800 */
[----:B------:R-:W0:Y:S01]  /*0010*/  S2UR UR4, SR_CTAID.X ;  /* 0x00000000000479c3 */ /* 0x000e220000002500 */
[----:B------:R-:W1:Y:S01]  /*0020*/  LDCU.64 UR6, c[0x0][0x380] ;  /* 0x00007000ff0677ac */ /* 0x000e620008000a00 */
[----:B------:R-:W2:Y:S06]  /*0030*/  LDCU.64 UR8, c[0x0][0x358] ;  /* 0x00006b00ff0877ac */ /* 0x000eac0008000a00 */
[----:B------:R-:W3:Y:S01]  /*0040*/  LDC R5, c[0x0][0x390] ;  /* 0x0000e400ff057b82 */ /* 0x000ee20000000800 */
[----:B0-----:R-:W-:-:S04]  /*0050*/  UIMAD.WIDE.U32 UR4, UR4, 0x200, URZ ;  /* 0x00000200040478a5 */ /* 0x001fc8000f8e00ff */
[----:B-1----:R-:W-:-:S04]  /*0060*/  UIADD3 UR6, UP0, UPT, -UR4, UR6, URZ ;  /* 0x0000000604067290 */ /* 0x002fc8000ff1e1ff */
[----:B------:R-:W-:Y:S01]  /*0070*/  UIADD3.X UR7, UPT, UPT, ~UR5, UR7, URZ, UP0, !UPT ;  /* 0x0000000705077290 */ /* 0x000fe200087fe5ff */
[----:B---3--:R-:W-:Y:S01]  /*0080*/  PRMT R5, R5, 0x7770, RZ ;  /* 0x0000777005057816 */ /* 0x008fe200000000ff */
[----:B------:R-:W-:-:S04]  /*0090*/  UISETP.GE.U32.AND UP0, UPT, UR6, 0x200, UPT ;  /* 0x000002000600788c */ /* 0x000fc8000bf06070 */
[----:B------:R-:W-:-:S09]  /*00a0*/  UISETP.GE.U32.AND.EX UP0, UPT, UR7, URZ, UPT, UP0 ;  /* 0x000000ff0700728c */ /* 0x000fd2000bf06100 */
[----:B--2---:R-:W-:Y:S05]  /*00b0*/  BRA.U !UP0, `(.L_x_32) ;  /* 0x00000001081c7547 */ /* 0x004fea000b800000 */
[----:B------:R-:W0:Y:S01]  /*00c0*/  S2R R3, SR_TID.X ;  /* 0x0000000000037919 */ /* 0x000e220000002100 */
[----:B------:R-:W0:Y:S02]  /*00d0*/  LDC.64 R6, c[0x0][0x388] ;  /* 0x0000e200ff067b82 */ /* 0x000e240000000a00 */
[----:B0-----:R-:W-:-:S04]  /*00e0*/  IADD3 R2, P0, P1, R6, UR4, R3 ;  /* 0x0000000406027c10 */ /* 0x001fc8000f91e003 */
[----:B------:R-:W-:-:S05]  /*00f0*/  IADD3.X R3, PT, PT, R7, UR5, RZ, P0, P1 ;  /* 0x0000000507037c10 */ /* 0x000fca00087e24ff */
[----:B------:R-:W-:Y:S04]  /*0100*/  STG.E.U8 desc[UR8][R2.64], R5 ;  /* 0x0000000502007986 */ /* 0x000fe8000c101108 */
[----:B------:R-:W-:Y:S01]  /*0110*/  STG.E.U8 desc[UR8][R2.64+0x100], R5 ;  /* 0x0001000502007986 */ /* 0x000fe2000c101108 */
[----:B------:R-:W-:Y:S05]  /*0120*/  EXIT ;  /* 0x000000000000794d */ /* 0x000fea0003800000 */
.L_x_32:
[----:B------:R-:W0:Y:S01]  /*0130*/  S2R R3, SR_TID.X ;  /* 0x0000000000037919 */ /* 0x000e220000002100 */
[----:B------:R-:W1:Y:S01]  /*0140*/  LDC.64 R6, c[0x0][0x388] ;  /* 0x0000e200ff067b82 */ /* 0x000e620000000a00 */
[----:B------:R-:W-:Y:S02]  /*0150*/  IMAD.U32 R2, RZ, RZ, UR7 ;  /* 0x00000007ff027e24 */ /* 0x000fe4000f8e00ff */
[C---:B0-----:R-:W-:Y:S01]  /*0160*/  VIADD R0, R3.reuse, 0x100 ;  /* 0x0000010003007836 */ /* 0x041fe20000000000 */
[----:B------:R-:W-:-:S04]  /*0170*/  ISETP.LT.U32.AND P0, PT, R3, UR6, PT ;  /* 0x0000000603007c0c */ /* 0x000fc8000bf01070 */
[----:B------:R-:W-:Y:S01]  /*0180*/  ISETP.LT.U32.AND P1, PT, R0, UR6, PT ;  /* 0x0000000600007c0c */ /* 0x000fe2000bf21070 */
[----:B------:R-:W-:Y:S01]  /*0190*/  IMAD.U32 R0, RZ, RZ, UR7 ;  /* 0x00000007ff007e24 */ /* 0x000fe2000f8e00ff */
[----:B------:R-:W-:Y:S02]  /*01a0*/  ISETP.GT.U32.AND.EX P0, PT, R2, RZ, PT, P0 ;  /* 0x000000ff0200720c */ /* 0x000fe40003f04100 */
[----:B-1----:R-:W-:Y:S02]  /*01b0*/  IADD3 R2, P2, P3, R6, UR4, R3 ;  /* 0x0000000406027c10 */ /* 0x002fe4000fb5e003 */
[----:B------:R-:W-:Y:S02]  /*01c0*/  ISETP.GT.U32.AND.EX P1, PT, R0, RZ, PT, P1 ;  /* 0x000000ff0000720c */ /* 0x000fe40003f24110 */
[----:B------:R-:W-:-:S07]  /*01d0*/  IADD3.X R3, PT, PT, R7, UR5, RZ, P2, P3 ;  /* 0x0000000507037c10 */ /* 0x000fce00097e64ff */
[----:B------:R0:W-:Y:S04]  /*01e0*/  @P0 STG.E.U8 desc[UR8][R2.64], R5 ;  /* 0x0000000502000986 */ /* 0x0001e8000c101108 */
[----:B------:R-:W-:Y:S05]  /*01f0*/  @!P1 EXIT ;  /* 0x000000000000994d */ /* 0x000fea0003800000 */
[----:B------:R-:W-:Y:S01]  /*0200*/  STG.E.U8 desc[UR8][R2.64+0x100], R5 ;  /* 0x0001000502007986 */ /* 0x000fe2000c101108 */
[----:B------:R-:W-:Y:S05]  /*0210*/  EXIT ;  /* 0x000000000000794d */ /* 0x000fea0003800000 */
.L_x_33:
        /* <DEDUP_REMOVED lines=14> */
.L_x_272:


//--------------------- .text._ZN3cub18CUB_300001_SM_10006detail6reduce28DeviceReduceSingleTileKernelINS2_10policy_hubIiyN4cuda3std3__44plusIiEEE10Policy1000EPiSC_iS9_iiNS7_10__identityEEEvT0_T1_T2_T3_T4_T6_ --------------------------
	.section	.text._ZN3cub18CUB_300001_SM_10006detail6reduce28DeviceReduceSingleTileKernelINS2_10policy_hubIiyN4cuda3std3__44plusIiEEE10Policy1000EPiSC_iS9_iiNS7_10__identityEEEvT0_T1_T2_T3_T4_T6_,"ax",@progbits
	.align	128
        .global         _ZN3cub18CUB_300001_SM_10006detail6reduce28DeviceReduceSingleTileKernelINS2_10policy_hubIiyN4cuda3std3__44plusIiEEE10Policy1000EPiSC_iS9_iiNS7_10__identityEEEvT0_T1_T2_T3_T4_T6_
        .type           _ZN3cub18CUB_300001_SM_10006detail6reduce28DeviceReduceSingleTileKernelINS2_10policy_hubIiyN4cuda3std3__44plusIiEEE10Policy1000EPiSC_iS9_iiNS7_10__identityEEEvT0_T1_T2_T3_T4_T6_,@function
        .size           _ZN3cub18CUB_300001_SM_10006detail6reduce28DeviceReduceSingleTileKernelINS2_10policy_hubIiyN4cuda3std3__44plusIiEEE10Policy1000EPiSC_iS9_iiNS7_10__identityEEEvT0_T1_T2_T3_T4_T6_,(.L_x_273 - _ZN3cub18CUB_300001_SM_10006detail6reduce28DeviceReduceSingleTileKernelINS2_10policy_hubIiyN4cuda3std3__44plusIiEEE10Policy1000EPiSC_iS9_iiNS7_10__identityEEEvT0_T1_T2_T3_T4_T6_)
        .other          _ZN3cub18CUB_300001_SM_10006detail6reduce28DeviceReduceSingleTileKernelINS2_10policy_hubIiyN4cuda3std3__44plusIiEEE10Policy1000EPiSC_iS9_iiNS7_10__identityEEEvT0_T1_T2_T3_T4_T6_,@"STO_CUDA_ENTRY STV_DEFAULT"
_ZN3cub18CUB_300001_SM_10006detail6reduce28DeviceReduceSingleTileKernelINS2_10policy_hubIiyN4cuda3std3__44plusIiEEE10Policy1000EPiSC_iS9_iiNS7_10__identityEEEvT0_T1_T2_T3_T4_T6_:
.text._ZN3cub18CUB_300001_SM_10006detail6reduce28DeviceReduceSingleTileKernelINS2_10policy_hubIiyN4cuda3std3__44plusIiEEE10Policy1000EPiSC_iS9_iiNS7_10__identityEEEvT0_T1_T2_T3_T4_T6_:
[----:B------:R-:W-:Y:S01]  /*0000*/  LDC R1, c[0x0][0x37c] ;  /* 0x0000df00ff017b82 */ /* 0x000fe20000000800 */
[----:B------:R-:W0:Y:S01]  /*0010*/  LDCU UR4, c[0x0][0x390] ;  /* 0x00007200ff0477ac */ /* 0x000e220008000800 */
[----:B------:R-:W1:Y:S01]  /*0020*/  LDCU.64 UR6, c[0x0][0x358] ;  /* 0x00006b00ff0677ac */ /* 0x000e620008000a00 */
[----:B0-----:R-:W-:-:S05]  /*0030*/  IMAD.U32 R20, RZ, RZ, UR4 ;  /* 0x00000004ff147e24 */ /* 0x001fca000f8e00ff */
[----:B------:R-:W-:-:S13]  /*0040*/  ISETP.NE.AND P0, PT, R20, RZ, PT ;  /* 0x000000ff1400720c */ /* 0x000fda0003f05270 */
[----:B-1----:R-:W-:Y:S05]  /*0050*/  @P0 BRA `(.L_x_34) ;  /* 0x00000000001c0947 */ /* 0x002fea0003800000 */
[----:B------:R-:W0:Y:S02]  /*0060*/  S2R R0, SR_TID.X ;  /* 0x0000000000007919 */ /* 0x000e240000002100 */
[----:B0-----:R-:W-:-:S13]  /*0070*/  ISETP.NE.AND P0, PT, R0, RZ, PT ;  /* 0x000000ff0000720c */ /* 0x001fda0003f05270 */
[----:B------:R-:W-:Y:S05]  /*0080*/  @P0 EXIT ;  /* 0x000000000000094d */ /* 0x000fea0003800000 */
[----:B------:R-:W0:Y:S08]  /*0090*/  LDC R5, c[0x0][0x398] ;  /* 0x0000e600ff057b82 */ /* 0x000e300000000800 */
[----:B------:R-:W0:Y:S02]  /*00a0*/  LDC.64 R2, c[0x0][0x388] ;  /* 0x0000e200ff027b82 */ /* 0x000e240000000a00 */
[----:B0-----:R-:W-:Y:S01]  /*00b0*/  STG.E desc[UR6][R2.64], R5 ;  /* 0x0000000502007986 */ /* 0x001fe2000c101906 */
[----:B------:R-:W-:Y:S05]  /*00c0*/  EXIT ;  /* 0x000000000000794d */ /* 0x000fea0003800000 */
.L_x_34:
[----:B------:R-:W0:Y:S01]  /*00d0*/  LDCU UR4, c[0x0][0x380] ;  /* 0x00007000ff0477ac */ /* 0x000e220008000800 */
[----:B------:R-:W-:Y:S01]  /*00e0*/  BSSY.RECONVERGENT B0, `(.L_x_35) ;  /* 0x0000385000007945 */ /* 0x000fe20003800200 */
[----:B0-----:R-:W-:-:S09]  /*00f0*/  ULOP3.LUT UP0, URZ, UR4, 0xf, URZ, 0xc0, !UPT ;  /* 0x0000000f04ff7892 */ /* 0x001fd2000f80c0ff */
[----:B------:R-:W-:Y:S05]  /*0100*/  BRA.U UP0, `(.L_x_36) ;  /* 0x0000001900d87547 */ /* 0x000fea000b800000 */
[----:B------:R-:W-:-:S13]  /*0110*/  ISETP.GT.AND P0, PT, R20, 0xfff, PT ;  /* 0x00000fff1400780c */ /* 0x000fda0003f04270 */
[----:B------:R-:W-:Y:S05]  /*0120*/  @P0 BRA `(.L_x_37) ;  /* 0x0000000c008c0947 */ /* 0x000fea0003800000 */
[----:B------:R-:W0:Y:S01]  /*0130*/  S2R R9, SR_TID.X ;  /* 0x0000000000097919 */ /* 0x000e220000002100 */
[----:B------:R-:W-:Y:S01]  /*0140*/  BSSY.RECONVERGENT B1, `(.L_x_38) ;  /* 0x0000009000017945 */ /* 0x000fe20003800200 */
[----:B------:R-:W-:Y:S01]  /*0150*/  IMAD.MOV.U32 R0, RZ, RZ, RZ ;  /* 0x000000ffff007224 */ /* 0x000fe200078e00ff */
[----:B0-----:R-:W-:Y:S01]  /*0160*/  ISETP.GE.AND P0, PT, R9, R20, PT ;  /* 0x000000140900720c */ /* 0x001fe20003f06270 */
[----:B------:R-:W-:-:S12]  /*0170*/  IMAD.MOV.U32 R11, RZ, RZ, R9 ;  /* 0x000000ffff0b7224 */ /* 0x000fd800078e0009 */
[----:B------:R-:W-:Y:S05]  /*0180*/  @P0 BRA `(.L_x_39) ;  /* 0x0000000000100947 */ /* 0x000fea0003800000 */
[----:B------:R-:W0:Y:S02]  /*0190*/  LDC.64 R2, c[0x0][0x380] ;  /* 0x0000e000ff027b82 */ /* 0x000e240000000a00 */
[----:B0-----:R-:W-:-:S05]  /*01a0*/  IMAD.WIDE.U32 R2, R9, 0x4, R2 ;  /* 0x0000000409027825 */ /* 0x001fca00078e0002 */
[----:B------:R0:W5:Y:S01]  /*01b0*/  LDG.E.CONSTANT R0, desc[UR6][R2.64] ;  /* 0x0000000602007981 */ /* 0x000162000c1e9900 */
[----:B------:R-:W-:-:S07]  /*01c0*/  VIADD R11, R9, 0x100 ;  /* 0x00000100090b7836 */ /* 0x000fce0000000000 */
.L_x_39:
[----:B------:R-:W-:Y:S05]  /*01d0*/  BSYNC.RECONVERGENT B1 ;  /* 0x0000000000017941 */ /* 0x000fea0003800200 */
.L_x_38:
[----:B------:R-:W-:Y:S01]  /*01e0*/  ISETP.GE.AND P0, PT, R11, R20, PT ;  /* 0x000000140b00720c */ /* 0x000fe20003f06270 */
[----:B------:R-:W-:-:S12]  /*01f0*/  BSSY.RECONVERGENT B1, `(.L_x_40) ;  /* 0x0000066000017945 */ /* 0x000fd80003800200 */
[----:B------:R-:W-:Y:S05]  /*0200*/  @P0 BRA `(.L_x_41) ;  /* 0x0000000400900947 */ /* 0x000fea0003800000 */
[----:B0-----:R-:W-:Y:S01]  /*0210*/  LOP3.LUT R3, RZ, R11, RZ, 0x33, !PT ;  /* 0x0000000bff037212 */ /* 0x001fe200078e33ff */
[----:B------:R-:W-:Y:S04]  /*0220*/  BSSY.RECONVERGENT B2, `(.L_x_42) ;  /* 0x0000015000027945 */ /* 0x000fe80003800200 */
[----:B------:R-:W-:-:S05]  /*0230*/  IMAD.IADD R4, R3, 0x1, R20 ;  /* 0x0000000103047824 */ /* 0x000fca00078e0214 */
[C---:B------:R-:W-:Y:S02]  /*0240*/  LOP3.LUT R2, R4.reuse, 0x300, RZ, 0xc0, !PT ;  /* 0x0000030004027812 */ /* 0x040fe400078ec0ff */
[----:B------:R-:W-:Y:S02]  /*0250*/  ISETP.GE.U32.AND P1, PT, R4, 0x300, PT ;  /* 0x000003000400780c */ /* 0x000fe40003f26070 */
[----:B------:R-:W-:-:S13]  /*0260*/  ISETP.NE.AND P0, PT, R2, 0x300, PT ;  /* 0x000003000200780c */ /* 0x000fda0003f05270 */
[----:B------:R-:W-:Y:S05]  /*0270*/  @!P0 BRA `(.L_x_43) ;  /* 0x00000000003c8947 */ /* 0x000fea0003800000 */
[----:B------:R-:W0:Y:S01]  /*0280*/  LDC.64 R2, c[0x0][0x380] ;  /* 0x0000e000ff027b82 */ /* 0x000e220000000a00 */
[----:B------:R-:W-:-:S04]  /*0290*/  LEA.HI R4, R4, 0x1, RZ, 0x18 ;  /* 0x0000000104047811 */ /* 0x000fc800078fc0ff */
[----:B------:R-:W-:-:S05]  /*02a0*/  LOP3.LUT R4, R4, 0x3, RZ, 0xc0, !PT ;  /* 0x0000000304047812 */ /* 0x000fca00078ec0ff */
[----:B------:R-:W-:Y:S02]  /*02b0*/  IMAD.MOV R4, RZ, RZ, -R4 ;  /* 0x000000ffff047224 */ /* 0x000fe400078e0a04 */
[----:B0-----:R-:W-:-:S04]  /*02c0*/  IMAD.WIDE.U32 R2, R11, 0x4, R2 ;  /* 0x000000040b027825 */ /* 0x001fc800078e0002 */
[----:B------:R-:W-:-:S07]  /*02d0*/  IMAD.MOV.U32 R5, RZ, RZ, R3 ;  /* 0x000000ffff057224 */ /* 0x000fce00078e0003 */
.L_x_44:
[----:B------:R-:W-:-:S06]  /*02e0*/  IMAD.MOV.U32 R3, RZ, RZ, R5 ;  /* 0x000000ffff037224 */ /* 0x000fcc00078e0005 */
[----:B------:R0:W2:Y:S01]  /*02f0*/  LDG.E.CONSTANT R3, desc[UR6][R2.64] ;  /* 0x0000000602037981 */ /* 0x0000a2000c1e9900 */
[----:B------:R-:W-:Y:S02]  /*0300*/  VIADD R4, R4, 0x1 ;  /* 0x0000000104047836 */ /* 0x000fe40000000000 */
[----:B------:R-:W-:-:S03]  /*0310*/  VIADD R11, R11, 0x100 ;  /* 0x000001000b0b7836 */ /* 0x000fc60000000000 */
[----:B------:R-:W-:Y:S02]  /*0320*/  ISETP.NE.AND P0, PT, R4, RZ, PT ;  /* 0x000000ff0400720c */ /* 0x000fe40003f05270 */
[----:B0-----:R-:W-:-:S05]  /*0330*/  IADD3 R2, P2, PT, R2, 0x400, RZ ;  /* 0x0000040002027810 */ /* 0x001fca0007f5e0ff */
[----:B------:R-:W-:Y:S02]  /*0340*/  IMAD.X R5, RZ, RZ, R5, P2 ;  /* 0x000000ffff057224 */ /* 0x000fe400010e0605 */
[----:B--2--5:R-:W-:-:S04]  /*0350*/  IMAD.IADD R0, R3, 0x1, R0 ;  /* 0x0000000103007824 */ /* 0x024fc800078e0200 */
[----:B------:R-:W-:Y:S05]  /*0360*/  @P0 BRA `(.L_x_44) ;  /* 0xfffffffc00dc0947 */ /* 0x000fea000383ffff */
.L_x_43:
[----:B------:R-:W-:Y:S05]  /*0370*/  BSYNC.RECONVERGENT B2 ;  /* 0x0000000000027941 */ /* 0x000fea0003800200 */
.L_x_42:
[----:B------:R-:W-:Y:S05]  /*0380*/  @!P1 BRA `(.L_x_41) ;  /* 0x0000000400309947 */ /* 0x000fea0003800000 */
[----:B------:R-:W-:Y:S01]  /*0390*/  IMAD.IADD R2, R20, 0x1, -R11 ;  /* 0x0000000114027824 */ /* 0x000fe200078e0a0b */
[----:B------:R-:W-:Y:S01]  /*03a0*/  BSSY.RECONVERGENT B2, `(.L_x_45) ;  /* 0x0000029000027945 */ /* 0x000fe20003800200 */
[----:B------:R-:W-:-:S03]  /*03b0*/  PLOP3.LUT P0, PT, PT, PT, PT, 0x80, 0x8 ;  /* 0x000000000008781c */ /* 0x000fc60003f0f070 */
[----:B------:R-:W-:-:S13]  /*03c0*/  ISETP.GT.AND P1, PT, R2, 0xc00, PT ;  /* 0x00000c000200780c */ /* 0x000fda0003f24270 */
[----:B------:R-:W-:Y:S05]  /*03d0*/  @!P1 BRA `(.L_x_46) ;  /* 0x0000000000949947 */ /* 0x000fea0003800000 */
[----:B------:R-:W-:Y:S01]  /*03e0*/  PLOP3.LUT P0, PT, PT, PT, PT, 0x8, 0x80 ;  /* 0x000000000080781c */ /* 0x000fe20003f0e170 */
[----:B------:R-:W-:-:S12]  /*03f0*/  VIADD R8, R20, 0xfffff400 ;  /* 0xfffff40014087836 */ /* 0x000fd80000000000 */
.L_x_47:
[----:B------:R-:W0:Y:S01]  /*0400*/  LDC.64 R4, c[0x0][0x380] ;  /* 0x0000e000ff047b82 */ /* 0x000e220000000a00 */
[C---:B------:R-:W-:Y:S02]  /*0410*/  VIADD R7, R11.reuse, 0x400 ;  /* 0x000004000b077836 */ /* 0x040fe40000000000 */
[C---:B------:R-:W-:Y:S02]  /*0420*/  VIADD R3, R11.reuse, 0x800 ;  /* 0x000008000b037836 */ /* 0x040fe40000000000 */
[----:B0-----:R-:W-:-:S05]  /*0430*/  IMAD.WIDE R22, R11, 0x4, R4 ;  /* 0x000000040b167825 */ /* 0x001fca00078e0204 */
[----:B------:R-:W2:Y:S01]  /*0440*/  LDG.E.CONSTANT R13, desc[UR6][R22.64] ;  /* 0x00000006160d7981 */ /* 0x000ea2000c1e9900 */
[----:B------:R-:W-:-:S03]  /*0450*/  IMAD.WIDE R6, R7, 0x4, R4 ;  /* 0x0000000407067825 */ /* 0x000fc600078e0204 */
[----:B------:R-:W2:Y:S04]  /*0460*/  LDG.E.CONSTANT R10, desc[UR6][R22.64+0x400] ;  /* 0x00040006160a7981 */ /* 0x000ea8000c1e9900 */
[----:B------:R-:W3:Y:S04]  /*0470*/  LDG.E.CONSTANT R12, desc[UR6][R22.64+0x800] ;  /* 0x00080006160c7981 */ /* 0x000ee8000c1e9900 */
[----:B------:R-:W3:Y:S01]  /*0480*/  LDG.E.CONSTANT R19, desc[UR6][R22.64+0xc00] ;  /* 0x000c000616137981 */ /* 0x000ee2000c1e9900 */
[----:B------:R-:W-:-:S03]  /*0490*/  IMAD.WIDE R2, R3, 0x4, R4 ;  /* 0x0000000403027825 */ /* 0x000fc600078e0204 */
[----:B------:R-:W4:Y:S04]  /*04a0*/  LDG.E.CONSTANT R16, desc[UR6][R6.64] ;  /* 0x0000000606107981 */ /* 0x000f28000c1e9900 */
[----:B------:R-:W4:Y:S01]  /*04b0*/  LDG.E.CONSTANT R15, desc[UR6][R6.64+0x400] ;  /* 0x00040006060f7981 */ /* 0x000f22000c1e9900 */
[----:B------:R-:W-:-:S03]  /*04c0*/  VIADD R25, R11, 0xc00 ;  /* 0x00000c000b197836 */ /* 0x000fc60000000000 */
[----:B------:R-:W4:Y:S04]  /*04d0*/  LDG.E.CONSTANT R14, desc[UR6][R6.64+0x800] ;  /* 0x00080006060e7981 */ /* 0x000f28000c1e9900 */
[----:B------:R-:W4:Y:S01]  /*04e0*/  LDG.E.CONSTANT R21, desc[UR6][R6.64+0xc00] ;  /* 0x000c000606157981 */ /* 0x000f22000c1e9900 */
[----:B------:R-:W-:-:S03]  /*04f0*/  IMAD.WIDE R4, R25, 0x4, R4 ;  /* 0x0000000419047825 */ /* 0x000fc600078e0204 */
[----:B------:R-:W4:Y:S04]  /*0500*/  LDG.E.CONSTANT R18, desc[UR6][R2.64] ;  /* 0x0000000602127981 */ /* 0x000f28000c1e9900 */
[----:B------:R-:W4:Y:S04]  /*0510*/  LDG.E.CONSTANT R17, desc[UR6][R2.64+0x400] ;  /* 0x0004000602117981 */ /* 0x000f28000c1e9900 */
[----:B------:R-:W4:Y:S04]  /*0520*/  LDG.E.CONSTANT R23, desc[UR6][R2.64+0x800] ;  /* 0x0008000602177981 */ /* 0x000f28000c1e9900 */
[----:B------:R-:W4:Y:S04]  /*0530*/  LDG.E.CONSTANT R24, desc[UR6][R2.64+0xc00] ;  /* 0x000c000602187981 */ /* 0x000f28000c1e9900 */
[----:B------:R-:W4:Y:S04]  /*0540*/  LDG.E.CONSTANT R25, desc[UR6][R4.64] ;  /* 0x0000000604197981 */ /* 0x000f28000c1e9900 */
[----:B------:R-:W4:Y:S04]  /*0550*/  LDG.E.CONSTANT R26, desc[UR6][R4.64+0x400] ;  /* 0x00040006041a7981 */ /* 0x000f28000c1e9900 */
[----:B------:R-:W4:Y:S04]  /*0560*/  LDG.E.CONSTANT R22, desc[UR6][R4.64+0x800] ;  /* 0x0008000604167981 */ /* 0x000f28000c1e9900 */
[----:B------:R-:W4:Y:S01]  /*0570*/  LDG.E.CONSTANT R27, desc[UR6][R4.64+0xc00] ;  /* 0x000c0006041b7981 */ /* 0x000f22000c1e9900 */
[----:B------:R-:W-:-:S05]  /*0580*/  VIADD R11, R11, 0x1000 ;  /* 0x000010000b0b7836 */ /* 0x000fca0000000000 */
[----:B------:R-:W-:Y:S02]  /*0590*/  ISETP.GE.AND P1, PT, R11, R8, PT ;  /* 0x000000080b00720c */ /* 0x000fe40003f26270 */
[----:B--2--5:R-:W-:-:S04]  /*05a0*/  IADD3 R10, PT, PT, R10, R13, R0 ;  /* 0x0000000d0a0a7210 */ /* 0x024fc80007ffe000 */
[----:B---3--:R-:W-:-:S04]  /*05b0*/  IADD3 R10, PT, PT, R19, R12, R10 ;  /* 0x0000000c130a7210 */ /* 0x008fc80007ffe00a */
[----:B----4-:R-:W-:-:S04]  /*05c0*/  IADD3 R10, PT, PT, R15, R16, R10 ;  /* 0x000000100f0a7210 */ /* 0x010fc80007ffe00a */
[----:B------:R-:W-:-:S04]  /*05d0*/  IADD3 R10, PT, PT, R21, R14, R10 ;  /* 0x0000000e150a7210 */ /* 0x000fc80007ffe00a */
[----:B------:R-:W-:-:S04]  /*05e0*/  IADD3 R10, PT, PT, R17, R18, R10 ;  /* 0x00000012110a7210 */ /* 0x000fc80007ffe00a */
[----:B------:R-:W-:-:S04]  /*05f0*/  IADD3 R10, PT, PT, R24, R23, R10 ;  /* 0x00000017180a7210 */ /* 0x000fc80007ffe00a */
[----:B------:R-:W-:-:S04]  /*0600*/  IADD3 R25, PT, PT, R26, R25, R10 ;  /* 0x000000191a197210 */ /* 0x000fc80007ffe00a */
[----:B------:R-:W-:Y:S01]  /*0610*/  IADD3 R0, PT, PT, R27, R22, R25 ;  /* 0x000000161b007210 */ /* 0x000fe20007ffe019 */
[----:B------:R-:W-:Y:S06]  /*0620*/  @!P1 BRA `(.L_x_47) ;  /* 0xfffffffc00749947 */ /* 0x000fec000383ffff */
.L_x_46:
[----:B------:R-:W-:Y:S05]  /*0630*/  BSYNC.RECONVERGENT B2 ;  /* 0x0000000000027941 */ /* 0x000fea0003800200 */
.L_x_45:
[----:B------:R-:W-:Y:S01]  /*0640*/  IMAD.IADD R2, R20, 0x1, -R11 ;  /* 0x0000000114027824 */ /* 0x000fe200078e0a0b */
[----:B------:R-:W-:Y:S04]  /*0650*/  BSSY.RECONVERGENT B2, `(.L_x_48) ;  /* 0x0000015000027945 */ /* 0x000fe80003800200 */
[----:B------:R-:W-:-:S13]  /*0660*/  ISETP.GT.AND P1, PT, R2, 0x400, PT ;  /* 0x000004000200780c */ /* 0x000fda0003f24270 */
[----:B------:R-:W-:Y:S05]  /*0670*/  @!P1 BRA `(.L_x_49) ;  /* 0x0000000000489947 */ /* 0x000fea0003800000 */
[----:B------:R-:W0:Y:S01]  /*0680*/  LDC.64 R4, c[0x0][0x380] ;  /* 0x0000e000ff047b82 */ /* 0x000e220000000a00 */
[C---:B------:R-:W-:Y:S02]  /*0690*/  VIADD R13, R11.reuse, 0x400 ;  /* 0x000004000b0d7836 */ /* 0x040fe40000000000 */
[----:B0-----:R-:W-:-:S05]  /*06a0*/  IMAD.WIDE R2, R11, 0x4, R4 ;  /* 0x000000040b027825 */ /* 0x001fca00078e0204 */
[----:B------:R-:W2:Y:S01]  /*06b0*/  LDG.E.CONSTANT R7, desc[UR6][R2.64] ;  /* 0x0000000602077981 */ /* 0x000ea2000c1e9900 */
[----:B------:R-:W-:-:S03]  /*06c0*/  IMAD.WIDE R4, R13, 0x4, R4 ;  /* 0x000000040d047825 */ /* 0x000fc600078e0204 */
[----:B------:R-:W2:Y:S04]  /*06d0*/  LDG.E.CONSTANT R6, desc[UR6][R2.64+0x400] ;  /* 0x0004000602067981 */ /* 0x000ea8000c1e9900 */
[----:B------:R-:W3:Y:S04]  /*06e0*/  LDG.E.CONSTANT R13, desc[UR6][R2.64+0x800] ;  /* 0x00080006020d7981 */ /* 0x000ee8000c1e9900 */
[----:B------:R-:W3:Y:S04]  /*06f0*/  LDG.E.CONSTANT R8, desc[UR6][R2.64+0xc00] ;  /* 0x000c000602087981 */ /* 0x000ee8000c1e9900 */
[----:B------:R-:W4:Y:S04]  /*0700*/  LDG.E.CONSTANT R15, desc[UR6][R4.64] ;  /* 0x00000006040f7981 */ /* 0x000f28000c1e9900 */
[----:B------:R-:W4:Y:S04]  /*0710*/  LDG.E.CONSTANT R10, desc[UR6][R4.64+0x400] ;  /* 0x00040006040a7981 */ /* 0x000f28000c1e9900 */
[----:B------:R-:W4:Y:S04]  /*0720*/  LDG.E.CONSTANT R17, desc[UR6][R4.64+0x800] ;  /* 0x0008000604117981 */ /* 0x000f28000c1e9900 */
[----:B------:R-:W4:Y:S01]  /*0730*/  LDG.E.CONSTANT R12, desc[UR6][R4.64+0xc00] ;  /* 0x000c0006040c7981 */ /* 0x000f22000c1e9900 */
[----:B------:R-:W-:Y:S01]  /*0740*/  PLOP3.LUT P0, PT, PT, PT, PT, 0x8, 0x80 ;  /* 0x000000000080781c */ /* 0x000fe20003f0e170 */
[----:B------:R-:W-:Y:S01]  /*0750*/  VIADD R11, R11, 0x800 ;  /* 0x000008000b0b7836 */ /* 0x000fe20000000000 */
[----:B--2--5:R-:W-:-:S04]  /*0760*/  IADD3 R6, PT, PT, R6, R7, R0 ;  /* 0x0000000706067210 */ /* 0x024fc80007ffe000 */
[----:B---3--:R-:W-:-:S04]  /*0770*/  IADD3 R6, PT, PT, R8, R13, R6 ;  /* 0x0000000d08067210 */ /* 0x008fc80007ffe006 */
[----:B----4-:R-:W-:-:S04]  /*0780*/  IADD3 R6, PT, PT, R10, R15, R6 ;  /* 0x0000000f0a067210 */ /* 0x010fc80007ffe006 */
[----:B------:R-:W-:-:S07]  /*0790*/  IADD3 R0, PT, PT, R12, R17, R6 ;  /* 0x000000110c007210 */ /* 0x000fce0007ffe006 */
.L_x_49:
[----:B------:R-:W-:Y:S05]  /*07a0*/  BSYNC.RECONVERGENT B2 ;  /* 0x0000000000027941 */ /* 0x000fea0003800200 */
.L_x_48:
[----:B------:R-:W-:-:S13]  /*07b0*/  ISETP.LT.OR P0, PT, R11, R20, P0 ;  /* 0x000000140b00720c */ /* 0x000fda0000701670 */
[----:B------:R-:W-:Y:S05]  /*07c0*/  @!P0 BRA `(.L_x_41) ;  /* 0x0000000000208947 */ /* 0x000fea0003800000 */
[----:B------:R-:W0:Y:S02]  /*07d0*/  LDC.64 R2, c[0x0][0x380] ;  /* 0x0000e000ff027b82 */ /* 0x000e240000000a00 */
[----:B0-----:R-:W-:-:S05]  /*07e0*/  IMAD.WIDE R2, R11, 0x4, R2 ;  /* 0x000000040b027825 */ /* 0x001fca00078e0202 */
[----:B------:R-:W2:Y:S04]  /*07f0*/  LDG.E.CONSTANT R5, desc[UR6][R2.64] ;  /* 0x0000000602057981 */ /* 0x000ea8000c1e9900 */
[----:B------:R-:W2:Y:S04]  /*0800*/  LDG.E.CONSTANT R4, desc[UR6][R2.64+0x400] ;  /* 0x0004000602047981 */ /* 0x000ea8000c1e9900 */
[----:B------:R-:W3:Y:S04]  /*0810*/  LDG.E.CONSTANT R7, desc[UR6][R2.64+0x800] ;  /* 0x0008000602077981 */ /* 0x000ee8000c1e9900 */
[----:B------:R-:W3:Y:S01]  /*0820*/  LDG.E.CONSTANT R6, desc[UR6][R2.64+0xc00] ;  /* 0x000c000602067981 */ /* 0x000ee2000c1e9900 */
[----:B--2--5:R-:W-:-:S04]  /*0830*/  IADD3 R0, PT, PT, R4, R5, R0 ;  /* 0x0000000504007210 */ /* 0x024fc80007ffe000 */
[----:B---3--:R-:W-:-:S07]  /*0840*/  IADD3 R0, PT, PT, R6, R7, R0 ;  /* 0x0000000706007210 */ /* 0x008fce0007ffe000 */
.L_x_41:
[----:B------:R-:W-:Y:S05]  /*0850*/  BSYNC.RECONVERGENT B1 ;  /* 0x0000000000017941 */ /* 0x000fea0003800200 */
.L_x_40:
[----:B------:R-:W-:-:S13]  /*0860*/  ISETP.GE.AND P0, PT, R20, 0x100, PT ;  /* 0x000001001400780c */ /* 0x000fda0003f06270 */
[----:B------:R-:W-:Y:S05]  /*0870*/  @!P0 BRA `(.L_x_50) ;  /* 0x0000000000ac8947 */ /* 0x000fea0003800000 */
[----:B------:R-:W1:Y:S01]  /*0880*/  S2R R6, SR_LANEID ;  /* 0x0000000000067919 */ /* 0x000e620000000000 */
[----:B0----5:R-:W0:Y:S01]  /*0890*/  SHFL.DOWN PT, R2, R0, 0x1, 0x1f ;  /* 0x08201f0000027f89 */ /* 0x021e2200000e0000 */
[C---:B-1----:R-:W-:Y:S02]  /*08a0*/  ISETP.GT.AND P0, PT, R6.reuse, 0x1e, PT ;  /* 0x0000001e0600780c */ /* 0x042fe40003f04270 */
[----:B------:R-:W-:Y:S02]  /*08b0*/  ISETP.NE.AND P1, PT, R6, RZ, PT ;  /* 0x000000ff0600720c */ /* 0x000fe40003f25270 */
[----:B0-----:R-:W-:Y:S02]  /*08c0*/  SEL R3, R2, RZ, !P0 ;  /* 0x000000ff02037207 */ /* 0x001fe40004000000 */
[----:B------:R-:W-:-:S03]  /*08d0*/  ISETP.GT.AND P0, PT, R6, 0x1d, PT ;  /* 0x0000001d0600780c */ /* 0x000fc60003f04270 */
[----:B------:R-:W-:-:S05]  /*08e0*/  IMAD.IADD R3, R3, 0x1, R0 ;  /* 0x0000000103037824 */ /* 0x000fca00078e0200 */
[----:B------:R-:W0:Y:S01]  /*08f0*/  SHFL.DOWN PT, R2, R3, 0x2, 0x1f ;  /* 0x08401f0003027f89 */ /* 0x000e2200000e0000 */
[----:B------:R-:W1:Y:S01]  /*0900*/  @!P1 S2R R7, SR_CgaCtaId ;  /* 0x0000000000079919 */ /* 0x000e620000008800 */
[----:B0-----:R-:W-:Y:S02]  /*0910*/  SEL R2, R2, RZ, !P0 ;  /* 0x000000ff02027207 */ /* 0x001fe40004000000 */
[----:B------:R-:W-:-:S03]  /*0920*/  ISETP.GT.AND P0, PT, R6, 0x1b, PT ;  /* 0x0000001b0600780c */ /* 0x000fc60003f04270 */
[----:B------:R-:W-:-:S05]  /*0930*/  IMAD.IADD R2, R3, 0x1, R2 ;  /* 0x0000000103027824 */ /* 0x000fca00078e0202 */
[----:B------:R-:W0:Y:S02]  /*0940*/  SHFL.DOWN PT, R4, R2, 0x4, 0x1f ;  /* 0x08801f0002047f89 */ /* 0x000e2400000e0000 */
[----:B0-----:R-:W-:Y:S02]  /*0950*/  SEL R5, R4, RZ, !P0 ;  /* 0x000000ff04057207 */ /* 0x001fe40004000000 */
[----:B------:R-:W-:Y:S02]  /*0960*/  ISETP.GT.AND P0, PT, R6, 0x17, PT ;  /* 0x000000170600780c */ /* 0x000fe40003f04270 */
[----:B------:R-:W-:Y:S01]  /*0970*/  @!P1 MOV R4, 0x400 ;  /* 0x0000040000049802 */ /* 0x000fe20000000f00 */
[----:B------:R-:W-:Y:S01]  /*0980*/  IMAD.IADD R5, R2, 0x1, R5 ;  /* 0x0000000102057824 */ /* 0x000fe200078e0205 */
[----:B------:R-:W-:Y:S02]  /*0990*/  @!P1 SHF.R.U32.HI R2, RZ, 0x3, R9 ;  /* 0x00000003ff029819 */ /* 0x000fe40000011609 */
[----:B-1----:R-:W-:-:S02]  /*09a0*/  @!P1 LEA R7, R7, R4, 0x18 ;  /* 0x0000000407079211 */ /* 0x002fc400078ec0ff */
[----:B------:R-:W0:Y:S01]  /*09b0*/  SHFL.DOWN PT, R0, R5, 0x8, 0x1f ;  /* 0x09001f0005007f89 */ /* 0x000e2200000e0000 */
[----:B------:R-:W-:-:S05]  /*09c0*/  @!P1 LOP3.LUT R2, R2, 0x7c, RZ, 0xc0, !PT ;  /* 0x0000007c02029812 */ /* 0x000fca00078ec0ff */
[----:B------:R-:W-:Y:S01]  /*09d0*/  @!P1 IMAD.IADD R2, R2, 0x1, R7 ;  /* 0x0000000102029824 */ /* 0x000fe200078e0207 */
[----:B0-----:R-:W-:Y:S02]  /*09e0*/  SEL R0, R0, RZ, !P0 ;  /* 0x000000ff00007207 */ /* 0x001fe40004000000 */
[----:B------:R-:W-:-:S03]  /*09f0*/  ISETP.GT.AND P0, PT, R6, 0xf, PT ;  /* 0x0000000f0600780c */ /* 0x000fc60003f04270 */
[----:B------:R-:W-:-:S05]  /*0a00*/  IMAD.IADD R0, R5, 0x1, R0 ;  /* 0x0000000105007824 */ /* 0x000fca00078e0200 */
[----:B------:R-:W0:Y:S02]  /*0a10*/  SHFL.DOWN PT, R3, R0, 0x10, 0x1f ;  /* 0x0a001f0000037f89 */ /* 0x000e2400000e0000 */
[----:B0-----:R-:W-:Y:S02]  /*0a20*/  SEL R3, R3, RZ, !P0 ;  /* 0x000000ff03037207 */ /* 0x001fe40004000000 */
[----:B------:R-:W-:-:S03]  /*0a30*/  ISETP.NE.AND P0, PT, R9, RZ, PT ;  /* 0x000000ff0900720c */ /* 0x000fc60003f05270 */
[----:B------:R-:W-:-:S05]  /*0a40*/  IMAD.IADD R3, R0, 0x1, R3 ;  /* 0x0000000100037824 */ /* 0x000fca00078e0203 */
[----:B------:R0:W-:Y:S01]  /*0a50*/  @!P1 STS [R2+0x8], R3 ;  /* 0x0000080302009388 */ /* 0x0001e20000000800 */
[----:B------:R-:W-:Y:S06]  /*0a60*/  BAR.SYNC.DEFER_BLOCKING 0x0 ;  /* 0x0000000000007b1d */ /* 0x000fec0000010000 */
[----:B------:R-:W-:Y:S05]  /*0a70*/  @P0 BRA `(.L_x_51) ;  /* 0x0000002c00ac0947 */ /* 0x000fea0003800000 */
[----:B------:R-:W1:Y:S01]  /*0a80*/  S2UR UR5, SR_CgaCtaId ;  /* 0x00000000000579c3 */ /* 0x000e620000008800 */
[----:B------:R-:W-:Y:S02]  /*0a90*/  UMOV UR4, 0x400 ;  /* 0x0000040000047882 */ /* 0x000fe40000000000 */
[----:B-1----:R-:W-:-:S09]  /*0aa0*/  ULEA UR4, UR5, UR4, 0x18 ;  /* 0x0000000405047291 */ /* 0x002fd2000f8ec0ff */
[----:B------:R-:W-:Y:S04]  /*0ab0*/  LDS R0, [UR4+0xc] ;  /* 0x00000c04ff007984 */ /* 0x000fe80008000800 */
[----:B------:R-:W1:Y:S04]  /*0ac0*/  LDS.128 R4, [UR4+0x10] ;  /* 0x00001004ff047984 */ /* 0x000e680008000c00 */
[----:B------:R-:W2:Y:S01]  /*0ad0*/  LDS.64 R8, [UR4+0x20] ;  /* 0x00002004ff087984 */ /* 0x000ea20008000a00 */
[----:B-1----:R-:W-:-:S04]  /*0ae0*/  IADD3 R0, PT, PT, R4, R0, R3 ;  /* 0x0000000004007210 */ /* 0x002fc80007ffe003 */
[----:B------:R-:W-:-:S04]  /*0af0*/  IADD3 R0, PT, PT, R6, R0, R5 ;  /* 0x0000000006007210 */ /* 0x000fc80007ffe005 */
[----:B--2---:R-:W-:-:S05]  /*0b00*/  IADD3 R0, PT, PT, R8, R0, R7 ;  /* 0x0000000008007210 */ /* 0x004fca0007ffe007 */
[----:B0-----:R-:W-:Y:S01]  /*0b10*/  IMAD.IADD R3, R0, 0x1, R9 ;  /* 0x0000000100037824 */ /* 0x001fe200078e0209 */
[----:B------:R-:W-:Y:S06]  /*0b20*/  BRA `(.L_x_51) ;  /* 0x0000002c00807947 */ /* 0x000fec0003800000 */
.L_x_50:
[----:B0-----:R-:W-:Y:S01]  /*0b30*/  LOP3.LUT R2, R9, 0x3e0, RZ, 0xc0, !PT ;  /* 0x000003e009027812 */ /* 0x001fe200078ec0ff */
[----:B------:R-:W0:Y:S03]  /*0b40*/  S2R R8, SR_LANEID ;  /* 0x0000000000087919 */ /* 0x000e260000000000 */
[----:B------:R-:W-:Y:S01]  /*0b50*/  LOP3.LUT R5, RZ, R2, RZ, 0x33, !PT ;  /* 0x00000002ff057212 */ /* 0x000fe200078e33ff */
[----:B------:R-:W-:-:S04]  /*0b60*/  VIADD R3, R2, 0x20 ;  /* 0x0000002002037836 */ /* 0x000fc80000000000 */
[----:B------:R-:W-:Y:S01]  /*0b70*/  IMAD.IADD R5, R5, 0x1, R20 ;  /* 0x0000000105057824 */ /* 0x000fe200078e0214 */
[----:B------:R-:W-:-:S04]  /*0b80*/  ISETP.GT.AND P0, PT, R3, R20, PT ;  /* 0x000000140300720c */ /* 0x000fc80003f04270 */
[----:B------:R-:W-:-:S05]  /*0b90*/  SEL R5, R5, 0x1f, P0 ;  /* 0x0000001f05057807 */ /* 0x000fca0000000000 */
[----:B-----5:R-:W1:Y:S01]  /*0ba0*/  SHFL.DOWN PT, R2, R0, 0x1, R5 ;  /* 0x0820000000027989 */ /* 0x020e6200000e0005 */
[CC--:B0-----:R-:W-:Y:S01]  /*0bb0*/  ISETP.GE.AND P0, PT, R8.reuse, R5.reuse, PT ;  /* 0x000000050800720c */ /* 0x0c1fe20003f06270 */
[C---:B------:R-:W-:Y:S01]  /*0bc0*/  VIADD R4, R8.reuse, 0x2 ;  /* 0x0000000208047836 */ /* 0x040fe20000000000 */
[C---:B------:R-:W-:Y:S01]  /*0bd0*/  ISETP.NE.AND P1, PT, R8.reuse, RZ, PT ;  /* 0x000000ff0800720c */ /* 0x040fe20003f25270 */
[----:B------:R-:W-:Y:S01]  /*0be0*/  VIADD R6, R8, 0x4 ;  /* 0x0000000408067836 */ /* 0x000fe20000000000 */
[----:B-1----:R-:W-:Y:S02]  /*0bf0*/  SEL R3, R2, RZ, !P0 ;  /* 0x000000ff02037207 */ /* 0x002fe40004000000 */
[----:B------:R-:W-:-:S03]  /*0c00*/  ISETP.GT.AND P0, PT, R4, R5, PT ;  /* 0x000000050400720c */ /* 0x000fc60003f04270 */
[----:B------:R-:W-:-:S06]  /*0c10*/  IMAD.IADD R2, R3, 0x1, R0 ;  /* 0x0000000103027824 */ /* 0x000fcc00078e0200 */
[----:B------:R-:W0:Y:S01]  /*0c20*/  @!P1 S2R R10, SR_CgaCtaId ;  /* 0x00000000000a9919 */ /* 0x000e220000008800 */
[----:B------:R-:W-:Y:S01]  /*0c30*/  @!P1 MOV R7, 0x400 ;  /* 0x0000040000079802 */ /* 0x000fe20000000f00 */
[----:B------:R-:W1:Y:S02]  /*0c40*/  SHFL.DOWN PT, R3, R2, 0x2, R5 ;  /* 0x0840000002037989 */ /* 0x000e6400000e0005 */
[----:B-1----:R-:W-:Y:S02]  /*0c50*/  SEL R3, R3, RZ, !P0 ;  /* 0x000000ff03037207 */ /* 0x002fe40004000000 */
[----:B------:R-:W-:Y:S02]  /*0c60*/  ISETP.GT.AND P0, PT, R6, R5, PT ;  /* 0x000000050600720c */ /* 0x000fe40003f04270 */
[----:B------:R-:W-:Y:S01]  /*0c70*/  @!P1 SHF.R.U32.HI R6, RZ, 0x3, R9 ;  /* 0x00000003ff069819 */ /* 0x000fe20000011609 */
[----:B------:R-:W-:Y:S01]  /*0c80*/  IMAD.IADD R4, R2, 0x1, R3 ;  /* 0x0000000102047824 */ /* 0x000fe200078e0203 */
[----:B0-----:R-:W-:Y:S01]  /*0c90*/  @!P1 LEA R7, R10, R7, 0x18 ;  /* 0x000000070a079211 */ /* 0x001fe200078ec0ff */
[----:B------:R-:W-:Y:S01]  /*0ca0*/  VIADD R2, R8, 0x8 ;  /* 0x0000000808027836 */ /* 0x000fe20000000000 */
[----:B------:R-:W-:-:S02]  /*0cb0*/  @!P1 LOP3.LUT R6, R6, 0x7c, RZ, 0xc0, !PT ;  /* 0x0000007c06069812 */ /* 0x000fc400078ec0ff */
[----:B------:R-:W0:Y:S03]  /*0cc0*/  SHFL.DOWN PT, R3, R4, 0x4, R5 ;  /* 0x0880000004037989 */ /* 0x000e2600000e0005 */
[----:B------:R-:W-:Y:S01]  /*0cd0*/  @!P1 IMAD.IADD R6, R6, 0x1, R7 ;  /* 0x0000000106069824 */ /* 0x000fe200078e0207 */
[----:B0-----:R-:W-:Y:S02]  /*0ce0*/  SEL R3, R3, RZ, !P0 ;  /* 0x000000ff03037207 */ /* 0x001fe40004000000 */
[----:B------:R-:W-:-:S03]  /*0cf0*/  ISETP.GT.AND P0, PT, R2, R5, PT ;  /* 0x000000050200720c */ /* 0x000fc60003f04270 */
[----:B------:R-:W-:Y:S02]  /*0d00*/  IMAD.IADD R0, R4, 0x1, R3 ;  /* 0x0000000104007824 */ /* 0x000fe400078e0203 */
[----:B------:R-:W-:-:S03]  /*0d10*/  VIADD R4, R8, 0x10 ;  /* 0x0000001008047836 */ /* 0x000fc60000000000 */
[----:B------:R-:W0:Y:S02]  /*0d20*/  SHFL.DOWN PT, R3, R0, 0x8, R5 ;  /* 0x0900000000037989 */ /* 0x000e2400000e0005 */
[----:B0-----:R-:W-:Y:S02]  /*0d30*/  SEL R3, R3, RZ, !P0 ;  /* 0x000000ff03037207 */ /* 0x001fe40004000000 */
[----:B------:R-:W-:-:S03]  /*0d40*/  ISETP.GT.AND P0, PT, R4, R5, PT ;  /* 0x000000050400720c */ /* 0x000fc60003f04270 */
[----:B------:R-:W-:-:S05]  /*0d50*/  IMAD.IADD R2, R0, 0x1, R3 ;  /* 0x0000000100027824 */ /* 0x000fca00078e0203 */
[----:B------:R-:W0:Y:S02]  /*0d60*/  SHFL.DOWN PT, R3, R2, 0x10, R5 ;  /* 0x0a00000002037989 */ /* 0x000e2400000e0005 */
[----:B0-----:R-:W-:Y:S02]  /*0d70*/  SEL R3, R3, RZ, !P0 ;  /* 0x000000ff03037207 */ /* 0x001fe40004000000 */
[----:B------:R-:W-:-:S03]  /*0d80*/  ISETP.NE.AND P0, PT, R9, RZ, PT ;  /* 0x000000ff0900720c */ /* 0x000fc60003f05270 */
[----:B------:R-:W-:-:S05]  /*0d90*/  IMAD.IADD R3, R2, 0x1, R3 ;  /* 0x0000000102037824 */ /* 0x000fca00078e0203 */
[----:B------:R4:W-:Y:S01]  /*0da0*/  @!P1 STS [R6+0x8], R3 ;  /* 0x0000080306009388 */ /* 0x0009e20000000800 */
[----:B------:R-:W-:Y:S06]  /*0db0*/  BAR.SYNC.DEFER_BLOCKING 0x0 ;  /* 0x0000000000007b1d */ /* 0x000fec0000010000 */
[----:B------:R-:W-:Y:S05]  /*0dc0*/  @P0 BRA `(.L_x_51) ;  /* 0x0000002800d80947 */ /* 0x000fea0003800000 */
[----:B------:R-:W0:Y:S01]  /*0dd0*/  S2UR UR5, SR_CgaCtaId ;  /* 0x00000000000579c3 */ /* 0x000e220000008800 */
[----:B------:R-:W-:Y:S01]  /*0de0*/  UMOV UR4, 0x400 ;  /* 0x0000040000047882 */ /* 0x000fe20000000000 */
[C---:B------:R-:W-:Y:S02]  /*0df0*/  ISETP.GT.AND P2, PT, R20.reuse, 0x40, PT ;  /* 0x000000401400780c */ /* 0x040fe40003f44270 */
[C---:B------:R-:W-:Y:S02]  /*0e00*/  ISETP.GT.AND P1, PT, R20.reuse, 0x20, PT ;  /* 0x000000201400780c */ /* 0x040fe40003f24270 */
[----:B------:R-:W-:Y:S01]  /*0e10*/  ISETP.GT.AND P3, PT, R20, 0x80, PT ;  /* 0x000000801400780c */ /* 0x000fe20003f64270 */
[----:B0-----:R-:W-:-:S09]  /*0e20*/  ULEA UR4, UR5, UR4, 0x18 ;  /* 0x0000000405047291 */ /* 0x001fd2000f8ec0ff */
[----:B----4-:R-:W0:Y:S04]  /*0e30*/  LDS.128 R4, [UR4+0x10] ;  /* 0x00001004ff047984 */ /* 0x010e280008000c00 */
[----:B------:R-:W1:Y:S04]  /*0e40*/  LDS R0, [UR4+0xc] ;  /* 0x00000c04ff007984 */ /* 0x000e680008000800 */
[----:B------:R-:W2:Y:S01]  /*0e50*/  LDS.64 R8, [UR4+0x20] ;  /* 0x00002004ff087984 */ /* 0x000ea20008000a00 */
[----:B0-----:R-:W-:Y:S02]  /*0e60*/  SEL R4, R4, RZ, P2 ;  /* 0x000000ff04047207 */ /* 0x001fe40001000000 */
[----:B------:R-:W-:-:S02]  /*0e70*/  ISETP.GT.AND P2, PT, R20, 0x60, PT ;  /* 0x000000601400780c */ /* 0x000fc40003f44270 */
[----:B-1----:R-:W-:Y:S02]  /*0e80*/  SEL R0, R0, RZ, P1 ;  /* 0x000000ff00007207 */ /* 0x002fe40000800000 */
[----:B------:R-:W-:Y:S02]  /*0e90*/  SEL R5, R5, RZ, P2 ;  /* 0x000000ff05057207 */ /* 0x000fe40001000000 */
[----:B------:R-:W-:Y:S02]  /*0ea0*/  IADD3 R0, PT, PT, R4, R0, R3 ;  /* 0x0000000004007210 */ /* 0x000fe40007ffe003 */
[----:B------:R-:W-:Y:S02]  /*0eb0*/  ISETP.GT.AND P1, PT, R20, 0xa0, PT ;  /* 0x000000a01400780c */ /* 0x000fe40003f24270 */
[----:B------:R-:W-:Y:S02]  /*0ec0*/  SEL R6, R6, RZ, P3 ;  /* 0x000000ff06067207 */ /* 0x000fe40001800000 */
[----:B------:R-:W-:-:S02]  /*0ed0*/  ISETP.GT.AND P2, PT, R20, 0xc0, PT ;  /* 0x000000c01400780c */ /* 0x000fc40003f44270 */
[----:B------:R-:W-:Y:S02]  /*0ee0*/  ISETP.GT.AND P3, PT, R20, 0xe0, PT ;  /* 0x000000e01400780c */ /* 0x000fe40003f64270 */
[----:B------:R-:W-:Y:S02]  /*0ef0*/  SEL R7, R7, RZ, P1 ;  /* 0x000000ff07077207 */ /* 0x000fe40000800000 */
[----:B------:R-:W-:Y:S02]  /*0f00*/  IADD3 R0, PT, PT, R6, R0, R5 ;  /* 0x0000000006007210 */ /* 0x000fe40007ffe005 */
[----:B--2---:R-:W-:Y:S02]  /*0f10*/  SEL R8, R8, RZ, P2 ;  /* 0x000000ff08087207 */ /* 0x004fe40001000000 */
[----:B------:R-:W-:Y:S02]  /*0f20*/  SEL R9, R9, RZ, P3 ;  /* 0x000000ff09097207 */ /* 0x000fe40001800000 */
[----:B------:R-:W-:-:S05]  /*0f30*/  IADD3 R0, PT, PT, R8, R0, R7 ;  /* 0x0000000008007210 */ /* 0x000fca0007ffe007 */
[----:B------:R-:W-:Y:S01]  /*0f40*/  IMAD.IADD R3, R0, 0x1, R9 ;  /* 0x0000000100037824 */ /* 0x000fe200078e0209 */
[----:B------:R-:W-:Y:S06]  /*0f50*/  BRA `(.L_x_51) ;  /* 0x0000002800747947 */ /* 0x000fec0003800000 */
.L_x_37:
[----:B------:R-:W0:Y:S01]  /*0f60*/  S2R R0, SR_TID.X ;  /* 0x0000000000007919 */ /* 0x000e220000002100 */
[----:B------:R-:W1:Y:S01]  /*0f70*/  LDC.64 R2, c[0x0][0x380] ;  /* 0x0000e000ff027b82 */ /* 0x000e620000000a00 */
[----:B0-----:R-:W-:-:S04]  /*0f80*/  IMAD.SHL.U32 R5, R0, 0x4, RZ ;  /* 0x0000000400057824 */ /* 0x001fc800078e00ff */
[----:B-1----:R-:W-:-:S05]  /*0f90*/  IMAD.WIDE.U32 R2, R5, 0x4, R2 ;  /* 0x0000000405027825 */ /* 0x002fca00078e0002 */
[----:B------:R-:W2:Y:S04]  /*0fa0*/  LDG.E.128.CONSTANT R4, desc[UR6][R2.64] ;  /* 0x0000000602047981 */ /* 0x000ea8000c1e9d00 */
[----:B------:R-:W3:Y:S04]  /*0fb0*/  LDG.E.128.CONSTANT R8, desc[UR6][R2.64+0x1000] ;  /* 0x0010000602087981 */ /* 0x000ee8000c1e9d00 */
[----:B------:R-:W4:Y:S04]  /*0fc0*/  LDG.E.128.CONSTANT R12, desc[UR6][R2.64+0x2000] ;  /* 0x00200006020c7981 */ /* 0x000f28000c1e9d00 */
[----:B------:R-:W5:Y:S01]  /*0fd0*/  LDG.E.128.CONSTANT R16, desc[UR6][R2.64+0x3000] ;  /* 0x0030000602107981 */ /* 0x000f62000c1e9d00 */
[----:B------:R-:W-:Y:S01]  /*0fe0*/  ISETP.GE.U32.AND P0, PT, R20, 0x2000, PT ;  /* 0x000020001400780c */ /* 0x000fe20003f06070 */
[----:B------:R-:W-:Y:S01]  /*0ff0*/  IMAD.MOV.U32 R23, RZ, RZ, 0x1000 ;  /* 0x00001000ff177424 */ /* 0x000fe200078e00ff */
[----:B--2---:R-:W-:-:S04]  /*1000*/  IADD3 R5, PT, PT, R6, R5, R4 ;  /* 0x0000000506057210 */ /* 0x004fc80007ffe004 */
[----:B---3--:R-:W-:-:S04]  /*1010*/  IADD3 R5, PT, PT, R8, R7, R5 ;  /* 0x0000000708057210 */ /* 0x008fc80007ffe005 */
[----:B------:R-:W-:-:S04]  /*1020*/  IADD3 R5, PT, PT, R10, R9, R5 ;  /* 0x000000090a057210 */ /* 0x000fc80007ffe005 */
[----:B----4-:R-:W-:-:S04]  /*1030*/  IADD3 R5, PT, PT, R12, R11, R5 ;  /* 0x0000000b0c057210 */ /* 0x010fc80007ffe005 */
[----:B------:R-:W-:-:S04]  /*1040*/  IADD3 R5, PT, PT, R14, R13, R5 ;  /* 0x0000000d0e057210 */ /* 0x000fc80007ffe005 */
[----:B-----5:R-:W-:-:S04]  /*1050*/  IADD3 R5, PT, PT, R16, R15, R5 ;  /* 0x0000000f10057210 */ /* 0x020fc80007ffe005 */
[----:B------:R-:W-:-:S05]  /*1060*/  IADD3 R5, PT, PT, R18, R17, R5 ;  /* 0x0000001112057210 */ /* 0x000fca0007ffe005 */
[----:B------:R-:W-:Y:S01]  /*1070*/  IMAD.IADD R21, R19, 0x1, R5 ;  /* 0x0000000113157824 */ /* 0x000fe200078e0205 */
[----:B------:R-:W-:Y:S06]  /*1080*/  @!P0 BRA `(.L_x_52) ;  /* 0x00000000005c8947 */ /* 0x000fec0003800000 */
[----:B------:R-:W0:Y:S01]  /*1090*/  LDC R24, c[0x0][0x390] ;  /* 0x0000e400ff187b82 */ /* 0x000e220000000800 */
[----:B------:R-:W-:Y:S02]  /*10a0*/  VIADD R22, R20, 0xfffff000 ;  /* 0xfffff00014167836 */ /* 0x000fe40000000000 */
[----:B------:R-:W-:-:S07]  /*10b0*/  IMAD.MOV.U32 R23, RZ, RZ, 0x1000 ;  /* 0x00001000ff177424 */ /* 0x000fce00078e00ff */
.L_x_54:
[----:B------:R-:W-:-:S05]  /*10c0*/  IMAD.WIDE R26, R23, 0x4, R2 ;  /* 0x00000004171a7825 */ /* 0x000fca00078e0202 */
[----:B------:R-:W2:Y:S04]  /*10d0*/  LDG.E.128.CONSTANT R12, desc[UR6][R26.64] ;  /* 0x000000061a0c7981 */ /* 0x000ea8000c1e9d00 */
[----:B------:R-:W3:Y:S04]  /*10e0*/  LDG.E.128.CONSTANT R16, desc[UR6][R26.64+0x1000] ;  /* 0x001000061a107981 */ /* 0x000ee8000c1e9d00 */
[----:B------:R-:W4:Y:S04]  /*10f0*/  LDG.E.128.CONSTANT R4, desc[UR6][R26.64+0x2000] ;  /* 0x002000061a047981 */ /* 0x000f28000c1e9d00 */
[----:B------:R-:W5:Y:S01]  /*1100*/  LDG.E.128.CONSTANT R8, desc[UR6][R26.64+0x3000] ;  /* 0x003000061a087981 */ /* 0x000f62000c1e9d00 */
[----:B0-----:R-:W-:Y:S01]  /*1110*/  IMAD.MOV.U32 R20, RZ, RZ, R24 ;  /* 0x000000ffff147224 */ /* 0x001fe200078e0018 */
[----:B--2---:R-:W-:-:S04]  /*1120*/  IADD3 R13, PT, PT, R13, R12, R21 ;  /* 0x0000000c0d0d7210 */ /* 0x004fc80007ffe015 */
[----:B------:R-:W-:-:S04]  /*1130*/  IADD3 R13, PT, PT, R15, R14, R13 ;  /* 0x0000000e0f0d7210 */ /* 0x000fc80007ffe00d */
[----:B---3--:R-:W-:-:S04]  /*1140*/  IADD3 R13, PT, PT, R17, R16, R13 ;  /* 0x00000010110d7210 */ /* 0x008fc80007ffe00d */
[----:B------:R-:W-:-:S04]  /*1150*/  IADD3 R13, PT, PT, R19, R18, R13 ;  /* 0x00000012130d7210 */ /* 0x000fc80007ffe00d */
[----:B----4-:R-:W-:Y:S01]  /*1160*/  IADD3 R13, PT, PT, R5, R4, R13 ;  /* 0x00000004050d7210 */ /* 0x010fe20007ffe00d */
[----:B------:R-:W-:-:S03]  /*1170*/  IMAD.IADD R4, R20, 0x1, -R23 ;  /* 0x0000000114047824 */ /* 0x000fc600078e0a17 */
[----:B------:R-:W-:Y:S02]  /*1180*/  IADD3 R13, PT, PT, R7, R6, R13 ;  /* 0x00000006070d7210 */ /* 0x000fe40007ffe00d */
[----:B------:R-:W-:Y:S02]  /*1190*/  ISETP.GE.AND P0, PT, R4, 0x1000, PT ;  /* 0x000010000400780c */ /* 0x000fe40003f06270 */
[----:B-----5:R-:W-:-:S04]  /*11a0*/  IADD3 R13, PT, PT, R9, R8, R13 ;  /* 0x00000008090d7210 */ /* 0x020fc80007ffe00d */
[----:B------:R-:W-:-:S07]  /*11b0*/  IADD3 R21, PT, PT, R11, R10, R13 ;  /* 0x0000000a0b157210 */ /* 0x000fce0007ffe00d */
[----:B------:R-:W-:Y:S05]  /*11c0*/  @!P0 BRA `(.L_x_53) ;  /* 0x0000000400fc8947 */ /* 0x000fea0003800000 */
[----:B------:R-:W-:-:S05]  /*11d0*/  VIADD R23, R23, 0x1000 ;  /* 0x0000100017177836 */ /* 0x000fca0000000000 */
[----:B------:R-:W-:-:S13]  /*11e0*/  ISETP.GT.AND P0, PT, R23, R22, PT ;  /* 0x000000161700720c */ /* 0x000fda0003f04270 */
[----:B------:R-:W-:Y:S05]  /*11f0*/  @!P0 BRA `(.L_x_54) ;  /* 0xfffffffc00b08947 */ /* 0x000fea000383ffff */
.L_x_52:
[----:B------:R-:W-:-:S13]  /*1200*/  ISETP.GE.AND P0, PT, R23, R20, PT ;  /* 0x000000141700720c */ /* 0x000fda0003f06270 */
[----:B------:R-:W-:Y:S05]  /*1210*/  @P0 BRA `(.L_x_53) ;  /* 0x0000000400e80947 */ /* 0x000fea0003800000 */
[----:B------:R-:W-:Y:S01]  /*1220*/  IMAD.IADD R9, R20, 0x1, -R23 ;  /* 0x0000000114097824 */ /* 0x000fe200078e0a17 */
[----:B------:R-:W-:Y:S04]  /*1230*/  BSSY.RECONVERGENT B1, `(.L_x_53) ;  /* 0x0000078000017945 */ /* 0x000fe80003800200 */
[----:B------:R-:W-:-:S13]  /*1240*/  ISETP.GE.AND P0, PT, R0, R9, PT ;  /* 0x000000090000720c */ /* 0x000fda0003f06270 */
[----:B------:R-:W-:Y:S05]  /*1250*/  @P0 BRA `(.L_x_55) ;  /* 0x0000000400d40947 */ /* 0x000fea0003800000 */
[----:B------:R-:W-:Y:S01]  /*1260*/  LOP3.LUT R2, RZ, R0, RZ, 0x33, !PT ;  /* 0x00000000ff027212 */ /* 0x000fe200078e33ff */
[----:B------:R-:W-:Y:S01]  /*1270*/  BSSY.RECONVERGENT B2, `(.L_x_56) ;  /* 0x0000015000027945 */ /* 0x000fe20003800200 */
[----:B------:R-:W-:Y:S02]  /*1280*/  IMAD.MOV.U32 R8, RZ, RZ, R0 ;  /* 0x000000ffff087224 */ /* 0x000fe400078e0000 */
[----:B------:R-:W-:-:S04]  /*1290*/  IADD3 R2, PT, PT, -R23, R20, R2 ;  /* 0x0000001417027210 */ /* 0x000fc80007ffe102 */
[C---:B------:R-:W-:Y:S02]  /*12a0*/  LOP3.LUT R3, R2.reuse, 0x300, RZ, 0xc0, !PT ;  /* 0x0000030002037812 */ /* 0x040fe400078ec0ff */
[----:B------:R-:W-:Y:S02]  /*12b0*/  ISETP.GE.U32.AND P1, PT, R2, 0x300, PT ;  /* 0x000003000200780c */ /* 0x000fe40003f26070 */
[----:B------:R-:W-:-:S13]  /*12c0*/  ISETP.NE.AND P0, PT, R3, 0x300, PT ;  /* 0x000003000300780c */ /* 0x000fda0003f05270 */
[----:B------:R-:W-:Y:S05]  /*12d0*/  @!P0 BRA `(.L_x_57) ;  /* 0x0000000000388947 */ /* 0x000fea0003800000 */
[----:B------:R-:W0:Y:S01]  /*12e0*/  LDC.64 R4, c[0x0][0x380] ;  /* 0x0000e000ff047b82 */ /* 0x000e220000000a00 */
[----:B------:R-:W-:Y:S01]  /*12f0*/  LEA.HI R2, R2, 0x1, RZ, 0x18 ;  /* 0x0000000102027811 */ /* 0x000fe200078fc0ff */
[----:B------:R-:W-:Y:S02]  /*1300*/  IMAD.IADD R7, R0, 0x1, R23 ;  /* 0x0000000100077824 */ /* 0x000fe400078e0217 */
[----:B------:R-:W-:Y:S01]  /*1310*/  IMAD.MOV.U32 R8, RZ, RZ, R0 ;  /* 0x000000ffff087224 */ /* 0x000fe200078e0000 */
[----:B------:R-:W-:-:S05]  /*1320*/  LOP3.LUT R2, R2, 0x3, RZ, 0xc0, !PT ;  /* 0x0000000302027812 */ /* 0x000fca00078ec0ff */
[----:B------:R-:W-:-:S07]  /*1330*/  IMAD.MOV R6, RZ, RZ, -R2 ;  /* 0x000000ffff067224 */ /* 0x000fce00078e0a02 */
.L_x_58:
[----:B0-----:R-:W-:-:S06]  /*1340*/  IMAD.WIDE.U32 R2, R7, 0x4, R4 ;  /* 0x0000000407027825 */ /* 0x001fcc00078e0004 */
[----:B------:R-:W2:Y:S01]  /*1350*/  LDG.E.CONSTANT R2, desc[UR6][R2.64] ;  /* 0x0000000602027981 */ /* 0x000ea2000c1e9900 */
[----:B------:R-:W-:Y:S02]  /*1360*/  VIADD R6, R6, 0x1 ;  /* 0x0000000106067836 */ /* 0x000fe40000000000 */
[----:B------:R-:W-:Y:S02]  /*1370*/  VIADD R8, R8, 0x100 ;  /* 0x0000010008087836 */ /* 0x000fe40000000000 */
[----:B------:R-:W-:Y:S01]  /*1380*/  VIADD R7, R7, 0x100 ;  /* 0x0000010007077836 */ /* 0x000fe20000000000 */
[----:B------:R-:W-:Y:S01]  /*1390*/  ISETP.NE.AND P0, PT, R6, RZ, PT ;  /* 0x000000ff0600720c */ /* 0x000fe20003f05270 */
[----:B--2---:R-:W-:-:S12]  /*13a0*/  IMAD.IADD R21, R2, 0x1, R21 ;  /* 0x0000000102157824 */ /* 0x004fd800078e0215 */
[----:B------:R-:W-:Y:S05]  /*13b0*/  @P0 BRA `(.L_x_58) ;  /* 0xfffffffc00e00947 */ /* 0x000fea000383ffff */
.L_x_57:
[----:B------:R-:W-:Y:S05]  /*13c0*/  BSYNC.RECONVERGENT B2 ;  /* 0x0000000000027941 */ /* 0x000fea0003800200 */
.L_x_56:
[----:B------:R-:W-:Y:S05]  /*13d0*/  @!P1 BRA `(.L_x_55) ;  /* 0x0000000400749947 */ /* 0x000fea0003800000 */
[----:B------:R-:W0:Y:S01]  /*13e0*/  LDCU.64 UR4, c[0x0][0x380] ;  /* 0x00007000ff0477ac */ /* 0x000e220008000a00 */
[----:B------:R-:W-:Y:S01]  /*13f0*/  IMAD.IADD R5, R9, 0x1, -R8 ;  /* 0x0000000109057824 */ /* 0x000fe200078e0a08 */
[C---:B------:R-:W-:Y:S01]  /*1400*/  IADD3 R3, P0, PT, R8.reuse, R23, RZ ;  /* 0x0000001708037210 */ /* 0x040fe20007f1e0ff */
[----:B------:R-:W-:Y:S01]  /*1410*/  BSSY.RECONVERGENT B2, `(.L_x_59) ;  /* 0x0000033000027945 */ /* 0x000fe20003800200 */
[----:B------:R-:W-:Y:S02]  /*1420*/  IMAD.IADD R23, R8, 0x1, R23 ;  /* 0x0000000108177824 */ /* 0x000fe400078e0217 */
[----:B------:R-:W-:Y:S01]  /*1430*/  ISETP.GT.AND P1, PT, R5, 0xc00, PT ;  /* 0x00000c000500780c */ /* 0x000fe20003f24270 */
[----:B------:R-:W-:Y:S01]  /*1440*/  IMAD.X R4, RZ, RZ, RZ, P0 ;  /* 0x000000ffff047224 */ /* 0x000fe200000e06ff */
[----:B0-----:R-:W-:-:S04]  /*1450*/  LEA R2, P0, R3, UR4, 0x2 ;  /* 0x0000000403027c11 */ /* 0x001fc8000f8010ff */
[----:B------:R-:W-:Y:S02]  /*1460*/  LEA.HI.X R3, R3, UR5, R4, 0x2, P0 ;  /* 0x0000000503037c11 */ /* 0x000fe400080f1404 */
[----:B------:R-:W-:-:S05]  /*1470*/  IADD3 R2, P0, PT, R2, 0x800, RZ ;  /* 0x0000080002027810 */ /* 0x000fca0007f1e0ff */
[----:B------:R-:W-:Y:S01]  /*1480*/  IMAD.X R3, RZ, RZ, R3, P0 ;  /* 0x000000ffff037224 */ /* 0x000fe200000e0603 */
[----:B------:R-:W-:Y:S01]  /*1490*/  PLOP3.LUT P0, PT, PT, PT, PT, 0x80, 0x8 ;  /* 0x000000000008781c */ /* 0x000fe20003f0f070 */
[----:B------:R-:W-:-:S12]  /*14a0*/  @!P1 BRA `(.L_x_60) ;  /* 0x0000000000a49947 */ /* 0x000fd80003800000 */
[----:B------:R-:W-:Y:S01]  /*14b0*/  PLOP3.LUT P0, PT, PT, PT, PT, 0x8, 0x80 ;  /* 0x000000000080781c */ /* 0x000fe20003f0e170 */
[----:B------:R-:W-:-:S12]  /*14c0*/  VIADD R11, R9, 0xfffff400 ;  /* 0xfffff400090b7836 */ /* 0x000fd80000000000 */
.L_x_61:
[----:B------:R-:W0:Y:S01]  /*14d0*/  LDC.64 R4, c[0x0][0x380] ;  /* 0x0000e000ff047b82 */ /* 0x000e220000000a00 */
[C---:B------:R-:W-:Y:S01]  /*14e0*/  VIADD R27, R23.reuse, 0x400 ;  /* 0x00000400171b7836 */ /* 0x040fe20000000000 */
[----:B------:R-:W2:Y:S01]  /*14f0*/  LDG.E.CONSTANT R12, desc[UR6][R2.64+-0x400] ;  /* 0xfffc0006020c7981 */ /* 0x000ea2000c1e9900 */
[----:B------:R-:W-:-:S03]  /*1500*/  VIADD R7, R23, 0x800 ;  /* 0x0000080017077836 */ /* 0x000fc60000000000 */
[----:B------:R-:W3:Y:S04]  /*1510*/  LDG.E.CONSTANT R18, desc[UR6][R2.64] ;  /* 0x0000000602127981 */ /* 0x000ee8000c1e9900 */
[----:B------:R-:W3:Y:S04]  /*1520*/  LDG.E.CONSTANT R17, desc[UR6][R2.64+0x400] ;  /* 0x0004000602117981 */ /* 0x000ee8000c1e9900 */
[----:B------:R-:W4:Y:S01]  /*1530*/  LDG.E.CONSTANT R15, desc[UR6][R2.64+0xc00] ;  /* 0x000c0006020f7981 */ /* 0x000f22000c1e9900 */
[----:B------:R-:W-:-:S03]  /*1540*/  VIADD R29, R23, 0xc00 ;  /* 0x00000c00171d7836 */ /* 0x000fc60000000000 */
[----:B------:R-:W5:Y:S04]  /*1550*/  LDG.E.CONSTANT R14, desc[UR6][R2.64+0x1000] ;  /* 0x00100006020e7981 */ /* 0x000f68000c1e9900 */
[----:B------:R-:W5:Y:S01]  /*1560*/  LDG.E.CONSTANT R13, desc[UR6][R2.64+0x1400] ;  /* 0x00140006020d7981 */ /* 0x000f62000c1e9900 */
[----:B0-----:R-:W-:-:S03]  /*1570*/  IMAD.WIDE.U32 R24, R23, 0x4, R4 ;  /* 0x0000000417187825 */ /* 0x001fc600078e0004 */
[----:B------:R-:W5:Y:S04]  /*1580*/  LDG.E.CONSTANT R19, desc[UR6][R2.64+0x1c00] ;  /* 0x001c000602137981 */ /* 0x000f68000c1e9900 */
[----:B------:R-:W2:Y:S01]  /*1590*/  LDG.E.CONSTANT R10, desc[UR6][R24.64] ;  /* 0x00000006180a7981 */ /* 0x000ea2000c1e9900 */
[----:B------:R-:W-:-:S03]  /*15a0*/  IMAD.WIDE.U32 R26, R27, 0x4, R4 ;  /* 0x000000041b1a7825 */ /* 0x000fc600078e0004 */
[----:B------:R-:W5:Y:S01]  /*15b0*/  LDG.E.CONSTANT R20, desc[UR6][R2.64+0x2400] ;  /* 0x0024000602147981 */ /* 0x000f62000c1e9900 */
[----:B------:R-:W-:-:S03]  /*15c0*/  IMAD.WIDE.U32 R6, R7, 0x4, R4 ;  /* 0x0000000407067825 */ /* 0x000fc600078e0004 */
[----:B------:R-:W4:Y:S01]  /*15d0*/  LDG.E.CONSTANT R16, desc[UR6][R26.64] ;  /* 0x000000061a107981 */ /* 0x000f22000c1e9900 */
[----:B------:R-:W-:-:S03]  /*15e0*/  IMAD.WIDE.U32 R4, R29, 0x4, R4 ;  /* 0x000000041d047825 */ /* 0x000fc600078e0004 */
[----:B------:R-:W5:Y:S04]  /*15f0*/  LDG.E.CONSTANT R6, desc[UR6][R6.64] ;  /* 0x0000000606067981 */ /* 0x000f68000c1e9900 */
[----:B------:R-:W5:Y:S04]  /*1600*/  LDG.E.CONSTANT R25, desc[UR6][R2.64+0x2000] ;  /* 0x0020000602197981 */ /* 0x000f68000c1e9900 */
[----:B------:R0:W5:Y:S04]  /*1610*/  LDG.E.CONSTANT R5, desc[UR6][R4.64] ;  /* 0x0000000604057981 */ /* 0x000168000c1e9900 */
[----:B------:R-:W5:Y:S04]  /*1620*/  LDG.E.CONSTANT R24, desc[UR6][R2.64+0x2c00] ;  /* 0x002c000602187981 */ /* 0x000f68000c1e9900 */
[----:B------:R-:W5:Y:S04]  /*1630*/  LDG.E.CONSTANT R27, desc[UR6][R2.64+0x3000] ;  /* 0x00300006021b7981 */ /* 0x000f68000c1e9900 */
[----:B------:R1:W5:Y:S01]  /*1640*/  LDG.E.CONSTANT R22, desc[UR6][R2.64+0x3400] ;  /* 0x0034000602167981 */ /* 0x000362000c1e9900 */
[----:B------:R-:W-:-:S05]  /*1650*/  VIADD R8, R8, 0x1000 ;  /* 0x0000100008087836 */ /* 0x000fca0000000000 */
[----:B------:R-:W-:Y:S02]  /*1660*/  ISETP.GE.AND P1, PT, R8, R11, PT ;  /* 0x0000000b0800720c */ /* 0x000fe40003f26270 */
[----:B0-----:R-:W-:Y:S01]  /*1670*/  IADD3 R4, P2, PT, R2, 0x4000, RZ ;  /* 0x0000400002047810 */ /* 0x001fe20007f5e0ff */
[----:B------:R-:W-:-:S04]  /*1680*/  VIADD R23, R23, 0x1000 ;  /* 0x0000100017177836 */ /* 0x000fc80000000000 */
[----:B-1----:R-:W-:Y:S02]  /*1690*/  IMAD.X R3, RZ, RZ, R3, P2 ;  /* 0x000000ffff037224 */ /* 0x002fe400010e0603 */
[----:B------:R-:W-:Y:S01]  /*16a0*/  IMAD.MOV.U32 R2, RZ, RZ, R4 ;  /* 0x000000ffff027224 */ /* 0x000fe200078e0004 */
[----:B--2---:R-:W-:-:S04]  /*16b0*/  IADD3 R10, PT, PT, R12, R10, R21 ;  /* 0x0000000a0c0a7210 */ /* 0x004fc80007ffe015 */
[----:B---3--:R-:W-:-:S04]  /*16c0*/  IADD3 R10, PT, PT, R17, R18, R10 ;  /* 0x00000012110a7210 */ /* 0x008fc80007ffe00a */
[----:B----4-:R-:W-:-:S04]  /*16d0*/  IADD3 R10, PT, PT, R15, R16, R10 ;  /* 0x000000100f0a7210 */ /* 0x010fc80007ffe00a */
[----:B-----5:R-:W-:-:S04]  /*16e0*/  IADD3 R10, PT, PT, R13, R14, R10 ;  /* 0x0000000e0d0a7210 */ /* 0x020fc80007ffe00a */
[----:B------:R-:W-:-:S04]  /*16f0*/  IADD3 R6, PT, PT, R19, R6, R10 ;  /* 0x0000000613067210 */ /* 0x000fc80007ffe00a */
[----:B------:R-:W-:-:S04]  /*1700*/  IADD3 R6, PT, PT, R20, R25, R6 ;  /* 0x0000001914067210 */ /* 0x000fc80007ffe006 */
[----:B------:R-:W-:-:S04]  /*1710*/  IADD3 R5, PT, PT, R24, R5, R6 ;  /* 0x0000000518057210 */ /* 0x000fc80007ffe006 */
[----:B------:R-:W-:Y:S01]  /*1720*/  IADD3 R21, PT, PT, R22, R27, R5 ;  /* 0x0000001b16157210 */ /* 0x000fe20007ffe005 */
[----:B------:R-:W-:Y:S06]  /*1730*/  @!P1 BRA `(.L_x_61) ;  /* 0xfffffffc00649947 */ /* 0x000fec000383ffff */
.L_x_60:
[----:B------:R-:W-:Y:S05]  /*1740*/  BSYNC.RECONVERGENT B2 ;  /* 0x0000000000027941 */ /* 0x000fea0003800200 */
.L_x_59:
[----:B------:R-:W-:Y:S01]  /*1750*/  IMAD.IADD R4, R9, 0x1, -R8 ;  /* 0x0000000109047824 */ /* 0x000fe200078e0a08 */
[----:B------:R-:W-:Y:S04]  /*1760*/  BSSY.RECONVERGENT B2, `(.L_x_62) ;  /* 0x000001a000027945 */ /* 0x000fe80003800200 */
[----:B------:R-:W-:-:S13]  /*1770*/  ISETP.GT.AND P1, PT, R4, 0x400, PT ;  /* 0x000004000400780c */ /* 0x000fda0003f24270 */
[----:B------:R-:W-:Y:S05]  /*1780*/  @!P1 BRA `(.L_x_63) ;  /* 0x00000000005c9947 */ /* 0x000fea0003800000 */
[----:B------:R-:W0:Y:S01]  /*1790*/  LDC.64 R6, c[0x0][0x380] ;  /* 0x0000e000ff067b82 */ /* 0x000e220000000a00 */
[C---:B------:R-:W-:Y:S01]  /*17a0*/  VIADD R11, R23.reuse, 0x400 ;  /* 0x00000400170b7836 */ /* 0x040fe20000000000 */
[----:B------:R-:W2:Y:S04]  /*17b0*/  LDG.E.CONSTANT R10, desc[UR6][R2.64+-0x400] ;  /* 0xfffc0006020a7981 */ /* 0x000ea8000c1e9900 */
[----:B------:R-:W3:Y:S04]  /*17c0*/  LDG.E.CONSTANT R12, desc[UR6][R2.64+0x400] ;  /* 0x00040006020c7981 */ /* 0x000ee8000c1e9900 */
[----:B------:R-:W4:Y:S04]  /*17d0*/  LDG.E.CONSTANT R13, desc[UR6][R2.64+0xc00] ;  /* 0x000c0006020d7981 */ /* 0x000f28000c1e9900 */
[----:B------:R-:W5:Y:S04]  /*17e0*/  LDG.E.CONSTANT R15, desc[UR6][R2.64+0x1000] ;  /* 0x00100006020f7981 */ /* 0x000f68000c1e9900 */
[----:B------:R1:W5:Y:S01]  /*17f0*/  LDG.E.CONSTANT R14, desc[UR6][R2.64+0x1400] ;  /* 0x00140006020e7981 */ /* 0x000362000c1e9900 */
[----:B0-----:R-:W-:-:S04]  /*1800*/  IMAD.WIDE.U32 R4, R23, 0x4, R6 ;  /* 0x0000000417047825 */ /* 0x001fc800078e0006 */
[----:B------:R-:W-:Y:S02]  /*1810*/  IMAD.WIDE.U32 R6, R11, 0x4, R6 ;  /* 0x000000040b067825 */ /* 0x000fe400078e0006 */
[----:B------:R-:W2:Y:S04]  /*1820*/  LDG.E.CONSTANT R4, desc[UR6][R4.64] ;  /* 0x0000000604047981 */ /* 0x000ea8000c1e9900 */
[----:B------:R-:W3:Y:S04]  /*1830*/  LDG.E.CONSTANT R11, desc[UR6][R2.64] ;  /* 0x00000006020b7981 */ /* 0x000ee8000c1e9900 */
[----:B------:R-:W4:Y:S01]  /*1840*/  LDG.E.CONSTANT R7, desc[UR6][R6.64] ;  /* 0x0000000606077981 */ /* 0x000f22000c1e9900 */
[----:B------:R-:W-:Y:S01]  /*1850*/  PLOP3.LUT P0, PT, PT, PT, PT, 0x8, 0x80 ;  /* 0x000000000080781c */ /* 0x000fe20003f0e170 */
[----:B------:R-:W-:-:S02]  /*1860*/  VIADD R8, R8, 0x800 ;  /* 0x0000080008087836 */ /* 0x000fc40000000000 */
[----:B------:R-:W-:Y:S01]  /*1870*/  VIADD R23, R23, 0x800 ;  /* 0x0000080017177836 */ /* 0x000fe20000000000 */
[----:B--2---:R-:W-:Y:S02]  /*1880*/  IADD3 R10, PT, PT, R10, R4, R21 ;  /* 0x000000040a0a7210 */ /* 0x004fe40007ffe015 */
[----:B------:R-:W-:Y:S02]  /*1890*/  IADD3 R4, P1, PT, R2, 0x2000, RZ ;  /* 0x0000200002047810 */ /* 0x000fe40007f3e0ff */
[----:B---3--:R-:W-:-:S03]  /*18a0*/  IADD3 R10, PT, PT, R12, R11, R10 ;  /* 0x0000000b0c0a7210 */ /* 0x008fc60007ffe00a */
[----:B------:R-:W-:Y:S01]  /*18b0*/  IMAD.X R5, RZ, RZ, R3, P1 ;  /* 0x000000ffff057224 */ /* 0x000fe200008e0603 */
[----:B----4-:R-:W-:Y:S01]  /*18c0*/  IADD3 R10, PT, PT, R13, R7, R10 ;  /* 0x000000070d0a7210 */ /* 0x010fe20007ffe00a */
[----:B-1----:R-:W-:Y:S02]  /*18d0*/  IMAD.MOV.U32 R2, RZ, RZ, R4 ;  /* 0x000000ffff027224 */ /* 0x002fe400078e0004 */
[----:B------:R-:W-:Y:S01]  /*18e0*/  IMAD.MOV.U32 R3, RZ, RZ, R5 ;  /* 0x000000ffff037224 */ /* 0x000fe200078e0005 */
[----:B-----5:R-:W-:-:S07]  /*18f0*/  IADD3 R21, PT, PT, R14, R15, R10 ;  /* 0x0000000f0e157210 */ /* 0x020fce0007ffe00a */
.L_x_63:
[----:B------:R-:W-:Y:S05]  /*1900*/  BSYNC.RECONVERGENT B2 ;  /* 0x0000000000027941 */ /* 0x000fea0003800200 */
.L_x_62:
[----:B------:R-:W-:-:S13]  /*1910*/  ISETP.LT.OR P0, PT, R8, R9, P0 ;  /* 0x000000090800720c */ /* 0x000fda0000701670 */
[----:B------:R-:W-:Y:S05]  /*1920*/  @!P0 BRA `(.L_x_55) ;  /* 0x0000000000208947 */ /* 0x000fea0003800000 */
[----:B------:R-:W0:Y:S01]  /*1930*/  LDC.64 R4, c[0x0][0x380] ;  /* 0x0000e000ff047b82 */ /* 0x000e220000000a00 */
[----:B------:R-:W2:Y:S04]  /*1940*/  LDG.E.CONSTANT R6, desc[UR6][R2.64+-0x400] ;  /* 0xfffc000602067981 */ /* 0x000ea8000c1e9900 */
[----:B------:R-:W3:Y:S04]  /*1950*/  LDG.E.CONSTANT R7, desc[UR6][R2.64] ;  /* 0x0000000602077981 */ /* 0x000ee8000c1e9900 */
[----:B------:R-:W3:Y:S01]  /*1960*/  LDG.E.CONSTANT R8, desc[UR6][R2.64+0x400] ;  /* 0x0004000602087981 */ /* 0x000ee2000c1e9900 */
[----:B0-----:R-:W-:-:S06]  /*1970*/  IMAD.WIDE.U32 R4, R23, 0x4, R4 ;  /* 0x0000000417047825 */ /* 0x001fcc00078e0004 */
[----:B------:R-:W2:Y:S02]  /*1980*/  LDG.E.CONSTANT R4, desc[UR6][R4.64] ;  /* 0x0000000604047981 */ /* 0x000ea4000c1e9900 */
[----:B--2---:R-:W-:-:S04]  /*1990*/  IADD3 R6, PT, PT, R6, R4, R21 ;  /* 0x0000000406067210 */ /* 0x004fc80007ffe015 */
[----:B---3--:R-:W-:-:S07]  /*19a0*/  IADD3 R21, PT, PT, R8, R7, R6 ;  /* 0x0000000708157210 */ /* 0x008fce0007ffe006 */
.L_x_55:
[----:B------:R-:W-:Y:S05]  /*19b0*/  BSYNC.RECONVERGENT B1 ;  /* 0x0000000000017941 */ /* 0x000fea0003800200 */
.L_x_53:
[----:B------:R-:W0:Y:S01]  /*19c0*/  S2R R8, SR_LANEID ;  /* 0x0000000000087919 */ /* 0x000e220000000000 */
[----:B------:R-:W1:Y:S01]  /*19d0*/  SHFL.DOWN PT, R2, R21, 0x1, 0x1f ;  /* 0x08201f0015027f89 */ /* 0x000e6200000e0000 */
[C---:B0-----:R-:W-:Y:S02]  /*19e0*/  ISETP.GT.AND P0, PT, R8.reuse, 0x1e, PT ;  /* 0x0000001e0800780c */ /* 0x041fe40003f04270 */
[----:B------:R-:W-:Y:S02]  /*19f0*/  ISETP.NE.AND P1, PT, R8, RZ, PT ;  /* 0x000000ff0800720c */ /* 0x000fe40003f25270 */
[----:B-1----:R-:W-:Y:S02]  /*1a00*/  SEL R2, R2, RZ, !P0 ;  /* 0x000000ff02027207 */ /* 0x002fe40004000000 */
[----:B------:R-:W-:-:S03]  /*1a10*/  ISETP.GT.AND P0, PT, R8, 0x1d, PT ;  /* 0x0000001d0800780c */ /* 0x000fc60003f04270 */
[----:B------:R-:W-:-:S05]  /*1a20*/  IMAD.IADD R2, R2, 0x1, R21 ;  /* 0x0000000102027824 */ /* 0x000fca00078e0215 */
[----:B------:R-:W0:Y:S01]  /*1a30*/  SHFL.DOWN PT, R3, R2, 0x2, 0x1f ;  /* 0x08401f0002037f89 */ /* 0x000e2200000e0000 */
[----:B------:R-:W-:Y:S01]  /*1a40*/  @!P1 MOV R6, 0x400 ;  /* 0x0000040000069802 */ /* 0x000fe20000000f00 */
[----:B------:R-:W1:Y:S01]  /*1a50*/  @!P1 S2R R7, SR_CgaCtaId ;  /* 0x0000000000079919 */ /* 0x000e620000008800 */
[----:B0-----:R-:W-:Y:S02]  /*1a60*/  SEL R3, R3, RZ, !P0 ;  /* 0x000000ff03037207 */ /* 0x001fe40004000000 */
[----:B------:R-:W-:-:S03]  /*1a70*/  ISETP.GT.AND P0, PT, R8, 0x1b, PT ;  /* 0x0000001b0800780c */ /* 0x000fc60003f04270 */
[----:B------:R-:W-:-:S05]  /*1a80*/  IMAD.IADD R3, R2, 0x1, R3 ;  /* 0x0000000102037824 */ /* 0x000fca00078e0203 */
[----:B------:R-:W0:Y:S01]  /*1a90*/  SHFL.DOWN PT, R4, R3, 0x4, 0x1f ;  /* 0x08801f0003047f89 */ /* 0x000e2200000e0000 */
[----:B-1----:R-:W-:Y:S02]  /*1aa0*/  @!P1 LEA R6, R7, R6, 0x18 ;  /* 0x0000000607069211 */ /* 0x002fe400078ec0ff */
[----:B0-----:R-:W-:Y:S02]  /*1ab0*/  SEL R4, R4, RZ, !P0 ;  /* 0x000000ff04047207 */ /* 0x001fe40004000000 */
[----:B------:R-:W-:-:S03]  /*1ac0*/  ISETP.GT.AND P0, PT, R8, 0x17, PT ;  /* 0x000000170800780c */ /* 0x000fc60003f04270 */
[----:B------:R-:W-:Y:S01]  /*1ad0*/  IMAD.IADD R4, R3, 0x1, R4 ;  /* 0x0000000103047824 */ /* 0x000fe200078e0204 */
[----:B------:R-:W-:-:S04]  /*1ae0*/  @!P1 SHF.R.U32.HI R3, RZ, 0x3, R0 ;  /* 0x00000003ff039819 */ /* 0x000fc80000011600 */
        /* <DEDUP_REMOVED lines=13> */
[----:B------:R-:W0:Y:S01]  /*1bc0*/  S2UR UR5, SR_CgaCtaId ;  /* 0x00000000000579c3 */ /* 0x000e220000008800 */
[----:B------:R-:W-:Y:S02]  /*1bd0*/  UMOV UR4, 0x400 ;  /* 0x0000040000047882 */ /* 0x000fe40000000000 */
[----:B0-----:R-:W-:-:S09]  /*1be0*/  ULEA UR4, UR5, UR4, 0x18 ;  /* 0x0000000405047291 */ /* 0x001fd2000f8ec0ff */
[----:B------:R-:W-:Y:S04]  /*1bf0*/  LDS R0, [UR4+0xc] ;  /* 0x00000c04ff007984 */ /* 0x000fe80008000800 */
[----:B---3--:R-:W0:Y:S04]  /*1c00*/  LDS.128 R4, [UR4+0x10] ;  /* 0x00001004ff047984 */ /* 0x008e280008000c00 */
[----:B------:R-:W1:Y:S01]  /*1c10*/  LDS.64 R8, [UR4+0x20] ;  /* 0x00002004ff087984 */ /* 0x000e620008000a00 */
[----:B0-----:R-:W-:-:S04]  /*1c20*/  IADD3 R0, PT, PT, R4, R0, R3 ;  /* 0x0000000004007210 */ /* 0x001fc80007ffe003 */
[----:B------:R-:W-:-:S04]  /*1c30*/  IADD3 R0, PT, PT, R6, R0, R5 ;  /* 0x0000000006007210 */ /* 0x000fc80007ffe005 */
[----:B-1----:R-:W-:-:S05]  /*1c40*/  IADD3 R0, PT, PT, R8, R0, R7 ;  /* 0x0000000008007210 */ /* 0x002fca0007ffe007 */
[----:B------:R-:W-:Y:S01]  /*1c50*/  IMAD.IADD R3, R0, 0x1, R9 ;  /* 0x0000000100037824 */ /* 0x000fe200078e0209 */
[----:B------:R-:W-:Y:S06]  /*1c60*/  BRA `(.L_x_51) ;  /* 0x0000001c00307947 */ /* 0x000fec0003800000 */
.L_x_36:
        /* <DEDUP_REMOVED lines=12> */
.L_x_66:
[----:B------:R-:W-:Y:S05]  /*1d30*/  BSYNC.RECONVERGENT B1 ;  /* 0x0000000000017941 */ /* 0x000fea0003800200 */
.L_x_65:
        /* <DEDUP_REMOVED lines=16> */
.L_x_71:
        /* <DEDUP_REMOVED lines=9> */
.L_x_70:
[----:B------:R-:W-:Y:S05]  /*1ed0*/  BSYNC.RECONVERGENT B2 ;  /* 0x0000000000027941 */ /* 0x000fea0003800200 */
.L_x_69:
        /* <DEDUP_REMOVED lines=8> */
.L_x_74:
        /* <DEDUP_REMOVED lines=35> */
.L_x_73:
[----:B------:R-:W-:Y:S05]  /*2190*/  BSYNC.RECONVERGENT B2 ;  /* 0x0000000000027941 */ /* 0x000fea0003800200 */
.L_x_72:
        /* <DEDUP_REMOVED lines=22> */
.L_x_76:
[----:B------:R-:W-:Y:S05]  /*2300*/  BSYNC.RECONVERGENT B2 ;  /* 0x0000000000027941 */ /* 0x000fea0003800200 */
.L_x_75:
        /* <DEDUP_REMOVED lines=10> */
.L_x_68:
[----:B------:R-:W-:Y:S05]  /*23b0*/  BSYNC.RECONVERGENT B1 ;  /* 0x0000000000017941 */ /* 0x000fea0003800200 */
.L_x_67:
        /* <DEDUP_REMOVED lines=38> */
[----:B------:R-:W0:Y:S04]  /*2620*/  LDS.128 R4, [UR4+0x10] ;  /* 0x00001004ff047984 */ /* 0x000e280008000c00 */
[----:B------:R-:W1:Y:S01]  /*2630*/  LDS.64 R8, [UR4+0x20] ;  /* 0x00002004ff087984 */ /* 0x000e620008000a00 */
[----:B0-----:R-:W-:-:S04]  /*2640*/  IADD3 R0, PT, PT, R4, R0, R3 ;  /* 0x0000000004007210 */ /* 0x001fc80007ffe003 */
[----:B------:R-:W-:-:S04]  /*2650*/  IADD3 R0, PT, PT, R6, R0, R5 ;  /* 0x0000000006007210 */ /* 0x000fc80007ffe005 */
[----:B-1----:R-:W-:-:S05]  /*2660*/  IADD3 R0, PT, PT, R8, R0, R7 ;  /* 0x0000000008007210 */ /* 0x002fca0007ffe007 */
[----:B--2---:R-:W-:Y:S01]  /*2670*/  IMAD.IADD R3, R0, 0x1, R9 ;  /* 0x0000000100037824 */ /* 0x004fe200078e0209 */
[----:B------:R-:W-:Y:S06]  /*2680*/  BRA `(.L_x_51) ;  /* 0x0000001000a87947 */ /* 0x000fec0003800000 */
.L_x_77:
        /* <DEDUP_REMOVED lines=16> */
[----:B------:R-:W1:Y:S02]  /*2790*/  SHFL.DOWN PT, R2, R3, 0x2, R7 ;  /* 0x0840000003027989 */ /* 0x000e6400000e0007 */
[----:B-1----:R-:W-:Y:S02]  /*27a0*/  SEL R2, R2, RZ, !P0 ;  /* 0x000000ff02027207 */ /* 0x002fe40004000000 */
[----:B------:R-:W-:-:S03]  /*27b0*/  ISETP.GT.AND P0, PT, R8, R7, PT ;  /* 0x000000070800720c */ /* 0x000fc60003f04270 */
[----:B------:R-:W-:Y:S01]  /*27c0*/  IMAD.IADD R2, R3, 0x1, R2 ;  /* 0x0000000103027824 */ /* 0x000fe200078e0202 */
[----:B------:R-:W-:-:S04]  /*27d0*/  @!P1 SHF.R.U32.HI R3, RZ, 0x3, R9 ;  /* 0x00000003ff039819 */ /* 0x000fc80000011609 */
[----:B------:R-:W1:Y:S02]  /*27e0*/  SHFL.DOWN PT, R4, R2, 0x4, R7 ;  /* 0x0880000002047989 */ /* 0x000e6400000e0007 */
[----:B-1----:R-:W-:Y:S01]  /*27f0*/  SEL R5, R4, RZ, !P0 ;  /* 0x000000ff04057207 */ /* 0x002fe20004000000 */
[C---:B------:R-:W-:Y:S02]  /*2800*/  VIADD R4, R6.reuse, 0x8 ;  /* 0x0000000806047836 */ /* 0x040fe40000000000 */
[----:B------:R-:W-:Y:S02]  /*2810*/  VIADD R6, R6, 0x10 ;  /* 0x0000001006067836 */ /* 0x000fe40000000000 */
[----:B------:R-:W-:Y:S01]  /*2820*/  IMAD.IADD R5, R2, 0x1, R5 ;  /* 0x0000000102057824 */ /* 0x000fe200078e0205 */
[----:B------:R-:W-:Y:S02]  /*2830*/  ISETP.GT.AND P0, PT, R4, R7, PT ;  /* 0x000000070400720c */ /* 0x000fe40003f04270 */
[----:B------:R-:W-:-:S02]  /*2840*/  @!P1 MOV R4, 0x400 ;  /* 0x0000040000049802 */ /* 0x000fc40000000f00 */
[----:B------:R-:W1:Y:S02]  /*2850*/  SHFL.DOWN PT, R0, R5, 0x8, R7 ;  /* 0x0900000005007989 */ /* 0x000e6400000e0007 */
[----:B0-----:R-:W-:Y:S02]  /*2860*/  @!P1 LEA R11, R11, R4, 0x18 ;  /* 0x000000040b0b9211 */ /* 0x001fe400078ec0ff */
[----:B------:R-:W-:-:S05]  /*2870*/  @!P1 LOP3.LUT R4, R3, 0x7c, RZ, 0xc0, !PT ;  /* 0x0000007c03049812 */ /* 0x000fca00078ec0ff */
[----:B------:R-:W-:Y:S01]  /*2880*/  @!P1 IMAD.IADD R4, R4, 0x1, R11 ;  /* 0x0000000104049824 */ /* 0x000fe200078e020b */
[----:B-1----:R-:W-:Y:S02]  /*2890*/  SEL R0, R0, RZ, !P0 ;  /* 0x000000ff00007207 */ /* 0x002fe40004000000 */
        /* <DEDUP_REMOVED lines=15> */
[----:B-1----:R-:W0:Y:S04]  /*2990*/  LDS.128 R4, [UR4+0x10] ;  /* 0x00001004ff047984 */ /* 0x002e280008000c00 */
        /* <DEDUP_REMOVED lines=18> */
.L_x_64:
[----:B------:R-:W0:Y:S01]  /*2ac0*/  S2R R0, SR_TID.X ;  /* 0x0000000000007919 */ /* 0x000e220000002100 */
[----:B------:R-:W0:Y:S02]  /*2ad0*/  LDC.64 R2, c[0x0][0x380] ;  /* 0x0000e000ff027b82 */ /* 0x000e240000000a00 */
[----:B0-----:R-:W-:-:S05]  /*2ae0*/  IMAD.WIDE.U32 R2, R0, 0x4, R2 ;  /* 0x0000000400027825 */ /* 0x001fca00078e0002 */
[----:B------:R-:W2:Y:S04]  /*2af0*/  LDG.E.CONSTANT R19, desc[UR6][R2.64] ;  /* 0x0000000602137981 */ /* 0x000ea8000c1e9900 */
[----:B------:R-:W2:Y:S04]  /*2b00*/  LDG.E.CONSTANT R4, desc[UR6][R2.64+0x400] ;  /* 0x0004000602047981 */ /* 0x000ea8000c1e9900 */
[----:B------:R-:W2:Y:S04]  /*2b10*/  LDG.E.CONSTANT R5, desc[UR6][R2.64+0x800] ;  /* 0x0008000602057981 */ /* 0x000ea8000c1e9900 */
[----:B------:R-:W3:Y:S04]  /*2b20*/  LDG.E.CONSTANT R6, desc[UR6][R2.64+0xc00] ;  /* 0x000c000602067981 */ /* 0x000ee8000c1e9900 */
[----:B------:R-:W3:Y:S04]  /*2b30*/  LDG.E.CONSTANT R7, desc[UR6][R2.64+0x1000] ;  /* 0x0010000602077981 */ /* 0x000ee8000c1e9900 */
[----:B------:R-:W4:Y:S04]  /*2b40*/  LDG.E.CONSTANT R8, desc[UR6][R2.64+0x1400] ;  /* 0x0014000602087981 */ /* 0x000f28000c1e9900 */
[----:B------:R-:W4:Y:S04]  /*2b50*/  LDG.E.CONSTANT R9, desc[UR6][R2.64+0x1800] ;  /* 0x0018000602097981 */ /* 0x000f28000c1e9900 */
[----:B------:R-:W5:Y:S04]  /*2b60*/  LDG.E.CONSTANT R10, desc[UR6][R2.64+0x1c00] ;  /* 0x001c0006020a7981 */ /* 0x000f68000c1e9900 */
[----:B------:R-:W5:Y:S04]  /*2b70*/  LDG.E.CONSTANT R11, desc[UR6][R2.64+0x2000] ;  /* 0x00200006020b7981 */ /* 0x000f68000c1e9900 */
[----:B------:R-:W5:Y:S04]  /*2b80*/  LDG.E.CONSTANT R12, desc[UR6][R2.64+0x2400] ;  /* 0x00240006020c7981 */ /* 0x000f68000c1e9900 */
[----:B------:R-:W5:Y:S04]  /*2b90*/  LDG.E.CONSTANT R13, desc[UR6][R2.64+0x2800] ;  /* 0x00280006020d7981 */ /* 0x000f68000c1e9900 */
[----:B------:R-:W5:Y:S04]  /*2ba0*/  LDG.E.CONSTANT R14, desc[UR6][R2.64+0x2c00] ;  /* 0x002c0006020e7981 */ /* 0x000f68000c1e9900 */
[----:B------:R-:W5:Y:S04]  /*2bb0*/  LDG.E.CONSTANT R15, desc[UR6][R2.64+0x3000] ;  /* 0x00300006020f7981 */ /* 0x000f68000c1e9900 */
[----:B------:R-:W5:Y:S04]  /*2bc0*/  LDG.E.CONSTANT R16, desc[UR6][R2.64+0x3400] ;  /* 0x0034000602107981 */ /* 0x000f68000c1e9900 */
[----:B------:R-:W5:Y:S04]  /*2bd0*/  LDG.E.CONSTANT R17, desc[UR6][R2.64+0x3800] ;  /* 0x0038000602117981 */ /* 0x000f68000c1e9900 */
[----:B------:R-:W5:Y:S01]  /*2be0*/  LDG.E.CONSTANT R18, desc[UR6][R2.64+0x3c00] ;  /* 0x003c000602127981 */ /* 0x000f62000c1e9900 */
[----:B------:R-:W-:-:S02]  /*2bf0*/  ISETP.GE.U32.AND P0, PT, R20, 0x2000, PT ;  /* 0x000020001400780c */ /* 0x000fc40003f06070 */
[----:B--2---:R-:W-:-:S04]  /*2c00*/  IADD3 R4, PT, PT, R5, R4, R19 ;  /* 0x0000000405047210 */ /* 0x004fc80007ffe013 */
[----:B---3--:R-:W-:-:S04]  /*2c10*/  IADD3 R4, PT, PT, R7, R6, R4 ;  /* 0x0000000607047210 */ /* 0x008fc80007ffe004 */
[----:B----4-:R-:W-:-:S04]  /*2c20*/  IADD3 R4, PT, PT, R9, R8, R4 ;  /* 0x0000000809047210 */ /* 0x010fc80007ffe004 */
[----:B-----5:R-:W-:Y:S01]  /*2c30*/  IADD3 R4, PT, PT, R11, R10, R4 ;  /* 0x0000000a0b047210 */ /* 0x020fe20007ffe004 */
[----:B------:R-:W-:-:S03]  /*2c40*/  IMAD.MOV.U32 R11, RZ, RZ, 0x1000 ;  /* 0x00001000ff0b7424 */ /* 0x000fc600078e00ff */
[----:B------:R-:W-:-:S04]  /*2c50*/  IADD3 R4, PT, PT, R13, R12, R4 ;  /* 0x0000000c0d047210 */ /* 0x000fc80007ffe004 */
[----:B------:R-:W-:-:S04]  /*2c60*/  IADD3 R4, PT, PT, R15, R14, R4 ;  /* 0x0000000e0f047210 */ /* 0x000fc80007ffe004 */
[----:B------:R-:W-:-:S05]  /*2c70*/  IADD3 R17, PT, PT, R17, R16, R4 ;  /* 0x0000001011117210 */ /* 0x000fca0007ffe004 */
[----:B------:R-:W-:Y:S01]  /*2c80*/  IMAD.IADD R8, R18, 0x1, R17 ;  /* 0x0000000112087824 */ /* 0x000fe200078e0211 */
[----:B------:R-:W-:Y:S06]  /*2c90*/  @!P0 BRA `(.L_x_78) ;  /* 0x00000000008c8947 */ /* 0x000fec0003800000 */
[----:B------:R-:W0:Y:S01]  /*2ca0*/  LDC R7, c[0x0][0x390] ;  /* 0x0000e400ff077b82 */ /* 0x000e220000000800 */
[----:B------:R-:W-:Y:S02]  /*2cb0*/  VIADD R6, R20, 0xfffff000 ;  /* 0xfffff00014067836 */ /* 0x000fe40000000000 */
[----:B------:R-:W-:-:S07]  /*2cc0*/  IMAD.MOV.U32 R11, RZ, RZ, 0x1000 ;  /* 0x00001000ff0b7424 */ /* 0x000fce00078e00ff */
.L_x_80:
[----:B------:R-:W-:-:S05]  /*2cd0*/  IMAD.WIDE R4, R11, 0x4, R2 ;  /* 0x000000040b047825 */ /* 0x000fca00078e0202 */
        /* <DEDUP_REMOVED lines=16> */
[----:B--2---:R-:W-:-:S04]  /*2de0*/  IADD3 R18, PT, PT, R18, R19, R8 ;  /* 0x0000001312127210 */ /* 0x004fc80007ffe008 */
[----:B---3--:R-:W-:Y:S01]  /*2df0*/  IADD3 R18, PT, PT, R21, R20, R18 ;  /* 0x0000001415127210 */ /* 0x008fe20007ffe012 */
[----:B0-----:R-:W-:-:S04]  /*2e00*/  IMAD.MOV.U32 R20, RZ, RZ, R7 ;  /* 0x000000ffff147224 */ /* 0x001fc800078e0007 */
[----:B------:R-:W-:Y:S01]  /*2e10*/  IMAD.IADD R8, R20, 0x1, -R11 ;  /* 0x0000000114087824 */ /* 0x000fe200078e0a0b */
[----:B----4-:R-:W-:-:S04]  /*2e20*/  IADD3 R18, PT, PT, R23, R22, R18 ;  /* 0x0000001617127210 */ /* 0x010fc80007ffe012 */
[----:B------:R-:W-:Y:S02]  /*2e30*/  ISETP.GE.AND P0, PT, R8, 0x1000, PT ;  /* 0x000010000800780c */ /* 0x000fe40003f06270 */
[----:B-----5:R-:W-:-:S04]  /*2e40*/  IADD3 R18, PT, PT, R25, R24, R18 ;  /* 0x0000001819127210 */ /* 0x020fc80007ffe012 */
[----:B------:R-:W-:-:S04]  /*2e50*/  IADD3 R14, PT, PT, R14, R17, R18 ;  /* 0x000000110e0e7210 */ /* 0x000fc80007ffe012 */
[----:B------:R-:W-:-:S04]  /*2e60*/  IADD3 R12, PT, PT, R15, R12, R14 ;  /* 0x0000000c0f0c7210 */ /* 0x000fc80007ffe00e */
[----:B------:R-:W-:-:S04]  /*2e70*/  IADD3 R10, PT, PT, R10, R13, R12 ;  /* 0x0000000d0a0a7210 */ /* 0x000fc80007ffe00c */
[----:B------:R-:W-:Y:S01]  /*2e80*/  IADD3 R8, PT, PT, R16, R9, R10 ;  /* 0x0000000910087210 */ /* 0x000fe20007ffe00a */
[----:B------:R-:W-:Y:S06]  /*2e90*/  @!P0 BRA `(.L_x_79) ;  /* 0x0000000400fc8947 */ /* 0x000fec0003800000 */
[----:B------:R-:W-:-:S05]  /*2ea0*/  VIADD R11, R11, 0x1000 ;  /* 0x000010000b0b7836 */ /* 0x000fca0000000000 */
[----:B------:R-:W-:-:S13]  /*2eb0*/  ISETP.GT.AND P0, PT, R11, R6, PT ;  /* 0x000000060b00720c */ /* 0x000fda0003f04270 */
[----:B------:R-:W-:Y:S05]  /*2ec0*/  @!P0 BRA `(.L_x_80) ;  /* 0xfffffffc00808947 */ /* 0x000fea000383ffff */
.L_x_78:
        /* <DEDUP_REMOVED lines=20> */
.L_x_84:
        /* <DEDUP_REMOVED lines=8> */
.L_x_83:
[----:B------:R-:W-:Y:S05]  /*3090*/  BSYNC.RECONVERGENT B2 ;  /* 0x0000000000027941 */ /* 0x000fea0003800200 */
.L_x_82:
        /* <DEDUP_REMOVED lines=16> */
.L_x_87:
        /* <DEDUP_REMOVED lines=20> */
[----:B------:R-:W5:Y:S04]  /*32e0*/  LDG.E.CONSTANT R22, desc[UR6][R2.64+0x2400] ;  /* 0x0024000602167981 */ /* 0x000f68000c1e9900 */
[----:B------:R0:W5:Y:S04]  /*32f0*/  LDG.E.CONSTANT R5, desc[UR6][R4.64] ;  /* 0x0000000604057981 */ /* 0x000168000c1e9900 */
        /* <DEDUP_REMOVED lines=17> */
.L_x_86:
[----:B------:R-:W-:Y:S05]  /*3410*/  BSYNC.RECONVERGENT B2 ;  /* 0x0000000000027941 */ /* 0x000fea0003800200 */
.L_x_85:
        /* <DEDUP_REMOVED lines=10> */
[----:B------:R-:W5:Y:S01]  /*34c0*/  LDG.E.CONSTANT R16, desc[UR6][R2.64+0x1400] ;  /* 0x0014000602107981 */ /* 0x000f62000c1e9900 */
[----:B0-----:R-:W-:-:S04]  /*34d0*/  IMAD.WIDE.U32 R4, R11, 0x4, R6 ;  /* 0x000000040b047825 */ /* 0x001fc800078e0006 */
[----:B------:R-:W-:Y:S02]  /*34e0*/  IMAD.WIDE.U32 R6, R13, 0x4, R6 ;  /* 0x000000040d067825 */ /* 0x000fe400078e0006 */
[----:B------:R0:W2:Y:S04]  /*34f0*/  LDG.E.CONSTANT R5, desc[UR6][R4.64] ;  /* 0x0000000604057981 */ /* 0x0000a8000c1e9900 */
[----:B------:R1:W3:Y:S04]  /*3500*/  LDG.E.CONSTANT R13, desc[UR6][R2.64] ;  /* 0x00000006020d7981 */ /* 0x0002e8000c1e9900 */
[----:B------:R-:W4:Y:S01]  /*3510*/  LDG.E.CONSTANT R7, desc[UR6][R6.64] ;  /* 0x0000000606077981 */ /* 0x000f22000c1e9900 */
[----:B0-----:R-:W-:Y:S01]  /*3520*/  IADD3 R4, P1, PT, R2, 0x2000, RZ ;  /* 0x0000200002047810 */ /* 0x001fe20007f3e0ff */
[----:B------:R-:W-:Y:S01]  /*3530*/  VIADD R10, R10, 0x800 ;  /* 0x000008000a0a7836 */ /* 0x000fe20000000000 */
[----:B------:R-:W-:Y:S01]  /*3540*/  PLOP3.LUT P0, PT, PT, PT, PT, 0x8, 0x80 ;  /* 0x000000000080781c */ /* 0x000fe20003f0e170 */
[----:B------:R-:W-:-:S02]  /*3550*/  VIADD R11, R11, 0x800 ;  /* 0x000008000b0b7836 */ /* 0x000fc40000000000 */
[----:B-1----:R-:W-:Y:S01]  /*3560*/  IMAD.MOV.U32 R2, RZ, RZ, R4 ;  /* 0x000000ffff027224 */ /* 0x002fe200078e0004 */
[----:B--2---:R-:W-:-:S04]  /*3570*/  IADD3 R12, PT, PT, R12, R5, R8 ;  /* 0x000000050c0c7210 */ /* 0x004fc80007ffe008 */
[----:B---3--:R-:W-:Y:S01]  /*3580*/  IADD3 R12, PT, PT, R14, R13, R12 ;  /* 0x0000000d0e0c7210 */ /* 0x008fe20007ffe00c */
[----:B------:R-:W-:-:S03]  /*3590*/  IMAD.X R5, RZ, RZ, R3, P1 ;  /* 0x000000ffff057224 */ /* 0x000fc600008e0603 */
[----:B----4-:R-:W-:Y:S01]  /*35a0*/  IADD3 R12, PT, PT, R15, R7, R12 ;  /* 0x000000070f0c7210 */ /* 0x010fe20007ffe00c */
[----:B------:R-:W-:-:S03]  /*35b0*/  IMAD.MOV.U32 R3, RZ, RZ, R5 ;  /* 0x000000ffff037224 */ /* 0x000fc600078e0005 */
[----:B-----5:R-:W-:-:S07]  /*35c0*/  IADD3 R8, PT, PT, R16, R17, R12 ;  /* 0x0000001110087210 */ /* 0x020fce0007ffe00c */
.L_x_89:
[----:B------:R-:W-:Y:S05]  /*35d0*/  BSYNC.RECONVERGENT B2 ;  /* 0x0000000000027941 */ /* 0x000fea0003800200 */
.L_x_88:
        /* <DEDUP_REMOVED lines=10> */
.L_x_81:
[----:B------:R-:W-:Y:S05]  /*3680*/  BSYNC.RECONVERGENT B1 ;  /* 0x0000000000017941 */ /* 0x000fea0003800200 */
.L_x_79:
[----:B------:R-:W0:Y:S01]  /*3690*/  S2R R9, SR_LANEID ;  /* 0x0000000000097919 */ /* 0x000e220000000000 */
[----:B------:R-:W1:Y:S01]  /*36a0*/  SHFL.DOWN PT, R2, R8, 0x1, 0x1f ;  /* 0x08201f0008027f89 */ /* 0x000e6200000e0000 */
[C---:B0-----:R-:W-:Y:S02]  /*36b0*/  ISETP.GT.AND P0, PT, R9.reuse, 0x1e, PT ;  /* 0x0000001e0900780c */ /* 0x041fe40003f04270 */
[C---:B------:R-:W-:Y:S02]  /*36c0*/  ISETP.NE.AND P1, PT, R9.reuse, RZ, PT ;  /* 0x000000ff0900720c */ /* 0x040fe40003f25270 */
        /* <DEDUP_REMOVED lines=37> */
[----:B0-----:R-:W-:-:S07]  /*3920*/  IMAD.IADD R3, R0, 0x1, R9 ;  /* 0x0000000100037824 */ /* 0x001fce00078e0209 */
.L_x_51:
[----:B------:R-:W-:Y:S05]  /*3930*/  BSYNC.RECONVERGENT B0 ;  /* 0x0000000000007941 */ /* 0x000fea0003800200 */
.L_x_35:
[----:B------:R-:W-:Y:S05]  /*3940*/  @P0 EXIT ;  /* 0x000000000000094d */ /* 0x000fea0003800000 */
[----:B-1----:R-:W1:Y:S01]  /*3950*/  LDC.64 R4, c[0x0][0x388] ;  /* 0x0000e200ff047b82 */ /* 0x002e620000000a00 */
[----:B------:R-:W0:Y:S02]  /*3960*/  LDCU UR4, c[0x0][0x398] ;  /* 0x00007300ff0477ac */ /* 0x000e240008000800 */
[----:B0-234-:R-:W-:-:S05]  /*3970*/  VIADD R3, R3, UR4 ;  /* 0x0000000403037c36 */ /* 0x01dfca0008000000 */
[----:B-1----:R-:W-:Y:S01]  /*3980*/  STG.E desc[UR6][R4.64], R3 ;  /* 0x0000000304007986 */ /* 0x002fe2000c101906 */
[----:B------:R-:W-:Y:S05]  /*3990*/  EXIT ;  /* 0x000000000000794d */ /* 0x000fea0003800000 */
.L_x_90:
        /* <DEDUP_REMOVED lines=14> */
.L_x_273:


//--------------------- .text._ZN3cub18CUB_300001_SM_10006detail6reduce18DeviceReduceKernelINS2_10policy_hubIiyN4cuda3std3__44plusIiEEE10Policy1000EN6thrust24THRUST_300001_SM_1000_NS6detail15normal_iteratorINSD_10device_ptrIcEEEEyS9_iNS7_10__identityEEEvT0_PT3_T1_NS0_13GridEvenShareISN_EET2_T4_ --------------------------
	.section	.text._ZN3cub18CUB_300001_SM_10006detail6reduce18DeviceReduceKernelINS2_10policy_hubIiyN4cuda3std3__44plusIiEEE10Policy1000EN6thrust24THRUST_300001_SM_1000_NS6detail15normal_iteratorINSD_10device_ptrIcEEEEyS9_iNS7_10__identityEEEvT0_PT3_T1_NS0_13GridEvenShareISN_EET2_T4_,"ax",@progbits
	.align	128
        .global         _ZN3cub18CUB_300001_SM_10006detail6reduce18DeviceReduceKernelINS2_10policy_hubIiyN4cuda3std3__44plusIiEEE10Policy1000EN6thrust24THRUST_300001_SM_1000_NS6detail15normal_iteratorINSD_10device_ptrIcEEEEyS9_iNS7_10__identityEEEvT0_PT3_T1_NS0_13GridEvenShareISN_EET2_T4_
        .type           _ZN3cub18CUB_300001_SM_10006detail6reduce18DeviceReduceKernelINS2_10policy_hubIiyN4cuda3std3__44plusIiEEE10Policy1000EN6thrust24THRUST_300001_SM_1000_NS6detail15normal_iteratorINSD_10device_ptrIcEEEEyS9_iNS7_10__identityEEEvT0_PT3_T1_NS0_13GridEvenShareISN_EET2_T4_,@function
        .size           _ZN3cub18CUB_300001_SM_10006detail6reduce18DeviceReduceKernelINS2_10policy_hubIiyN4cuda3std3__44plusIiEEE10Policy1000EN6thrust24THRUST_300001_SM_1000_NS6detail15normal_iteratorINSD_10device_ptrIcEEEEyS9_iNS7_10__identityEEEvT0_PT3_T1_NS0_13GridEvenShareISN_EET2_T4_,(.L_x_274 - _ZN3cub18CUB_300001_SM_10006detail6reduce18DeviceReduceKernelINS2_10policy_hubIiyN4cuda3std3__44plusIiEEE10Policy1000EN6thrust24THRUST_300001_SM_1000_NS6detail15normal_iteratorINSD_10device_ptrIcEEEEyS9_iNS7_10__identityEEEvT0_PT3_T1_NS0_13GridEvenShareISN_EET2_T4_)
        .other          _ZN3cub18CUB_300001_SM_10006detail6reduce18DeviceReduceKernelINS2_10policy_hubIiyN4cuda3std3__44plusIiEEE10Policy1000EN6thrust24THRUST_300001_SM_1000_NS6detail15normal_iteratorINSD_10device_ptrIcEEEEyS9_iNS7_10__identityEEEvT0_PT3_T1_NS0_13GridEvenShareISN_EET2_T4_,@"STO_CUDA_ENTRY STV_DEFAULT"
_ZN3cub18CUB_300001_SM_10006detail6reduce18DeviceReduceKernelINS2_10policy_hubIiyN4cuda3std3__44plusIiEEE10Policy1000EN6thrust24THRUST_300001_SM_1000_NS6detail15normal_iteratorINSD_10device_ptrIcEEEEyS9_iNS7_10__identityEEEvT0_PT3_T1_NS0_13GridEvenShareISN_EET2_T4_:
.text._ZN3cub18CUB_300001_SM_10006detail6reduce18DeviceReduceKernelINS2_10policy_hubIiyN4cuda3std3__44plusIiEEE10Policy1000EN6thrust24THRUST_300001_SM_1000_NS6detail15normal_iteratorINSD_10device_ptrIcEEEEyS9_iNS7_10__identityEEEvT0_PT3_T1_NS0_13GridEvenShareISN_EET2_T4_:
[----:B------:R-:W-:Y:S08]  /*0000*/  LDC R1, c[0x0][0x37c] ;  /* 0x0000df00ff017b82 */ /* 0x000ff00000000800 */
[----:B------:R-:W0:Y:S01]  /*0010*/  S2UR UR13, SR_CTAID.X ;  /* 0x00000000000d79c3 */ /* 0x000e220000002500 */
[----:B------:R-:W1:Y:S01]  /*0020*/  LDCU.64 UR8, c[0x0][0x3b8] ;  /* 0x00007700ff0877ac */ /* 0x000e620008000a00 */
[----:B------:R-:W-:Y:S01]  /*0030*/  BSSY.RECONVERGENT B0, `(.L_x_91) ;  /* 0x0000200000007945 */ /* 0x000fe20003800200 */
[----:B------:R-:W2:Y:S01]  /*0040*/  LDCU UR5, c[0x0][0x3c0] ;  /* 0x00007800ff0577ac */ /* 0x000ea20008000800 */
[----:B------:R-:W3:Y:S01]  /*0050*/  LDCU.64 UR14, c[0x0][0x358] ;  /* 0x00006b00ff0e77ac */ /* 0x000ee20008000a00 */
[----:B-1----:R-:W-:-:S02]  /*0060*/  IMAD.U32 R8, RZ, RZ, UR8 ;  /* 0x00000008ff087e24 */ /* 0x002fc4000f8e00ff */
[----:B------:R-:W-:Y:S01]  /*0070*/  IMAD.U32 R3, RZ, RZ, UR9 ;  /* 0x00000009ff037e24 */ /* 0x000fe2000f8e00ff */
[----:B--2---:R-:W-:Y:S02]  /*0080*/  USHF.L.U32 UR5, UR5, 0xc, URZ ;  /* 0x0000000c05057899 */ /* 0x004fe400080006ff */
[----:B0-----:R-:W-:Y:S02]  /*0090*/  USHF.L.U32 UR6, UR13, 0xc, URZ ;  /* 0x0000000c0d067899 */ /* 0x001fe400080006ff */
[----:B------:R-:W-:-:S04]  /*00a0*/  USHF.R.S32.HI UR4, URZ, 0x1f, UR5 ;  /* 0x0000001fff047899 */ /* 0x000fc80008011405 */
[----:B------:R-:W-:-:S04]  /*00b0*/  IADD3 R23, P1, PT, R8, -UR6, RZ ;  /* 0x8000000608177c10 */ /* 0x000fc8000ff3e0ff */
[----:B------:R-:W-:Y:S02]  /*00c0*/  ISETP.GT.U32.AND P0, PT, R23, 0xfff, PT ;  /* 0x00000fff1700780c */ /* 0x000fe40003f04070 */
[----:B------:R-:W-:-:S04]  /*00d0*/  IADD3.X R22, PT, PT, R3, -0x1, RZ, P1, !PT ;  /* 0xffffffff03167810 */ /* 0x000fc80000ffe4ff */
[----:B------:R-:W-:-:S13]  /*00e0*/  ISETP.GT.U32.AND.EX P0, PT, R22, RZ, PT, P0 ;  /* 0x000000ff1600720c */ /* 0x000fda0003f04100 */
[----:B---3--:R-:W-:Y:S05]  /*00f0*/  @P0 BRA `(.L_x_92) ;  /* 0x0000000c00b00947 */ /* 0x008fea0003800000 */
[----:B------:R-:W0:Y:S01]  /*0100*/  S2R R3, SR_TID.X ;  /* 0x0000000000037919 */ /* 0x000e220000002100 */
[----:B------:R-:W-:Y:S01]  /*0110*/  VIADD R0, R8, -UR6 ;  /* 0x8000000608007c36 */ /* 0x000fe20008000000 */
[----:B------:R-:W-:Y:S01]  /*0120*/  BSSY.RECONVERGENT B1, `(.L_x_93) ;  /* 0x000000b000017945 */ /* 0x000fe20003800200 */
[----:B------:R-:W-:-:S03]  /*0130*/  IMAD.MOV.U32 R2, RZ, RZ, RZ ;  /* 0x000000ffff027224 */ /* 0x000fc600078e00ff */
[----:B0-----:R-:W-:Y:S01]  /*0140*/  ISETP.GE.AND P0, PT, R3, R0, PT ;  /* 0x000000000300720c */ /* 0x001fe20003f06270 */
[----:B------:R-:W-:-:S12]  /*0150*/  IMAD.MOV.U32 R7, RZ, RZ, R3 ;  /* 0x000000ffff077224 */ /* 0x000fd800078e0003 */
[----:B------:R-:W-:Y:S05]  /*0160*/  @P0 BRA `(.L_x_94) ;  /* 0x0000000000180947 */ /* 0x000fea0003800000 */
[----:B------:R-:W0:Y:S01]  /*0170*/  LDCU.64 UR4, c[0x0][0x380] ;  /* 0x00007000ff0477ac */ /* 0x000e220008000a00 */
[----:B------:R-:W-:-:S05]  /*0180*/  VIADD R4, R3, UR6 ;  /* 0x0000000603047c36 */ /* 0x000fca0008000000 */
[----:B0-----:R-:W-:-:S05]  /*0190*/  IADD3 R4, P0, PT, R4, UR4, RZ ;  /* 0x0000000404047c10 */ /* 0x001fca000ff1e0ff */
[----:B------:R-:W-:-:S05]  /*01a0*/  IMAD.X R5, RZ, RZ, UR5, P0 ;  /* 0x00000005ff057e24 */ /* 0x000fca00080e06ff */
[----:B------:R0:W5:Y:S01]  /*01b0*/  LDG.E.S8 R2, desc[UR14][R4.64] ;  /* 0x0000000e04027981 */ /* 0x000162000c1e1300 */
[----:B------:R-:W-:-:S07]  /*01c0*/  VIADD R7, R3, 0x100 ;  /* 0x0000010003077836 */ /* 0x000fce0000000000 */
.L_x_94:
[----:B------:R-:W-:Y:S05]  /*01d0*/  BSYNC.RECONVERGENT B1 ;  /* 0x0000000000017941 */ /* 0x000fea0003800200 */
.L_x_93:
[----:B------:R-:W-:Y:S01]  /*01e0*/  ISETP.GE.AND P0, PT, R7, R0, PT ;  /* 0x000000000700720c */ /* 0x000fe20003f06270 */
[----:B------:R-:W-:-:S12]  /*01f0*/  BSSY.RECONVERGENT B1, `(.L_x_95) ;  /* 0x000006c000017945 */ /* 0x000fd80003800200 */
[----:B------:R-:W-:Y:S05]  /*0200*/  @P0 BRA `(.L_x_96) ;  /* 0x0000000400a80947 */ /* 0x000fea0003800000 */
[----:B0-----:R-:W-:Y:S01]  /*0210*/  LOP3.LUT R5, RZ, R7, RZ, 0x33, !PT ;  /* 0x00000007ff057212 */ /* 0x001fe200078e33ff */
[----:B------:R-:W-:Y:S03]  /*0220*/  BSSY.RECONVERGENT B2, `(.L_x_97) ;  /* 0x000002e000027945 */ /* 0x000fe60003800200 */
[----:B------:R-:W-:-:S04]  /*0230*/  IADD3 R5, PT, PT, R8, -UR6, R5 ;  /* 0x8000000608057c10 */ /* 0x000fc8000fffe005 */
[C---:B------:R-:W-:Y:S02]  /*0240*/  ISETP.GE.U32.AND P1, PT, R5.reuse, 0xf00, PT ;  /* 0x00000f000500780c */ /* 0x040fe40003f26070 */
[----:B------:R-:W-:-:S04]  /*0250*/  LEA.HI R6, R5, 0x1, RZ, 0x18 ;  /* 0x0000000105067811 */ /* 0x000fc800078fc0ff */
[----:B------:R-:W-:-:S04]  /*0260*/  LOP3.LUT R23, R6, 0xf, RZ, 0xc0, !PT ;  /* 0x0000000f06177812 */ /* 0x000fc800078ec0ff */
[----:B------:R-:W-:-:S03]  /*0270*/  ISETP.NE.AND P0, PT, R23, RZ, PT ;  /* 0x000000ff1700720c */ /* 0x000fc60003f05270 */
[----:B------:R-:W-:Y:S10]  /*0280*/  @!P1 BRA `(.L_x_98) ;  /* 0x00000000009c9947 */ /* 0x000ff40003800000 */
[----:B------:R-:W0:Y:S01]  /*0290*/  LDCU.64 UR4, c[0x0][0x380] ;  /* 0x00007000ff0477ac */ /* 0x000e220008000a00 */
[----:B------:R-:W-:-:S05]  /*02a0*/  LOP3.LUT R8, R6, 0x1fffff0, RZ, 0xc0, !PT ;  /* 0x01fffff006087812 */ /* 0x000fca00078ec0ff */
[----:B------:R-:W-:Y:S02]  /*02b0*/  IMAD.MOV R8, RZ, RZ, -R8 ;  /* 0x000000ffff087224 */ /* 0x000fe400078e0a08 */
[----:B0-----:R-:W-:-:S05]  /*02c0*/  IMAD.U32 R14, RZ, RZ, UR4 ;  /* 0x00000004ff0e7e24 */ /* 0x001fca000f8e00ff */
[----:B------:R-:W-:-:S04]  /*02d0*/  IADD3 R14, P1, P2, R14, UR6, R7 ;  /* 0x000000060e0e7c10 */ /* 0x000fc8000fa3e007 */
[----:B------:R-:W-:Y:S02]  /*02e0*/  IADD3 R14, P3, PT, R14, 0x800, RZ ;  /* 0x000008000e0e7810 */ /* 0x000fe40007f7e0ff */
[----:B------:R-:W-:-:S05]  /*02f0*/  IADD3.X R5, PT, PT, RZ, UR5, RZ, P1, P2 ;  /* 0x00000005ff057c10 */ /* 0x000fca0008fe44ff */
[----:B------:R-:W-:-:S07]  /*0300*/  IMAD.X R5, RZ, RZ, R5, P3 ;  /* 0x000000ffff057224 */ /* 0x000fce00018e0605 */
.L_x_99:
[----:B------:R-:W-:-:S05]  /*0310*/  IMAD.MOV.U32 R4, RZ, RZ, R14 ;  /* 0x000000ffff047224 */ /* 0x000fca00078e000e */
[----:B------:R-:W2:Y:S04]  /*0320*/  LDG.E.S8 R15, desc[UR14][R4.64+-0x800] ;  /* 0xfff8000e040f7981 */ /* 0x000ea8000c1e1300 */
[----:B------:R-:W2:Y:S04]  /*0330*/  LDG.E.S8 R16, desc[UR14][R4.64+-0x700] ;  /* 0xfff9000e04107981 */ /* 0x000ea8000c1e1300 */
[----:B------:R-:W3:Y:S04]  /*0340*/  LDG.E.S8 R18, desc[UR14][R4.64+-0x600] ;  /* 0xfffa000e04127981 */ /* 0x000ee8000c1e1300 */
[----:B------:R-:W3:Y:S04]  /*0350*/  LDG.E.S8 R17, desc[UR14][R4.64+-0x500] ;  /* 0xfffb000e04117981 */ /* 0x000ee8000c1e1300 */
[----:B------:R-:W4:Y:S04]  /*0360*/  LDG.E.S8 R20, desc[UR14][R4.64+-0x400] ;  /* 0xfffc000e04147981 */ /* 0x000f28000c1e1300 */
        /* <DEDUP_REMOVED lines=10> */
[----:B------:R0:W4:Y:S01]  /*0410*/  LDG.E.S8 R12, desc[UR14][R4.64+0x700] ;  /* 0x0007000e040c7981 */ /* 0x000122000c1e1300 */
[----:B------:R-:W-:-:S02]  /*0420*/  VIADD R8, R8, 0x10 ;  /* 0x0000001008087836 */ /* 0x000fc40000000000 */
[----:B------:R-:W-:-:S03]  /*0430*/  VIADD R7, R7, 0x1000 ;  /* 0x0000100007077836 */ /* 0x000fc60000000000 */
[----:B------:R-:W-:Y:S02]  /*0440*/  ISETP.NE.AND P1, PT, R8, RZ, PT ;  /* 0x000000ff0800720c */ /* 0x000fe40003f25270 */
[----:B--2--5:R-:W-:-:S04]  /*0450*/  IADD3 R15, PT, PT, R16, R2, R15 ;  /* 0x00000002100f7210 */ /* 0x024fc80007ffe00f */
[----:B---3--:R-:W-:-:S04]  /*0460*/  IADD3 R15, PT, PT, R17, R15, R18 ;  /* 0x0000000f110f7210 */ /* 0x008fc80007ffe012 */
[----:B----4-:R-:W-:-:S04]  /*0470*/  IADD3 R15, PT, PT, R19, R15, R20 ;  /* 0x0000000f130f7210 */ /* 0x010fc80007ffe014 */
[----:B------:R-:W-:-:S04]  /*0480*/  IADD3 R15, PT, PT, R21, R15, R22 ;  /* 0x0000000f150f7210 */ /* 0x000fc80007ffe016 */
[----:B------:R-:W-:-:S04]  /*0490*/  IADD3 R15, PT, PT, R25, R15, R24 ;  /* 0x0000000f190f7210 */ /* 0x000fc80007ffe018 */
[----:B------:R-:W-:Y:S02]  /*04a0*/  IADD3 R11, PT, PT, R14, R15, R11 ;  /* 0x0000000f0e0b7210 */ /* 0x000fe40007ffe00b */
[----:B------:R-:W-:-:S05]  /*04b0*/  IADD3 R14, P2, PT, R4, 0x1000, RZ ;  /* 0x00001000040e7810 */ /* 0x000fca0007f5e0ff */
[----:B0-----:R-:W-:Y:S01]  /*04c0*/  IMAD.X R5, RZ, RZ, R5, P2 ;  /* 0x000000ffff057224 */ /* 0x001fe200010e0605 */
[----:B------:R-:W-:-:S04]  /*04d0*/  IADD3 R10, PT, PT, R13, R11, R10 ;  /* 0x0000000b0d0a7210 */ /* 0x000fc80007ffe00a */
[----:B------:R-:W-:Y:S01]  /*04e0*/  IADD3 R2, PT, PT, R12, R10, R9 ;  /* 0x0000000a0c027210 */ /* 0x000fe20007ffe009 */
[----:B------:R-:W-:Y:S06]  /*04f0*/  @P1 BRA `(.L_x_99) ;  /* 0xfffffffc00841947 */ /* 0x000fec000383ffff */
.L_x_98:
[----:B------:R-:W-:Y:S05]  /*0500*/  BSYNC.RECONVERGENT B2 ;  /* 0x0000000000027941 */ /* 0x000fea0003800200 */
.L_x_97:
[----:B------:R-:W-:Y:S05]  /*0510*/  @!P0 BRA `(.L_x_96) ;  /* 0x0000000000e48947 */ /* 0x000fea0003800000 */
[----:B------:R-:W-:Y:S01]  /*0520*/  ISETP.GE.U32.AND P0, PT, R23, 0x8, PT ;  /* 0x000000081700780c */ /* 0x000fe20003f06070 */
[----:B------:R-:W-:Y:S01]  /*0530*/  BSSY.RECONVERGENT B2, `(.L_x_100) ;  /* 0x0000016000027945 */ /* 0x000fe20003800200 */
[----:B------:R-:W-:-:S04]  /*0540*/  LOP3.LUT R16, R6, 0x7, RZ, 0xc0, !PT ;  /* 0x0000000706107812 */ /* 0x000fc800078ec0ff */
[----:B------:R-:W-:-:S07]  /*0550*/  ISETP.NE.AND P1, PT, R16, RZ, PT ;  /* 0x000000ff1000720c */ /* 0x000fce0003f25270 */
[----:B------:R-:W-:Y:S06]  /*0560*/  @!P0 BRA `(.L_x_101) ;  /* 0x0000000000488947 */ /* 0x000fec0003800000 */
[----:B------:R-:W0:Y:S01]  /*0570*/  LDCU.64 UR4, c[0x0][0x380] ;  /* 0x00007000ff0477ac */ /* 0x000e220008000a00 */
[----:B------:R-:W-:Y:S01]  /*0580*/  SHF.R.S32.HI R5, RZ, 0x1f, R7 ;  /* 0x0000001fff057819 */ /* 0x000fe20000011407 */
[----:B0-----:R-:W-:-:S05]  /*0590*/  IMAD.U32 R4, RZ, RZ, UR4 ;  /* 0x00000004ff047e24 */ /* 0x001fca000f8e00ff */
[----:B------:R-:W-:-:S04]  /*05a0*/  IADD3 R4, P0, P2, R7, UR6, R4 ;  /* 0x0000000607047c10 */ /* 0x000fc8000fa1e004 */
[----:B------:R-:W-:-:S05]  /*05b0*/  IADD3.X R5, PT, PT, R5, UR5, RZ, P0, P2 ;  /* 0x0000000505057c10 */ /* 0x000fca00087e44ff */
[----:B------:R-:W2:Y:S04]  /*05c0*/  LDG.E.S8 R9, desc[UR14][R4.64] ;  /* 0x0000000e04097981 */ /* 0x000ea8000c1e1300 */
[----:B------:R-:W2:Y:S04]  /*05d0*/  LDG.E.S8 R8, desc[UR14][R4.64+0x100] ;  /* 0x0001000e04087981 */ /* 0x000ea8000c1e1300 */
[----:B------:R-:W3:Y:S04]  /*05e0*/  LDG.E.S8 R11, desc[UR14][R4.64+0x200] ;  /* 0x0002000e040b7981 */ /* 0x000ee8000c1e1300 */
[----:B------:R-:W3:Y:S04]  /*05f0*/  LDG.E.S8 R10, desc[UR14][R4.64+0x300] ;  /* 0x0003000e040a7981 */ /* 0x000ee8000c1e1300 */
[----:B------:R-:W4:Y:S04]  /*0600*/  LDG.E.S8 R13, desc[UR14][R4.64+0x400] ;  /* 0x0004000e040d7981 */ /* 0x000f28000c1e1300 */
[----:B------:R-:W4:Y:S04]  /*0610*/  LDG.E.S8 R12, desc[UR14][R4.64+0x500] ;  /* 0x0005000e040c7981 */ /* 0x000f28000c1e1300 */
[----:B------:R-:W4:Y:S04]  /*0620*/  LDG.E.S8 R15, desc[UR14][R4.64+0x600] ;  /* 0x0006000e040f7981 */ /* 0x000f28000c1e1300 */
[----:B------:R-:W4:Y:S01]  /*0630*/  LDG.E.S8 R14, desc[UR14][R4.64+0x700] ;  /* 0x0007000e040e7981 */ /* 0x000f22000c1e1300 */
[----:B------:R-:W-:Y:S01]  /*0640*/  VIADD R7, R7, 0x800 ;  /* 0x0000080007077836 */ /* 0x000fe20000000000 */
[----:B--2--5:R-:W-:-:S04]  /*0650*/  IADD3 R8, PT, PT, R8, R2, R9 ;  /* 0x0000000208087210 */ /* 0x024fc80007ffe009 */
[----:B---3--:R-:W-:-:S04]  /*0660*/  IADD3 R8, PT, PT, R10, R8, R11 ;  /* 0x000000080a087210 */ /* 0x008fc80007ffe00b */
[----:B----4-:R-:W-:-:S04]  /*0670*/  IADD3 R8, PT, PT, R12, R8, R13 ;  /* 0x000000080c087210 */ /* 0x010fc80007ffe00d */
[----:B------:R-:W-:-:S07]  /*0680*/  IADD3 R2, PT, PT, R14, R8, R15 ;  /* 0x000000080e027210 */ /* 0x000fce0007ffe00f */
.L_x_101:
[----:B------:R-:W-:Y:S05]  /*0690*/  BSYNC.RECONVERGENT B2 ;  /* 0x0000000000027941 */ /* 0x000fea0003800200 */
.L_x_100:
        /* <DEDUP_REMOVED lines=14> */
[----:B------:R-:W3:Y:S01]  /*0780*/  LDG.E.S8 R10, desc[UR14][R4.64+0x300] ;  /* 0x0003000e040a7981 */ /* 0x000ee2000c1e1300 */
[----:B------:R-:W-:Y:S01]  /*0790*/  VIADD R7, R7, 0x400 ;  /* 0x0000040007077836 */ /* 0x000fe20000000000 */
[----:B--2--5:R-:W-:-:S04]  /*07a0*/  IADD3 R2, PT, PT, R8, R2, R9 ;  /* 0x0000000208027210 */ /* 0x024fc80007ffe009 */
[----:B---3--:R-:W-:-:S07]  /*07b0*/  IADD3 R2, PT, PT, R10, R2, R11 ;  /* 0x000000020a027210 */ /* 0x008fce0007ffe00b */
.L_x_103:
[----:B------:R-:W-:Y:S05]  /*07c0*/  BSYNC.RECONVERGENT B2 ;  /* 0x0000000000027941 */ /* 0x000fea0003800200 */
.L_x_102:
[----:B------:R-:W-:Y:S05]  /*07d0*/  @!P1 BRA `(.L_x_96) ;  /* 0x0000000000349947 */ /* 0x000fea0003800000 */
[----:B------:R-:W0:Y:S01]  /*07e0*/  LDCU.64 UR4, c[0x0][0x380] ;  /* 0x00007000ff0477ac */ /* 0x000e220008000a00 */
[----:B------:R-:W-:Y:S02]  /*07f0*/  IMAD.MOV R6, RZ, RZ, -R6 ;  /* 0x000000ffff067224 */ /* 0x000fe400078e0a06 */
[----:B0-----:R-:W-:-:S05]  /*0800*/  IMAD.U32 R8, RZ, RZ, UR4 ;  /* 0x00000004ff087e24 */ /* 0x001fca000f8e00ff */
[----:B------:R-:W-:-:S05]  /*0810*/  IADD3 R8, P0, PT, R8, UR6, RZ ;  /* 0x0000000608087c10 */ /* 0x000fca000ff1e0ff */
[----:B------:R-:W-:-:S08]  /*0820*/  IMAD.X R10, RZ, RZ, UR5, P0 ;  /* 0x00000005ff0a7e24 */ /* 0x000fd000080e06ff */
.L_x_104:
[----:B------:R-:W-:-:S04]  /*0830*/  IADD3 R4, P0, PT, R7, R8, RZ ;  /* 0x0000000807047210 */ /* 0x000fc80007f1e0ff */
[----:B------:R-:W-:-:S06]  /*0840*/  LEA.HI.X.SX32 R5, R7, R10, 0x1, P0 ;  /* 0x0000000a07057211 */ /* 0x000fcc00000f0eff */
[----:B------:R-:W2:Y:S01]  /*0850*/  LDG.E.S8 R5, desc[UR14][R4.64] ;  /* 0x0000000e04057981 */ /* 0x000ea2000c1e1300 */
[----:B------:R-:W-:Y:S02]  /*0860*/  VIADD R6, R6, 0x1 ;  /* 0x0000000106067836 */ /* 0x000fe40000000000 */
[----:B------:R-:W-:-:S03]  /*0870*/  VIADD R7, R7, 0x100 ;  /* 0x0000010007077836 */ /* 0x000fc60000000000 */
[----:B------:R-:W-:Y:S01]  /*0880*/  ISETP.NE.AND P0, PT, R6, RZ, PT ;  /* 0x000000ff0600720c */ /* 0x000fe20003f05270 */
[----:B--2--5:R-:W-:-:S12]  /*0890*/  IMAD.IADD R2, R5, 0x1, R2 ;  /* 0x0000000105027824 */ /* 0x024fd800078e0202 */
[----:B------:R-:W-:Y:S05]  /*08a0*/  @P0 BRA `(.L_x_104) ;  /* 0xfffffffc00e00947 */ /* 0x000fea000383ffff */
.L_x_96:
[----:B------:R-:W-:Y:S05]  /*08b0*/  BSYNC.RECONVERGENT B1 ;  /* 0x0000000000017941 */ /* 0x000fea0003800200 */
.L_x_95:
[----:B------:R-:W-:-:S13]  /*08c0*/  ISETP.GE.AND P0, PT, R0, 0x100, PT ;  /* 0x000001000000780c */ /* 0x000fda0003f06270 */
[----:B------:R-:W-:Y:S05]  /*08d0*/  @!P0 BRA `(.L_x_105) ;  /* 0x0000000000ac8947 */ /* 0x000fea0003800000 */
[----:B------:R-:W1:Y:S01]  /*08e0*/  S2R R8, SR_LANEID ;  /* 0x0000000000087919 */ /* 0x000e620000000000 */
[----:B-----5:R-:W0:Y:S01]  /*08f0*/  SHFL.DOWN PT, R0, R2, 0x1, 0x1f ;  /* 0x08201f0002007f89 */ /* 0x020e2200000e0000 */
        /* <DEDUP_REMOVED lines=9> */
[----:B------:R-:W-:Y:S01]  /*0990*/  IMAD.IADD R0, R5, 0x1, R0 ;  /* 0x0000000105007824 */ /* 0x000fe200078e0200 */
[----:B------:R-:W-:-:S04]  /*09a0*/  @!P1 MOV R5, 0x400 ;  /* 0x0000040000059802 */ /* 0x000fc80000000f00 */
        /* <DEDUP_REMOVED lines=22> */
[----:B--2---:R-:W-:Y:S04]  /*0b10*/  LDS R0, [UR4+0xc] ;  /* 0x00000c04ff007984 */ /* 0x004fe80008000800 */
[----:B------:R-:W0:Y:S04]  /*0b20*/  LDS.128 R4, [UR4+0x10] ;  /* 0x00001004ff047984 */ /* 0x000e280008000c00 */
[----:B------:R-:W1:Y:S01]  /*0b30*/  LDS.64 R2, [UR4+0x20] ;  /* 0x00002004ff027984 */ /* 0x000e620008000a00 */
[----:B0-----:R-:W-:-:S04]  /*0b40*/  IADD3 R0, PT, PT, R4, R0, R9 ;  /* 0x0000000004007210 */ /* 0x001fc80007ffe009 */
[----:B------:R-:W-:-:S04]  /*0b50*/  IADD3 R0, PT, PT, R6, R0, R5 ;  /* 0x0000000006007210 */ /* 0x000fc80007ffe005 */
[----:B-1----:R-:W-:-:S05]  /*0b60*/  IADD3 R0, PT, PT, R2, R0, R7 ;  /* 0x0000000002007210 */ /* 0x002fca0007ffe007 */
[----:B------:R-:W-:Y:S01]  /*0b70*/  IMAD.IADD R9, R0, 0x1, R3 ;  /* 0x0000000100097824 */ /* 0x000fe200078e0203 */
[----:B------:R-:W-:Y:S06]  /*0b80*/  BRA `(.L_x_106) ;  /* 0x0000001400287947 */ /* 0x000fec0003800000 */
.L_x_105:
        /* <DEDUP_REMOVED lines=48> */
[----:B------:R-:W0:Y:S04]  /*0e90*/  LDS.128 R4, [UR4+0x10] ;  /* 0x00001004ff047984 */ /* 0x000e280008000c00 */
[----:B------:R-:W2:Y:S04]  /*0ea0*/  LDS R2, [UR4+0xc] ;  /* 0x00000c04ff027984 */ /* 0x000ea80008000800 */
[----:B------:R-:W3:Y:S01]  /*0eb0*/  LDS.64 R10, [UR4+0x20] ;  /* 0x00002004ff0a7984 */ /* 0x000ee20008000a00 */
[----:B0-----:R-:W-:Y:S02]  /*0ec0*/  SEL R4, R4, RZ, P2 ;  /* 0x000000ff04047207 */ /* 0x001fe40001000000 */
[----:B------:R-:W-:-:S02]  /*0ed0*/  ISETP.GT.AND P2, PT, R0, 0x60, PT ;  /* 0x000000600000780c */ /* 0x000fc40003f44270 */
[----:B--2---:R-:W-:Y:S02]  /*0ee0*/  SEL R2, R2, RZ, P1 ;  /* 0x000000ff02027207 */ /* 0x004fe40000800000 */
        /* <DEDUP_REMOVED lines=8> */
[----:B---3--:R-:W-:Y:S02]  /*0f70*/  SEL R10, R10, RZ, P2 ;  /* 0x000000ff0a0a7207 */ /* 0x008fe40001000000 */
[----:B------:R-:W-:Y:S02]  /*0f80*/  SEL R11, R11, RZ, P3 ;  /* 0x000000ff0b0b7207 */ /* 0x000fe40001800000 */
[----:B------:R-:W-:-:S05]  /*0f90*/  IADD3 R2, PT, PT, R10, R2, R7 ;  /* 0x000000020a027210 */ /* 0x000fca0007ffe007 */
[----:B-1----:R-:W-:Y:S01]  /*0fa0*/  IMAD.IADD R9, R2, 0x1, R11 ;  /* 0x0000000102097824 */ /* 0x002fe200078e020b */
[----:B------:R-:W-:Y:S06]  /*0fb0*/  BRA `(.L_x_106) ;  /* 0x00000010001c7947 */ /* 0x000fec0003800000 */
.L_x_92:
[----:B------:R-:W0:Y:S01]  /*0fc0*/  S2R R2, SR_TID.X ;  /* 0x0000000000027919 */ /* 0x000e220000002100 */
[----:B------:R-:W1:Y:S01]  /*0fd0*/  LDCU.64 UR10, c[0x0][0x380] ;  /* 0x00007000ff0a77ac */ /* 0x000e620008000a00 */
[----:B0-----:R-:W-:-:S05]  /*0fe0*/  VIADD R4, R2, UR6 ;  /* 0x0000000602047c36 */ /* 0x001fca0008000000 */
[----:B-1----:R-:W-:-:S05]  /*0ff0*/  IADD3 R4, P0, PT, R4, UR10, RZ ;  /* 0x0000000a04047c10 */ /* 0x002fca000ff1e0ff */
[----:B------:R-:W-:-:S05]  /*1000*/  IMAD.X R5, RZ, RZ, UR11, P0 ;  /* 0x0000000bff057e24 */ /* 0x000fca00080e06ff */
[----:B------:R-:W2:Y:S04]  /*1010*/  LDG.E.S8 R0, desc[UR14][R4.64] ;  /* 0x0000000e04007981 */ /* 0x000ea8000c1e1300 */
[----:B------:R-:W2:Y:S04]  /*1020*/  LDG.E.S8 R7, desc[UR14][R4.64+0x100] ;  /* 0x0001000e04077981 */ /* 0x000ea8000c1e1300 */
[----:B------:R-:W2:Y:S04]  /*1030*/  LDG.E.S8 R6, desc[UR14][R4.64+0x200] ;  /* 0x0002000e04067981 */ /* 0x000ea8000c1e1300 */
[----:B------:R-:W3:Y:S04]  /*1040*/  LDG.E.S8 R9, desc[UR14][R4.64+0x300] ;  /* 0x0003000e04097981 */ /* 0x000ee8000c1e1300 */
[----:B------:R-:W3:Y:S04]  /*1050*/  LDG.E.S8 R10, desc[UR14][R4.64+0x400] ;  /* 0x0004000e040a7981 */ /* 0x000ee8000c1e1300 */
[----:B------:R-:W4:Y:S04]  /*1060*/  LDG.E.S8 R11, desc[UR14][R4.64+0x500] ;  /* 0x0005000e040b7981 */ /* 0x000f28000c1e1300 */
[----:B------:R-:W4:Y:S04]  /*1070*/  LDG.E.S8 R12, desc[UR14][R4.64+0x600] ;  /* 0x0006000e040c7981 */ /* 0x000f28000c1e1300 */
[----:B------:R-:W5:Y:S04]  /*1080*/  LDG.E.S8 R13, desc[UR14][R4.64+0x700] ;  /* 0x0007000e040d7981 */ /* 0x000f68000c1e1300 */
[----:B------:R-:W5:Y:S04]  /*1090*/  LDG.E.S8 R14, desc[UR14][R4.64+0x800] ;  /* 0x0008000e040e7981 */ /* 0x000f68000c1e1300 */
[----:B------:R-:W5:Y:S04]  /*10a0*/  LDG.E.S8 R15, desc[UR14][R4.64+0x900] ;  /* 0x0009000e040f7981 */ /* 0x000f68000c1e1300 */
[----:B------:R-:W5:Y:S04]  /*10b0*/  LDG.E.S8 R16, desc[UR14][R4.64+0xa00] ;  /* 0x000a000e04107981 */ /* 0x000f68000c1e1300 */
[----:B------:R-:W5:Y:S04]  /*10c0*/  LDG.E.S8 R17, desc[UR14][R4.64+0xb00] ;  /* 0x000b000e04117981 */ /* 0x000f68000c1e1300 */
[----:B------:R-:W5:Y:S04]  /*10d0*/  LDG.E.S8 R18, desc[UR14][R4.64+0xc00] ;  /* 0x000c000e04127981 */ /* 0x000f68000c1e1300 */
[----:B------:R-:W5:Y:S04]  /*10e0*/  LDG.E.S8 R19, desc[UR14][R4.64+0xd00] ;  /* 0x000d000e04137981 */ /* 0x000f68000c1e1300 */
[----:B------:R-:W5:Y:S04]  /*10f0*/  LDG.E.S8 R20, desc[UR14][R4.64+0xe00] ;  /* 0x000e000e04147981 */ /* 0x000f68000c1e1300 */
[----:B------:R-:W5:Y:S01]  /*1100*/  LDG.E.S8 R21, desc[UR14][R4.64+0xf00] ;  /* 0x000f000e04157981 */ /* 0x000f62000c1e1300 */
[----:B------:R-:W-:-:S04]  /*1110*/  ISETP.GE.U32.AND P0, PT, R23, UR5, PT ;  /* 0x0000000517007c0c */ /* 0x000fc8000bf06070 */
[----:B------:R-:W-:Y:S02]  /*1120*/  ISETP.GE.U32.AND.EX P0, PT, R22, UR4, PT, P0 ;  /* 0x0000000416007c0c */ /* 0x000fe4000bf06100 */
[----:B--2---:R-:W-:-:S04]  /*1130*/  IADD3 R0, PT, PT, R6, R7, R0 ;  /* 0x0000000706007210 */ /* 0x004fc80007ffe000 */
[----:B---3--:R-:W-:-:S04]  /*1140*/  IADD3 R0, PT, PT, R10, R0, R9 ;  /* 0x000000000a007210 */ /* 0x008fc80007ffe009 */
[----:B----4-:R-:W-:-:S04]  /*1150*/  IADD3 R0, PT, PT, R12, R0, R11 ;  /* 0x000000000c007210 */ /* 0x010fc80007ffe00b */
[----:B-----5:R-:W-:-:S04]  /*1160*/  IADD3 R0, PT, PT, R14, R0, R13 ;  /* 0x000000000e007210 */ /* 0x020fc80007ffe00d */
[----:B------:R-:W-:-:S04]  /*1170*/  IADD3 R0, PT, PT, R16, R0, R15 ;  /* 0x0000000010007210 */ /* 0x000fc80007ffe00f */
[----:B------:R-:W-:-:S04]  /*1180*/  IADD3 R0, PT, PT, R18, R0, R17 ;  /* 0x0000000012007210 */ /* 0x000fc80007ffe011 */
[----:B------:R-:W-:-:S05]  /*1190*/  IADD3 R0, PT, PT, R20, R0, R19 ;  /* 0x0000000014007210 */ /* 0x000fca0007ffe013 */
[----:B------:R-:W-:Y:S01]  /*11a0*/  IMAD.IADD R0, R21, 0x1, R0 ;  /* 0x0000000115007824 */ /* 0x000fe200078e0200 */
[----:B------:R-:W-:Y:S06]  /*11b0*/  @!P0 BRA `(.L_x_107) ;  /* 0x0000000800f08947 */ /* 0x000fec0003800000 */
[----:B------:R-:W-:Y:S01]  /*11c0*/  UIADD3 UR16, UP0, UPT, UR5, UR6, URZ ;  /* 0x0000000605107290 */ /* 0x000fe2000ff1e0ff */
[----:B------:R-:W-:Y:S01]  /*11d0*/  IADD3 R24, P1, PT, R8, -0x1000, RZ ;  /* 0xfffff00008187810 */ /* 0x000fe20007f3e0ff */
[----:B------:R-:W-:Y:S02]  /*11e0*/  IMAD.U32 R5, RZ, RZ, UR10 ;  /* 0x0000000aff057e24 */ /* 0x000fe4000f8e00ff */
[----:B------:R-:W-:Y:S01]  /*11f0*/  UIADD3.X UR8, UPT, UPT, URZ, UR4, URZ, UP0, !UPT ;  /* 0x00000004ff087290 */ /* 0x000fe200087fe4ff */
[----:B------:R-:W-:Y:S01]  /*1200*/  IADD3.X R7, PT, PT, R3, -0x1, RZ, P1, !PT ;  /* 0xffffffff03077810 */ /* 0x000fe20000ffe4ff */
[----:B------:R-:W-:Y:S01]  /*1210*/  IMAD.U32 R11, RZ, RZ, UR11 ;  /* 0x0000000bff0b7e24 */ /* 0x000fe2000f8e00ff */
[----:B------:R-:W-:Y:S01]  /*1220*/  ISETP.LT.U32.AND P0, PT, R24, UR16, PT ;  /* 0x0000001018007c0c */ /* 0x000fe2000bf01070 */
[----:B------:R-:W-:Y:S02]  /*1230*/  UIADD3 UR9, UP0, UPT, UR16, UR10, URZ ;  /* 0x0000000a10097290 */ /* 0x000fe4000ff1e0ff */
[----:B------:R-:W-:Y:S01]  /*1240*/  IADD3 R10, P1, P2, R5, UR16, R2 ;  /* 0x00000010050a7c10 */ /* 0x000fe2000fa3e002 */
[----:B------:R-:W-:Y:S01]  /*1250*/  IMAD.U32 R4, RZ, RZ, UR8 ;  /* 0x00000008ff047e24 */ /* 0x000fe2000f8e00ff */
[----:B------:R-:W-:Y:S01]  /*1260*/  LOP3.LUT R5, RZ, R2, RZ, 0x33, !PT ;  /* 0x00000002ff057212 */ /* 0x000fe200078e33ff */
[----:B------:R-:W-:Y:S01]  /*1270*/  UIADD3.X UR7, UPT, UPT, UR8, UR11, URZ, UP0, !UPT ;  /* 0x0000000b08077290 */ /* 0x000fe200087fe4ff */
[----:B------:R-:W-:Y:S01]  /*1280*/  IADD3 R10, P3, PT, R10, 0x800, RZ ;  /* 0x000008000a0a7810 */ /* 0x000fe20007f7e0ff */
[----:B------:R-:W-:Y:S01]  /*1290*/  UMOV UR4, URZ ;  /* 0x000000ff00047c82 */ /* 0x000fe20008000000 */
[----:B------:R-:W-:-:S02]  /*12a0*/  ISETP.GT.U32.AND.EX P0, PT, R4, R7, PT, P0 ;  /* 0x000000070400720c */ /* 0x000fc40003f04100 */
[----:B------:R-:W-:Y:S02]  /*12b0*/  IADD3 R5, PT, PT, R8, -UR5, R5 ;  /* 0x8000000508057c10 */ /* 0x000fe4000fffe005 */
[----:B------:R-:W-:-:S03]  /*12c0*/  IADD3.X R11, PT, PT, R11, UR8, RZ, P1, P2 ;  /* 0x000000080b0b7c10 */ /* 0x000fc60008fe44ff */
[----:B------:R-:W-:Y:S01]  /*12d0*/  VIADD R6, R5, -UR6 ;  /* 0x8000000605067c36 */ /* 0x000fe20008000000 */
[----:B------:R-:W-:Y:S01]  /*12e0*/  UMOV UR6, UR5 ;  /* 0x0000000500067c82 */ /* 0x000fe20008000000 */
[----:B------:R-:W-:-:S04]  /*12f0*/  IMAD.X R11, RZ, RZ, R11, P3 ;  /* 0x000000ffff0b7224 */ /* 0x000fc800018e060b */
[----:B------:R-:W-:Y:S05]  /*1300*/  @P0 BRA `(.L_x_108) ;  /* 0x0000000000d40947 */ /* 0x000fea0003800000 */
[----:B------:R-:W0:Y:S01]  /*1310*/  LDC.64 R2, c[0x0][0x3b8] ;  /* 0x0000ee00ff027b82 */ /* 0x000e220000000a00 */
[----:B------:R-:W1:Y:S01]  /*1320*/  LDCU.64 UR10, c[0x0][0x380] ;  /* 0x00007000ff0a77ac */ /* 0x000e620008000a00 */
[----:B------:R-:W-:Y:S01]  /*1330*/  NOP ;  /* 0x0000000000007918 */ /* 0x000fe20000000000 */
.L_x_109:
[----:B------:R-:W2:Y:S01]  /*1340*/  S2R R4, SR_TID.X ;  /* 0x0000000000047919 */ /* 0x000ea20000002100 */
[----:B-1----:R-:W-:Y:S02]  /*1350*/  IMAD.U32 R5, RZ, RZ, UR10 ;  /* 0x0000000aff057e24 */ /* 0x002fe4000f8e00ff */
[----:B------:R-:W-:-:S03]  /*1360*/  IMAD.U32 R8, RZ, RZ, UR11 ;  /* 0x0000000bff087e24 */ /* 0x000fc6000f8e00ff */
[----:B--2---:R-:W-:-:S04]  /*1370*/  IADD3 R4, P0, P1, R5, UR16, R4 ;  /* 0x0000001005047c10 */ /* 0x004fc8000f91e004 */
[----:B------:R-:W-:-:S05]  /*1380*/  IADD3.X R5, PT, PT, R8, UR8, RZ, P0, P1 ;  /* 0x0000000808057c10 */ /* 0x000fca00087e24ff */
        /* <DEDUP_REMOVED lines=16> */
[----:B------:R-:W-:-:S02]  /*1490*/  USHF.R.S32.HI UR12, URZ, 0x1f, UR5 ;  /* 0x0000001fff0c7899 */ /* 0x000fc40008011405 */
[----:B------:R-:W-:-:S04]  /*14a0*/  UIADD3 UR6, UP0, UPT, UR5, UR9, URZ ;  /* 0x0000000905067290 */ /* 0x000fc8000ff1e0ff */
[----:B------:R-:W-:Y:S01]  /*14b0*/  UIADD3.X UR7, UPT, UPT, UR12, UR7, URZ, UP0, !UPT ;  /* 0x000000070c077290 */ /* 0x000fe200087fe4ff */
[----:B--2---:R-:W-:-:S04]  /*14c0*/  IADD3 R8, PT, PT, R8, R0, R21 ;  /* 0x0000000008087210 */ /* 0x004fc80007ffe015 */
[----:B---3--:R-:W-:-:S04]  /*14d0*/  IADD3 R8, PT, PT, R23, R8, R22 ;  /* 0x0000000817087210 */ /* 0x008fc80007ffe016 */
[----:B----4-:R-:W-:Y:S01]  /*14e0*/  IADD3 R25, PT, PT, R26, R8, R25 ;  /* 0x000000081a197210 */ /* 0x010fe20007ffe019 */
[----:B0-----:R-:W-:-:S05]  /*14f0*/  IMAD.MOV.U32 R8, RZ, RZ, R2 ;  /* 0x000000ffff087224 */ /* 0x001fca00078e0002 */
[----:B------:R-:W-:Y:S02]  /*1500*/  IADD3 R0, P1, PT, R8, -UR16, RZ ;  /* 0x8000001008007c10 */ /* 0x000fe4000ff3e0ff */
[----:B-----5:R-:W-:Y:S02]  /*1510*/  IADD3 R17, PT, PT, R20, R25, R17 ;  /* 0x0000001914117210 */ /* 0x020fe40007ffe011 */
[----:B------:R-:W-:Y:S02]  /*1520*/  ISETP.GE.U32.AND P0, PT, R0, UR5, PT ;  /* 0x0000000500007c0c */ /* 0x000fe4000bf06070 */
[----:B------:R-:W-:Y:S02]  /*1530*/  IADD3.X R0, PT, PT, R3, ~UR8, RZ, P1, !PT ;  /* 0x8000000803007c10 */ /* 0x000fe40008ffe4ff */
[----:B------:R-:W-:Y:S02]  /*1540*/  IADD3 R10, P1, PT, R10, UR5, RZ ;  /* 0x000000050a0a7c10 */ /* 0x000fe4000ff3e0ff */
[----:B------:R-:W-:-:S02]  /*1550*/  ISETP.GE.U32.AND.EX P0, PT, R0, UR12, PT, P0 ;  /* 0x0000000c00007c0c */ /* 0x000fc4000bf06100 */
[----:B------:R-:W-:Y:S02]  /*1560*/  IADD3 R9, PT, PT, R18, R17, R9 ;  /* 0x0000001112097210 */ /* 0x000fe40007ffe009 */
[----:B------:R-:W-:Y:S02]  /*1570*/  IADD3.X R11, PT, PT, R11, UR12, RZ, P1, !PT ;  /* 0x0000000c0b0b7c10 */ /* 0x000fe40008ffe4ff */
[----:B------:R-:W-:-:S04]  /*1580*/  IADD3 R9, PT, PT, R15, R9, R14 ;  /* 0x000000090f097210 */ /* 0x000fc80007ffe00e */
[----:B------:R-:W-:-:S04]  /*1590*/  IADD3 R9, PT, PT, R13, R9, R16 ;  /* 0x000000090d097210 */ /* 0x000fc80007ffe010 */
[----:B------:R-:W-:Y:S01]  /*15a0*/  IADD3 R0, PT, PT, R19, R9, R12 ;  /* 0x0000000913007210 */ /* 0x000fe20007ffe00c */
[----:B------:R-:W-:Y:S06]  /*15b0*/  @!P0 BRA `(.L_x_107) ;  /* 0x0000000400f08947 */ /* 0x000fec0003800000 */
[----:B------:R-:W-:Y:S02]  /*15c0*/  UIADD3 UR16, UP0, UPT, UR5, UR16, URZ ;  /* 0x0000001005107290 */ /* 0x000fe4000ff1e0ff */
[----:B------:R-:W-:Y:S01]  /*15d0*/  VIADD R6, R6, -UR5 ;  /* 0x8000000506067c36 */ /* 0x000fe20008000000 */
[----:B------:R-:W-:Y:S02]  /*15e0*/  UIADD3 UR4, UPT, UPT, UR4, 0x1, URZ ;  /* 0x0000000104047890 */ /* 0x000fe4000fffe0ff */
[----:B------:R-:W-:Y:S01]  /*15f0*/  UIADD3.X UR8, UPT, UPT, UR12, UR8, URZ, UP0, !UPT ;  /* 0x000000080c087290 */ /* 0x000fe200087fe4ff */
[----:B------:R-:W-:Y:S01]  /*1600*/  ISETP.LT.U32.AND P0, PT, R24, UR16, PT ;  /* 0x0000001018007c0c */ /* 0x000fe2000bf01070 */
[----:B------:R-:W-:-:S04]  /*1610*/  UMOV UR9, UR6 ;  /* 0x0000000600097c82 */ /* 0x000fc80008000000 */
[----:B------:R-:W-:-:S05]  /*1620*/  IMAD.U32 R4, RZ, RZ, UR8 ;  /* 0x00000008ff047e24 */ /* 0x000fca000f8e00ff */
[----:B------:R-:W-:-:S13]  /*1630*/  ISETP.GT.U32.AND.EX P0, PT, R4, R7, PT, P0 ;  /* 0x000000070400720c */ /* 0x000fda0003f04100 */
[----:B------:R-:W-:Y:S05]  /*1640*/  @!P0 BRA `(.L_x_109) ;  /* 0xfffffffc003c8947 */ /* 0x000fea000383ffff */
[----:B------:R-:W-:-:S05]  /*1650*/  UMOV UR6, UR5 ;  /* 0x0000000500067c82 */ /* 0x000fca0008000000 */
.L_x_108:
[----:B------:R-:W0:Y:S01]  /*1660*/  S2R R5, SR_TID.X ;  /* 0x0000000000057919 */ /* 0x000e220000002100 */
[C---:B------:R-:W-:Y:S01]  /*1670*/  VIADD R2, R8.reuse, -UR16 ;  /* 0x8000001008027c36 */ /* 0x040fe20008000000 */
[----:B------:R-:W-:Y:S01]  /*1680*/  ISETP.LE.U32.AND P1, PT, R8, UR16, PT ;  /* 0x0000001008007c0c */ /* 0x000fe2000bf23070 */
[----:B------:R-:W-:Y:S01]  /*1690*/  IMAD.U32 R4, RZ, RZ, UR8 ;  /* 0x00000008ff047e24 */ /* 0x000fe2000f8e00ff */
[----:B------:R-:W-:Y:S02]  /*16a0*/  BSSY.RECONVERGENT B1, `(.L_x_107) ;  /* 0x000006d000017945 */ /* 0x000fe40003800200 */
[----:B0-----:R-:W-:-:S04]  /*16b0*/  ISETP.GE.AND P0, PT, R5, R2, PT ;  /* 0x000000020500720c */ /* 0x001fc80003f06270 */
[----:B------:R-:W-:-:S13]  /*16c0*/  ISETP.GE.U32.OR.EX P0, PT, R4, R3, P0, P1 ;  /* 0x000000030400720c */ /* 0x000fda0000706510 */
[----:B------:R-:W-:Y:S05]  /*16d0*/  @P0 BRA `(.L_x_110) ;  /* 0x0000000400a40947 */ /* 0x000fea0003800000 */
[----:B------:R-:W0:Y:S01]  /*16e0*/  LDC R2, c[0x0][0x3c0] ;  /* 0x0000f000ff027b82 */ /* 0x000e220000000800 */
[----:B------:R-:W-:Y:S01]  /*16f0*/  USHF.L.U32 UR5, UR13, 0xc, URZ ;  /* 0x0000000c0d057899 */ /* 0x000fe200080006ff */
[----:B------:R-:W-:Y:S01]  /*1700*/  LOP3.LUT R3, RZ, R5, RZ, 0x33, !PT ;  /* 0x00000005ff037212 */ /* 0x000fe200078e33ff */
[----:B------:R-:W-:Y:S02]  /*1710*/  BSSY.RECONVERGENT B2, `(.L_x_111) ;  /* 0x000002d000027945 */ /* 0x000fe40003800200 */
[----:B------:R-:W-:-:S06]  /*1720*/  UIADD3 UR5, UPT, UPT, UR5, UR6, URZ ;  /* 0x0000000605057290 */ /* 0x000fcc000fffe0ff */
[----:B------:R-:W-:Y:S01]  /*1730*/  IADD3 R8, PT, PT, R8, -UR5, R3 ;  /* 0x8000000508087c10 */ /* 0x000fe2000fffe003 */
[----:B0-----:R-:W-:Y:S02]  /*1740*/  IMAD R3, R2, UR4, RZ ;  /* 0x0000000402037c24 */ /* 0x001fe4000f8e02ff */
[----:B------:R-:W-:Y:S02]  /*1750*/  IMAD.MOV.U32 R2, RZ, RZ, R5 ;  /* 0x000000ffff027224 */ /* 0x000fe400078e0005 */
[----:B------:R-:W-:-:S05]  /*1760*/  IMAD R3, R3, -0x1000, R8 ;  /* 0xfffff00003037824 */ /* 0x000fca00078e0208 */
[C---:B------:R-:W-:Y:S02]  /*1770*/  ISETP.GE.U32.AND P0, PT, R3.reuse, 0xf00, PT ;  /* 0x00000f000300780c */ /* 0x040fe40003f06070 */
[----:B------:R-:W-:-:S04]  /*1780*/  LEA.HI R19, R3, 0x1, RZ, 0x18 ;  /* 0x0000000103137811 */ /* 0x000fc800078fc0ff */
[----:B------:R-:W-:-:S04]  /*1790*/  LOP3.LUT R20, R19, 0xf, RZ, 0xc0, !PT ;  /* 0x0000000f13147812 */ /* 0x000fc800078ec0ff */
[----:B------:R-:W-:-:S03]  /*17a0*/  ISETP.NE.AND P1, PT, R20, RZ, PT ;  /* 0x000000ff1400720c */ /* 0x000fc60003f25270 */
[----:B------:R-:W-:Y:S10]  /*17b0*/  @!P0 BRA `(.L_x_112) ;  /* 0x0000000000888947 */ /* 0x000ff40003800000 */
[----:B------:R-:W-:-:S04]  /*17c0*/  LEA.HI R2, R6, 0x1, RZ, 0x18 ;  /* 0x0000000106027811 */ /* 0x000fc800078fc0ff */
[----:B------:R-:W-:Y:S01]  /*17d0*/  LOP3.LUT R3, R2, 0x1fffff0, RZ, 0xc0, !PT ;  /* 0x01fffff002037812 */ /* 0x000fe200078ec0ff */
[----:B------:R-:W-:-:S04]  /*17e0*/  IMAD.MOV.U32 R2, RZ, RZ, R5 ;  /* 0x000000ffff027224 */ /* 0x000fc800078e0005 */
[----:B------:R-:W-:-:S07]  /*17f0*/  IMAD.MOV R3, RZ, RZ, -R3 ;  /* 0x000000ffff037224 */ /* 0x000fce00078e0a03 */
.L_x_113:
        /* <DEDUP_REMOVED lines=15> */
[----:B------:R0:W5:Y:S01]  /*18f0*/  LDG.E.S8 R5, desc[UR14][R10.64+0x700] ;  /* 0x0007000e0a057981 */ /* 0x000162000c1e1300 */
[----:B------:R-:W-:-:S02]  /*1900*/  VIADD R3, R3, 0x10 ;  /* 0x0000001003037836 */ /* 0x000fc40000000000 */
[----:B------:R-:W-:-:S03]  /*1910*/  VIADD R2, R2, 0x1000 ;  /* 0x0000100002027836 */ /* 0x000fc60000000000 */
[----:B------:R-:W-:Y:S02]  /*1920*/  ISETP.NE.AND P0, PT, R3, RZ, PT ;  /* 0x000000ff0300720c */ /* 0x000fe40003f05270 */
[----:B0-----:R-:W-:-:S05]  /*1930*/  IADD3 R10, P2, PT, R10, 0x1000, RZ ;  /* 0x000010000a0a7810 */ /* 0x001fca0007f5e0ff */
[----:B------:R-:W-:Y:S01]  /*1940*/  IMAD.X R11, RZ, RZ, R11, P2 ;  /* 0x000000ffff0b7224 */ /* 0x000fe200010e060b */
        /* <DEDUP_REMOVED lines=8> */
[----:B------:R-:W-:Y:S06]  /*19d0*/  @P0 BRA `(.L_x_113) ;  /* 0xfffffffc00880947 */ /* 0x000fec000383ffff */
.L_x_112:
[----:B------:R-:W-:Y:S05]  /*19e0*/  BSYNC.RECONVERGENT B2 ;  /* 0x0000000000027941 */ /* 0x000fea0003800200 */
.L_x_111:
[----:B------:R-:W-:Y:S05]  /*19f0*/  @!P1 BRA `(.L_x_110) ;  /* 0x0000000000dc9947 */ /* 0x000fea0003800000 */
[----:B------:R-:W-:Y:S01]  /*1a00*/  ISETP.GE.U32.AND P0, PT, R20, 0x8, PT ;  /* 0x000000081400780c */ /* 0x000fe20003f06070 */
[----:B------:R-:W-:Y:S01]  /*1a10*/  BSSY.RECONVERGENT B2, `(.L_x_114) ;  /* 0x0000015000027945 */ /* 0x000fe20003800200 */
[----:B------:R-:W-:-:S04]  /*1a20*/  LOP3.LUT R14, R19, 0x7, RZ, 0xc0, !PT ;  /* 0x00000007130e7812 */ /* 0x000fc800078ec0ff */
[----:B------:R-:W-:-:S07]  /*1a30*/  ISETP.NE.AND P1, PT, R14, RZ, PT ;  /* 0x000000ff0e00720c */ /* 0x000fce0003f25270 */
[----:B------:R-:W-:Y:S06]  /*1a40*/  @!P0 BRA `(.L_x_115) ;  /* 0x0000000000448947 */ /* 0x000fec0003800000 */
[----:B------:R-:W-:Y:S02]  /*1a50*/  IMAD.U32 R5, RZ, RZ, UR10 ;  /* 0x0000000aff057e24 */ /* 0x000fe4000f8e00ff */
[----:B------:R-:W-:-:S03]  /*1a60*/  IMAD.U32 R3, RZ, RZ, UR11 ;  /* 0x0000000bff037e24 */ /* 0x000fc6000f8e00ff */
        /* <DEDUP_REMOVED lines=9> */
[----:B------:R-:W5:Y:S01]  /*1b00*/  LDG.E.S8 R13, desc[UR14][R4.64+0x700] ;  /* 0x0007000e040d7981 */ /* 0x000f62000c1e1300 */
[----:B------:R-:W-:Y:S01]  /*1b10*/  VIADD R2, R2, 0x800 ;  /* 0x0000080002027836 */ /* 0x000fe20000000000 */
[----:B--2---:R-:W-:-:S04]  /*1b20*/  IADD3 R3, PT, PT, R7, R0, R3 ;  /* 0x0000000007037210 */ /* 0x004fc80007ffe003 */
[----:B---3--:R-:W-:-:S04]  /*1b30*/  IADD3 R3, PT, PT, R9, R3, R8 ;  /* 0x0000000309037210 */ /* 0x008fc80007ffe008 */
[----:B----4-:R-:W-:-:S04]  /*1b40*/  IADD3 R3, PT, PT, R11, R3, R10 ;  /* 0x000000030b037210 */ /* 0x010fc80007ffe00a */
[----:B-----5:R-:W-:-:S07]  /*1b50*/  IADD3 R0, PT, PT, R13, R3, R12 ;  /* 0x000000030d007210 */ /* 0x020fce0007ffe00c */
.L_x_115:
[----:B------:R-:W-:Y:S05]  /*1b60*/  BSYNC.RECONVERGENT B2 ;  /* 0x0000000000027941 */ /* 0x000fea0003800200 */
.L_x_114:
[----:B------:R-:W-:Y:S05]  /*1b70*/  @!P1 BRA `(.L_x_110) ;  /* 0x00000000007c9947 */ /* 0x000fea0003800000 */
[----:B------:R-:W-:Y:S01]  /*1b80*/  ISETP.GE.U32.AND P0, PT, R14, 0x4, PT ;  /* 0x000000040e00780c */ /* 0x000fe20003f06070 */
[----:B------:R-:W-:Y:S01]  /*1b90*/  BSSY.RECONVERGENT B2, `(.L_x_116) ;  /* 0x000000e000027945 */ /* 0x000fe20003800200 */
[----:B------:R-:W-:-:S11]  /*1ba0*/  LOP3.LUT P1, RZ, R19, 0x3, RZ, 0xc0, !PT ;  /* 0x0000000313ff7812 */ /* 0x000fd6000782c0ff */
[----:B------:R-:W-:Y:S05]  /*1bb0*/  @!P0 BRA `(.L_x_117) ;  /* 0x00000000002c8947 */ /* 0x000fea0003800000 */
[----:B------:R-:W-:Y:S02]  /*1bc0*/  IMAD.U32 R5, RZ, RZ, UR10 ;  /* 0x0000000aff057e24 */ /* 0x000fe4000f8e00ff */
[----:B------:R-:W-:-:S03]  /*1bd0*/  IMAD.U32 R3, RZ, RZ, UR11 ;  /* 0x0000000bff037e24 */ /* 0x000fc6000f8e00ff */
[----:B------:R-:W-:-:S04]  /*1be0*/  IADD3 R4, P0, P2, R5, UR16, R2 ;  /* 0x0000001005047c10 */ /* 0x000fc8000fa1e002 */
[----:B------:R-:W-:-:S05]  /*1bf0*/  IADD3.X R5, PT, PT, R3, UR8, RZ, P0, P2 ;  /* 0x0000000803057c10 */ /* 0x000fca00087e44ff */
[----:B------:R-:W2:Y:S04]  /*1c00*/  LDG.E.S8 R3, desc[UR14][R4.64] ;  /* 0x0000000e04037981 */ /* 0x000ea8000c1e1300 */
[----:B------:R-:W2:Y:S04]  /*1c10*/  LDG.E.S8 R7, desc[UR14][R4.64+0x100] ;  /* 0x0001000e04077981 */ /* 0x000ea8000c1e1300 */
[----:B------:R-:W3:Y:S04]  /*1c20*/  LDG.E.S8 R9, desc[UR14][R4.64+0x200] ;  /* 0x0002000e04097981 */ /* 0x000ee8000c1e1300 */
[----:B------:R-:W3:Y:S01]  /*1c30*/  LDG.E.S8 R8, desc[UR14][R4.64+0x300] ;  /* 0x0003000e04087981 */ /* 0x000ee2000c1e1300 */
[----:B------:R-:W-:Y:S01]  /*1c40*/  VIADD R2, R2, 0x400 ;  /* 0x0000040002027836 */ /* 0x000fe20000000000 */
[----:B--2---:R-:W-:-:S04]  /*1c50*/  IADD3 R0, PT, PT, R7, R0, R3 ;  /* 0x0000000007007210 */ /* 0x004fc80007ffe003 */
[----:B---3--:R-:W-:-:S07]  /*1c60*/  IADD3 R0, PT, PT, R8, R0, R9 ;  /* 0x0000000008007210 */ /* 0x008fce0007ffe009 */
.L_x_117:
[----:B------:R-:W-:Y:S05]  /*1c70*/  BSYNC.RECONVERGENT B2 ;  /* 0x0000000000027941 */ /* 0x000fea0003800200 */
.L_x_116:
[----:B------:R-:W-:Y:S05]  /*1c80*/  @!P1 BRA `(.L_x_110) ;  /* 0x0000000000389947 */ /* 0x000fea0003800000 */
[----:B------:R-:W-:Y:S02]  /*1c90*/  LOP3.LUT R3, R6, 0xffff, RZ, 0xc0, !PT ;  /* 0x0000ffff06037812 */ /* 0x000fe400078ec0ff */
[----:B------:R-:W-:Y:S02]  /*1ca0*/  IADD3 R2, P0, PT, R2, UR9, RZ ;  /* 0x0000000902027c10 */ /* 0x000fe4000ff1e0ff */
[----:B------:R-:W-:-:S03]  /*1cb0*/  LEA.HI R3, R3, 0x1, RZ, 0x18 ;  /* 0x0000000103037811 */ /* 0x000fc600078fc0ff */
[----:B------:R-:W-:Y:S01]  /*1cc0*/  IMAD.X R5, RZ, RZ, UR7, P0 ;  /* 0x00000007ff057e24 */ /* 0x000fe200080e06ff */
[----:B------:R-:W-:-:S05]  /*1cd0*/  LOP3.LUT R3, R3, 0x3, RZ, 0xc0, !PT ;  /* 0x0000000303037812 */ /* 0x000fca00078ec0ff */
[----:B------:R-:W-:-:S07]  /*1ce0*/  IMAD.MOV R4, RZ, RZ, -R3 ;  /* 0x000000ffff047224 */ /* 0x000fce00078e0a03 */
.L_x_118:
[----:B------:R-:W-:-:S06]  /*1cf0*/  IMAD.MOV.U32 R3, RZ, RZ, R5 ;  /* 0x000000ffff037224 */ /* 0x000fcc00078e0005 */
[----:B------:R0:W2:Y:S01]  /*1d00*/  LDG.E.S8 R3, desc[UR14][R2.64] ;  /* 0x0000000e02037981 */ /* 0x0000a2000c1e1300 */
[----:B------:R-:W-:-:S05]  /*1d10*/  VIADD R4, R4, 0x1 ;  /* 0x0000000104047836 */ /* 0x000fca0000000000 */
[----:B------:R-:W-:Y:S02]  /*1d20*/  ISETP.NE.AND P0, PT, R4, RZ, PT ;  /* 0x000000ff0400720c */ /* 0x000fe40003f05270 */
[----:B0-----:R-:W-:-:S05]  /*1d30*/  IADD3 R2, P1, PT, R2, 0x100, RZ ;  /* 0x0000010002027810 */ /* 0x001fca0007f3e0ff */
[----:B------:R-:W-:Y:S02]  /*1d40*/  IMAD.X R5, RZ, RZ, R5, P1 ;  /* 0x000000ffff057224 */ /* 0x000fe400008e0605 */
[----:B--2---:R-:W-:-:S04]  /*1d50*/  IMAD.IADD R0, R3, 0x1, R0 ;  /* 0x0000000103007824 */ /* 0x004fc800078e0200 */
[----:B------:R-:W-:Y:S05]  /*1d60*/  @P0 BRA `(.L_x_118) ;  /* 0xfffffffc00e00947 */ /* 0x000fea000383ffff */
.L_x_110:
[----:B------:R-:W-:Y:S05]  /*1d70*/  BSYNC.RECONVERGENT B1 ;  /* 0x0000000000017941 */ /* 0x000fea0003800200 */
.L_x_107:
[----:B------:R-:W0:Y:S01]  /*1d80*/  S2R R8, SR_LANEID ;  /* 0x0000000000087919 */ /* 0x000e220000000000 */
[----:B------:R-:W1:Y:S01]  /*1d90*/  SHFL.DOWN PT, R2, R0, 0x1, 0x1f ;  /* 0x08201f0000027f89 */ /* 0x000e6200000e0000 */
[----:B------:R-:W2:Y:S01]  /*1da0*/  S2R R6, SR_TID.X ;  /* 0x0000000000067919 */ /* 0x000ea20000002100 */
[C---:B0-----:R-:W-:Y:S02]  /*1db0*/  ISETP.GT.AND P0, PT, R8.reuse, 0x1e, PT ;  /* 0x0000001e0800780c */ /* 0x041fe40003f04270 */
[----:B------:R-:W-:Y:S02]  /*1dc0*/  ISETP.NE.AND P1, PT, R8, RZ, PT ;  /* 0x000000ff0800720c */ /* 0x000fe40003f25270 */
[----:B-1----:R-:W-:Y:S02]  /*1dd0*/  SEL R3, R2, RZ, !P0 ;  /* 0x000000ff02037207 */ /* 0x002fe40004000000 */
[----:B------:R-:W-:-:S03]  /*1de0*/  ISETP.GT.AND P0, PT, R8, 0x1d, PT ;  /* 0x0000001d0800780c */ /* 0x000fc60003f04270 */
[----:B------:R-:W-:-:S05]  /*1df0*/  IMAD.IADD R3, R3, 0x1, R0 ;  /* 0x0000000103037824 */ /* 0x000fca00078e0200 */
[----:B------:R-:W0:Y:S01]  /*1e00*/  SHFL.DOWN PT, R2, R3, 0x2, 0x1f ;  /* 0x08401f0003027f89 */ /* 0x000e2200000e0000 */
[----:B------:R-:W1:Y:S01]  /*1e10*/  @!P1 S2R R7, SR_CgaCtaId ;  /* 0x0000000000079919 */ /* 0x000e620000008800 */
[----:B0-----:R-:W-:Y:S02]  /*1e20*/  SEL R2, R2, RZ, !P0 ;  /* 0x000000ff02027207 */ /* 0x001fe40004000000 */
[----:B------:R-:W-:-:S03]  /*1e30*/  ISETP.GT.AND P0, PT, R8, 0x1b, PT ;  /* 0x0000001b0800780c */ /* 0x000fc60003f04270 */
[----:B------:R-:W-:Y:S01]  /*1e40*/  IMAD.IADD R2, R3, 0x1, R2 ;  /* 0x0000000103027824 */ /* 0x000fe200078e0202 */
[----:B--2---:R-:W-:-:S04]  /*1e50*/  @!P1 SHF.R.U32.HI R3, RZ, 0x3, R6 ;  /* 0x00000003ff039819 */ /* 0x004fc80000011606 */
[----:B------:R-:W0:Y:S01]  /*1e60*/  SHFL.DOWN PT, R4, R2, 0x4, 0x1f ;  /* 0x08801f0002047f89 */ /* 0x000e2200000e0000 */
[----:B------:R-:W-:Y:S02]  /*1e70*/  @!P1 LOP3.LUT R3, R3, 0x7c, RZ, 0xc0, !PT ;  /* 0x0000007c03039812 */ /* 0x000fe400078ec0ff */
[----:B0-----:R-:W-:Y:S02]  /*1e80*/  SEL R5, R4, RZ, !P0 ;  /* 0x000000ff04057207 */ /* 0x001fe40004000000 */
[----:B------:R-:W-:Y:S02]  /*1e90*/  ISETP.GT.AND P0, PT, R8, 0x17, PT ;  /* 0x000000170800780c */ /* 0x000fe40003f04270 */
[----:B------:R-:W-:Y:S01]  /*1ea0*/  @!P1 MOV R4, 0x400 ;  /* 0x0000040000049802 */ /* 0x000fe20000000f00 */
[----:B------:R-:W-:-:S03]  /*1eb0*/  IMAD.IADD R5, R2, 0x1, R5 ;  /* 0x0000000102057824 */ /* 0x000fc600078e0205 */
[----:B-1----:R-:W-:Y:S02]  /*1ec0*/  @!P1 LEA R4, R7, R4, 0x18 ;  /* 0x0000000407049211 */ /* 0x002fe400078ec0ff */
[----:B------:R-:W0:Y:S03]  /*1ed0*/  SHFL.DOWN PT, R0, R5, 0x8, 0x1f ;  /* 0x09001f0005007f89 */ /* 0x000e2600000e0000 */
        /* <DEDUP_REMOVED lines=15> */
[----:B0-----:R-:W0:Y:S04]  /*1fd0*/  LDS.128 R4, [UR4+0x10] ;  /* 0x00001004ff047984 */ /* 0x001e280008000c00 */
[----:B------:R-:W1:Y:S01]  /*1fe0*/  LDS.64 R2, [UR4+0x20] ;  /* 0x00002004ff027984 */ /* 0x000e620008000a00 */
[----:B0-----:R-:W-:-:S04]  /*1ff0*/  IADD3 R0, PT, PT, R4, R0, R9 ;  /* 0x0000000004007210 */ /* 0x001fc80007ffe009 */
[----:B------:R-:W-:-:S04]  /*2000*/  IADD3 R0, PT, PT, R6, R0, R5 ;  /* 0x0000000006007210 */ /* 0x000fc80007ffe005 */
[----:B-1----:R-:W-:-:S05]  /*2010*/  IADD3 R0, PT, PT, R2, R0, R7 ;  /* 0x0000000002007210 */ /* 0x002fca0007ffe007 */
[----:B------:R-:W-:-:S07]  /*2020*/  IMAD.IADD R9, R0, 0x1, R3 ;  /* 0x0000000100097824 */ /* 0x000fce00078e0203 */
.L_x_106:
[----:B------:R-:W-:Y:S05]  /*2030*/  BSYNC.RECONVERGENT B0 ;  /* 0x0000000000007941 */ /* 0x000fea0003800200 */
.L_x_91:
[----:B------:R-:W-:Y:S05]  /*2040*/  @P0 EXIT ;  /* 0x000000000000094d */ /* 0x000fea0003800000 */
[----:B------:R-:W3:Y:S02]  /*2050*/  LDCU.64 UR4, c[0x0][0x388] ;  /* 0x00007100ff0477ac */ /* 0x000ee40008000a00 */
[----:B---3--:R-:W-:-:S06]  /*2060*/  UIMAD.WIDE.U32 UR4, UR13, 0x4, UR4 ;  /* 0x000000040d0478a5 */ /* 0x008fcc000f8e0004 */
[----:B------:R-:W-:Y:S02]  /*2070*/  IMAD.U32 R2, RZ, RZ, UR4 ;  /* 0x00000004ff027e24 */ /* 0x000fe4000f8e00ff */
[----:B------:R-:W-:-:S05]  /*2080*/  IMAD.U32 R3, RZ, RZ, UR5 ;  /* 0x00000005ff037e24 */ /* 0x000fca000f8e00ff */
[----:B------:R-:W-:Y:S01]  /*2090*/  STG.E desc[UR14][R2.64], R9 ;  /* 0x0000000902007986 */ /* 0x000fe2000c10190e */
[----:B------:R-:W-:Y:S05]  /*20a0*/  EXIT ;  /* 0x000000000000794d */ /* 0x000fea0003800000 */
.L_x_119:
        /* <DEDUP_REMOVED lines=13> */
.L_x_274:


//--------------------- .text._ZN3cub18CUB_300001_SM_10006detail6reduce28DeviceReduceSingleTileKernelINS2_10policy_hubIiyN4cuda3std3__44plusIiEEE10Policy1000EN6thrust24THRUST_300001_SM_1000_NS6detail15normal_iteratorINSD_10device_ptrIcEEEEPiyS9_iiNS7_10__identityEEEvT0_T1_T2_T3_T4_T6_ --------------------------
	.section	.text._ZN3cub18CUB_300001_SM_10006detail6reduce28DeviceReduceSingleTileKernelINS2_10policy_hubIiyN4cuda3std3__44plusIiEEE10Policy1000EN6thrust24THRUST_300001_SM_1000_NS6detail15normal_iteratorINSD_10device_ptrIcEEEEPiyS9_iiNS7_10__identityEEEvT0_T1_T2_T3_T4_T6_,"ax",@progbits
	.align	128
        .global         _ZN3cub18CUB_300001_SM_10006detail6reduce28DeviceReduceSingleTileKernelINS2_10policy_hubIiyN4cuda3std3__44plusIiEEE10Policy1000EN6thrust24THRUST_300001_SM_1000_NS6detail15normal_iteratorINSD_10device_ptrIcEEEEPiyS9_iiNS7_10__identityEEEvT0_T1_T2_T3_T4_T6_
        .type           _ZN3cub18CUB_300001_SM_10006detail6reduce28DeviceReduceSingleTileKernelINS2_10policy_hubIiyN4cuda3std3__44plusIiEEE10Policy1000EN6thrust24THRUST_300001_SM_1000_NS6detail15normal_iteratorINSD_10device_ptrIcEEEEPiyS9_iiNS7_10__identityEEEvT0_T1_T2_T3_T4_T6_,@function
        .size           _ZN3cub18CUB_300001_SM_10006detail6reduce28DeviceReduceSingleTileKernelINS2_10policy_hubIiyN4cuda3std3__44plusIiEEE10Policy1000EN6thrust24THRUST_300001_SM_1000_NS6detail15normal_iteratorINSD_10device_ptrIcEEEEPiyS9_iiNS7_10__identityEEEvT0_T1_T2_T3_T4_T6_,(.L_x_275 - _ZN3cub18CUB_300001_SM_10006detail6reduce28DeviceReduceSingleTileKernelINS2_10policy_hubIiyN4cuda3std3__44plusIiEEE10Policy1000EN6thrust24THRUST_300001_SM_1000_NS6detail15normal_iteratorINSD_10device_ptrIcEEEEPiyS9_iiNS7_10__identityEEEvT0_T1_T2_T3_T4_T6_)
        .other          _ZN3cub18CUB_300001_SM_10006detail6reduce28DeviceReduceSingleTileKernelINS2_10policy_hubIiyN4cuda3std3__44plusIiEEE10Policy1000EN6thrust24THRUST_300001_SM_1000_NS6detail15normal_iteratorINSD_10device_ptrIcEEEEPiyS9_iiNS7_10__identityEEEvT0_T1_T2_T3_T4_T6_,@"STO_CUDA_ENTRY STV_DEFAULT"
_ZN3cub18CUB_300001_SM_10006detail6reduce28DeviceReduceSingleTileKernelINS2_10policy_hubIiyN4cuda3std3__44plusIiEEE10Policy1000EN6thrust24THRUST_300001_SM_1000_NS6detail15normal_iteratorINSD_10device_ptrIcEEEEPiyS9_iiNS7_10__identityEEEvT0_T1_T2_T3_T4_T6_:
.text._ZN3cub18CUB_300001_SM_10006detail6reduce28DeviceReduceSingleTileKernelINS2_10policy_hubIiyN4cuda3std3__44plusIiEEE10Policy1000EN6thrust24THRUST_300001_SM_1000_NS6detail15normal_iteratorINSD_10device_ptrIcEEEEPiyS9_iiNS7_10__identityEEEvT0_T1_T2_T3_T4_T6_:
[----:B------:R-:W-:Y:S01]  /*0000*/  LDC R1, c[0x0][0x37c] ;  /* 0x0000df00ff017b82 */ /* 0x000fe20000000800 */
[----:B------:R-:W0:Y:S01]  /*0010*/  LDCU.64 UR4, c[0x0][0x390] ;  /* 0x00007200ff0477ac */ /* 0x000e220008000a00 */
[----:B------:R-:W1:Y:S01]  /*0020*/  LDCU.64 UR6, c[0x0][0x358] ;  /* 0x00006b00ff0677ac */ /* 0x000e620008000a00 */
[----:B0-----:R-:W-:Y:S02]  /*0030*/  IMAD.U32 R4, RZ, RZ, UR4 ;  /* 0x00000004ff047e24 */ /* 0x001fe4000f8e00ff */
[----:B------:R-:W-:-:S03]  /*0040*/  IMAD.U32 R0, RZ, RZ, UR5 ;  /* 0x00000005ff007e24 */ /* 0x000fc6000f8e00ff */
[----:B------:R-:W-:-:S04]  /*0050*/  ISETP.NE.U32.AND P0, PT, R4, RZ, PT ;  /* 0x000000ff0400720c */ /* 0x000fc80003f05070 */
[----:B------:R-:W-:-:S13]  /*0060*/  ISETP.NE.AND.EX P0, PT, R0, RZ, PT, P0 ;  /* 0x000000ff0000720c */ /* 0x000fda0003f05300 */
        /* <DEDUP_REMOVED lines=8> */
.L_x_120:
[----:B------:R-:W-:Y:S01]  /*00f0*/  ISETP.GT.U32.AND P0, PT, R4, 0xfff, PT ;  /* 0x00000fff0400780c */ /* 0x000fe20003f04070 */
[----:B------:R-:W-:Y:S03]  /*0100*/  BSSY.RECONVERGENT B0, `(.L_x_121) ;  /* 0x00001d0000007945 */ /* 0x000fe60003800200 */
[----:B------:R-:W-:-:S13]  /*0110*/  ISETP.GT.U32.AND.EX P0, PT, R0, RZ, PT, P0 ;  /* 0x000000ff0000720c */ /* 0x000fda0003f04100 */
[----:B------:R-:W-:Y:S05]  /*0120*/  @P0 BRA `(.L_x_122) ;  /* 0x0000000c00a40947 */ /* 0x000fea0003800000 */
[----:B------:R-:W0:Y:S01]  /*0130*/  S2R R5, SR_TID.X ;  /* 0x0000000000057919 */ /* 0x000e220000002100 */
[----:B------:R-:W-:Y:S01]  /*0140*/  BSSY.RECONVERGENT B1, `(.L_x_123) ;  /* 0x000000a000017945 */ /* 0x000fe20003800200 */
[----:B------:R-:W-:Y:S01]  /*0150*/  IMAD.MOV.U32 R6, RZ, RZ, RZ ;  /* 0x000000ffff067224 */ /* 0x000fe200078e00ff */
[----:B0-----:R-:W-:Y:S01]  /*0160*/  ISETP.GE.U32.AND P0, PT, R5, R4, PT ;  /* 0x000000040500720c */ /* 0x001fe20003f06070 */
[----:B------:R-:W-:-:S12]  /*0170*/  IMAD.MOV.U32 R7, RZ, RZ, R5 ;  /* 0x000000ffff077224 */ /* 0x000fd800078e0005 */
[----:B------:R-:W-:Y:S05]  /*0180*/  @P0 BRA `(.L_x_124) ;  /* 0x0000000000140947 */ /* 0x000fea0003800000 */
[----:B------:R-:W0:Y:S02]  /*0190*/  LDCU.64 UR4, c[0x0][0x380] ;  /* 0x00007000ff0477ac */ /* 0x000e240008000a00 */
[----:B0-----:R-:W-:-:S05]  /*01a0*/  IADD3 R2, P0, PT, R5, UR4, RZ ;  /* 0x0000000405027c10 */ /* 0x001fca000ff1e0ff */
[----:B------:R-:W-:-:S05]  /*01b0*/  IMAD.X R3, RZ, RZ, UR5, P0 ;  /* 0x00000005ff037e24 */ /* 0x000fca00080e06ff */
[----:B------:R0:W5:Y:S01]  /*01c0*/  LDG.E.S8 R6, desc[UR6][R2.64] ;  /* 0x0000000602067981 */ /* 0x000162000c1e1300 */
[----:B------:R-:W-:-:S07]  /*01d0*/  VIADD R7, R5, 0x100 ;  /* 0x0000010005077836 */ /* 0x000fce0000000000 */
.L_x_124:
[----:B------:R-:W-:Y:S05]  /*01e0*/  BSYNC.RECONVERGENT B1 ;  /* 0x0000000000017941 */ /* 0x000fea0003800200 */
.L_x_123:
[----:B------:R-:W-:Y:S01]  /*01f0*/  ISETP.GE.U32.AND P0, PT, R7, R4, PT ;  /* 0x000000040700720c */ /* 0x000fe20003f06070 */
[----:B------:R-:W-:-:S12]  /*0200*/  BSSY.RECONVERGENT B1, `(.L_x_125) ;  /* 0x0000063000017945 */ /* 0x000fd80003800200 */
[----:B------:R-:W-:Y:S05]  /*0210*/  @P0 BRA `(.L_x_126) ;  /* 0x0000000400840947 */ /* 0x000fea0003800000 */
[----:B0-----:R-:W-:Y:S01]  /*0220*/  LOP3.LUT R3, RZ, R7, RZ, 0x33, !PT ;  /* 0x00000007ff037212 */ /* 0x001fe200078e33ff */
[----:B------:R-:W-:Y:S04]  /*0230*/  BSSY.RECONVERGENT B2, `(.L_x_127) ;  /* 0x000002c000027945 */ /* 0x000fe80003800200 */
[----:B------:R-:W-:-:S05]  /*0240*/  IMAD.IADD R3, R3, 0x1, R4 ;  /* 0x0000000103037824 */ /* 0x000fca00078e0204 */
[C---:B------:R-:W-:Y:S02]  /*0250*/  ISETP.GE.U32.AND P0, PT, R3.reuse, 0xf00, PT ;  /* 0x00000f000300780c */ /* 0x040fe40003f06070 */
[----:B------:R-:W-:-:S04]  /*0260*/  LEA.HI R8, R3, 0x1, RZ, 0x18 ;  /* 0x0000000103087811 */ /* 0x000fc800078fc0ff */
[----:B------:R-:W-:-:S04]  /*0270*/  LOP3.LUT R24, R8, 0xf, RZ, 0xc0, !PT ;  /* 0x0000000f08187812 */ /* 0x000fc800078ec0ff */
[----:B------:R-:W-:-:S03]  /*0280*/  ISETP.NE.AND P1, PT, R24, RZ, PT ;  /* 0x000000ff1800720c */ /* 0x000fc60003f25270 */
[----:B------:R-:W-:Y:S10]  /*0290*/  @!P0 BRA `(.L_x_128) ;  /* 0x0000000000948947 */ /* 0x000ff40003800000 */
[----:B------:R-:W0:Y:S01]  /*02a0*/  LDCU.64 UR4, c[0x0][0x380] ;  /* 0x00007000ff0477ac */ /* 0x000e220008000a00 */
[----:B------:R-:W-:-:S05]  /*02b0*/  LOP3.LUT R15, R8, 0x1fffff0, RZ, 0xc0, !PT ;  /* 0x01fffff0080f7812 */ /* 0x000fca00078ec0ff */
[----:B------:R-:W-:Y:S01]  /*02c0*/  IMAD.MOV R15, RZ, RZ, -R15 ;  /* 0x000000ffff0f7224 */ /* 0x000fe200078e0a0f */
[----:B0-----:R-:W-:-:S04]  /*02d0*/  IADD3 R14, P0, PT, R7, UR4, RZ ;  /* 0x00000004070e7c10 */ /* 0x001fc8000ff1e0ff */
[----:B------:R-:W-:-:S04]  /*02e0*/  IADD3 R14, P2, PT, R14, 0x800, RZ ;  /* 0x000008000e0e7810 */ /* 0x000fc80007f5e0ff */
[----:B------:R-:W-:-:S09]  /*02f0*/  IADD3.X R3, PT, PT, RZ, UR5, RZ, P2, P0 ;  /* 0x00000005ff037c10 */ /* 0x000fd200097e04ff */
.L_x_129:
        /* <DEDUP_REMOVED lines=31> */
.L_x_128:
[----:B------:R-:W-:Y:S05]  /*04f0*/  BSYNC.RECONVERGENT B2 ;  /* 0x0000000000027941 */ /* 0x000fea0003800200 */
.L_x_127:
[----:B------:R-:W-:Y:S05]  /*0500*/  @!P1 BRA `(.L_x_126) ;  /* 0x0000000000c89947 */ /* 0x000fea0003800000 */
[----:B------:R-:W-:Y:S01]  /*0510*/  ISETP.GE.U32.AND P0, PT, R24, 0x8, PT ;  /* 0x000000081800780c */ /* 0x000fe20003f06070 */
[----:B------:R-:W-:Y:S01]  /*0520*/  BSSY.RECONVERGENT B2, `(.L_x_130) ;  /* 0x0000014000027945 */ /* 0x000fe20003800200 */
[----:B------:R-:W-:-:S04]  /*0530*/  LOP3.LUT R17, R8, 0x7, RZ, 0xc0, !PT ;  /* 0x0000000708117812 */ /* 0x000fc800078ec0ff */
[----:B------:R-:W-:-:S07]  /*0540*/  ISETP.NE.AND P1, PT, R17, RZ, PT ;  /* 0x000000ff1100720c */ /* 0x000fce0003f25270 */
[----:B------:R-:W-:Y:S06]  /*0550*/  @!P0 BRA `(.L_x_131) ;  /* 0x0000000000408947 */ /* 0x000fec0003800000 */
[----:B------:R-:W0:Y:S02]  /*0560*/  LDCU.64 UR4, c[0x0][0x380] ;  /* 0x00007000ff0477ac */ /* 0x000e240008000a00 */
[----:B0-----:R-:W-:-:S04]  /*0570*/  IADD3 R2, P0, PT, R7, UR4, RZ ;  /* 0x0000000407027c10 */ /* 0x001fc8000ff1e0ff */
[----:B------:R-:W-:-:S05]  /*0580*/  LEA.HI.X.SX32 R3, R7, UR5, 0x1, P0 ;  /* 0x0000000507037c11 */ /* 0x000fca00080f0eff */
        /* <DEDUP_REMOVED lines=13> */
.L_x_131:
[----:B------:R-:W-:Y:S05]  /*0660*/  BSYNC.RECONVERGENT B2 ;  /* 0x0000000000027941 */ /* 0x000fea0003800200 */
.L_x_130:
        /* <DEDUP_REMOVED lines=12> */
[----:B------:R-:W3:Y:S01]  /*0730*/  LDG.E.S8 R12, desc[UR6][R2.64+0x300] ;  /* 0x00030006020c7981 */ /* 0x000ee2000c1e1300 */
[----:B------:R-:W-:Y:S01]  /*0740*/  VIADD R7, R7, 0x400 ;  /* 0x0000040007077836 */ /* 0x000fe20000000000 */
[----:B--2--5:R-:W-:-:S04]  /*0750*/  IADD3 R6, PT, PT, R10, R6, R9 ;  /* 0x000000060a067210 */ /* 0x024fc80007ffe009 */
[----:B---3--:R-:W-:-:S07]  /*0760*/  IADD3 R6, PT, PT, R12, R6, R11 ;  /* 0x000000060c067210 */ /* 0x008fce0007ffe00b */
.L_x_133:
[----:B------:R-:W-:Y:S05]  /*0770*/  BSYNC.RECONVERGENT B2 ;  /* 0x0000000000027941 */ /* 0x000fea0003800200 */
.L_x_132:
[----:B------:R-:W-:Y:S05]  /*0780*/  @!P1 BRA `(.L_x_126) ;  /* 0x0000000000289947 */ /* 0x000fea0003800000 */
[----:B------:R-:W-:-:S07]  /*0790*/  IMAD.MOV R8, RZ, RZ, -R8 ;  /* 0x000000ffff087224 */ /* 0x000fce00078e0a08 */
.L_x_134:
[----:B------:R-:W0:Y:S02]  /*07a0*/  LDCU.64 UR4, c[0x0][0x380] ;  /* 0x00007000ff0477ac */ /* 0x000e240008000a00 */
[----:B0-----:R-:W-:-:S04]  /*07b0*/  IADD3 R2, P0, PT, R7, UR4, RZ ;  /* 0x0000000407027c10 */ /* 0x001fc8000ff1e0ff */
[----:B------:R-:W-:-:S06]  /*07c0*/  LEA.HI.X.SX32 R3, R7, UR5, 0x1, P0 ;  /* 0x0000000507037c11 */ /* 0x000fcc00080f0eff */
[----:B------:R-:W2:Y:S01]  /*07d0*/  LDG.E.S8 R3, desc[UR6][R2.64] ;  /* 0x0000000602037981 */ /* 0x000ea2000c1e1300 */
[----:B------:R-:W-:Y:S02]  /*07e0*/  VIADD R8, R8, 0x1 ;  /* 0x0000000108087836 */ /* 0x000fe40000000000 */
[----:B------:R-:W-:-:S03]  /*07f0*/  VIADD R7, R7, 0x100 ;  /* 0x0000010007077836 */ /* 0x000fc60000000000 */
[----:B------:R-:W-:Y:S01]  /*0800*/  ISETP.NE.AND P0, PT, R8, RZ, PT ;  /* 0x000000ff0800720c */ /* 0x000fe20003f05270 */
[----:B--2--5:R-:W-:-:S12]  /*0810*/  IMAD.IADD R6, R3, 0x1, R6 ;  /* 0x0000000103067824 */ /* 0x024fd800078e0206 */
[----:B------:R-:W-:Y:S05]  /*0820*/  @P0 BRA `(.L_x_134) ;  /* 0xfffffffc00dc0947 */ /* 0x000fea000383ffff */
.L_x_126:
[----:B------:R-:W-:Y:S05]  /*0830*/  BSYNC.RECONVERGENT B1 ;  /* 0x0000000000017941 */ /* 0x000fea0003800200 */
.L_x_125:
[----:B------:R-:W-:-:S04]  /*0840*/  ISETP.GE.U32.AND P0, PT, R4, 0x100, PT ;  /* 0x000001000400780c */ /* 0x000fc80003f06070 */
[----:B------:R-:W-:-:S13]  /*0850*/  ISETP.GE.U32.AND.EX P0, PT, R0, RZ, PT, P0 ;  /* 0x000000ff0000720c */ /* 0x000fda0003f06100 */
[----:B------:R-:W-:Y:S05]  /*0860*/  @!P0 BRA `(.L_x_135) ;  /* 0x0000000000ac8947 */ /* 0x000fea0003800000 */
[----:B------:R-:W1:Y:S01]  /*0870*/  S2R R8, SR_LANEID ;  /* 0x0000000000087919 */ /* 0x000e620000000000 */
[----:B------:R-:W-:Y:S01]  /*0880*/  ISETP.NE.AND P5, PT, R5, RZ, PT ;  /* 0x000000ff0500720c */ /* 0x000fe20003fa5270 */
[----:B-----5:R-:W0:Y:S01]  /*0890*/  SHFL.DOWN PT, R0, R6, 0x1, 0x1f ;  /* 0x08201f0006007f89 */ /* 0x020e2200000e0000 */
[C---:B-1----:R-:W-:Y:S02]  /*08a0*/  ISETP.GT.AND P0, PT, R8.reuse, 0x1e, PT ;  /* 0x0000001e0800780c */ /* 0x042fe40003f04270 */
[----:B------:R-:W-:Y:S02]  /*08b0*/  ISETP.NE.AND P1, PT, R8, RZ, PT ;  /* 0x000000ff0800720c */ /* 0x000fe40003f25270 */
[----:B0-----:R-:W-:Y:S02]  /*08c0*/  SEL R3, R0, RZ, !P0 ;  /* 0x000000ff00037207 */ /* 0x001fe40004000000 */
        /* <DEDUP_REMOVED lines=21> */
[----:B0-----:R-:W-:-:S05]  /*0a20*/  SEL R3, R3, RZ, !P0 ;  /* 0x000000ff03037207 */ /* 0x001fca0004000000 */
[----:B------:R-:W-:-:S05]  /*0a30*/  IMAD.IADD R7, R2, 0x1, R3 ;  /* 0x0000000102077824 */ /* 0x000fca00078e0203 */
[----:B------:R1:W-:Y:S01]  /*0a40*/  @!P1 STS [R0+0x8], R7 ;  /* 0x0000080700009388 */ /* 0x0003e20000000800 */
[----:B------:R-:W-:Y:S06]  /*0a50*/  BAR.SYNC.DEFER_BLOCKING 0x0 ;  /* 0x0000000000007b1d */ /* 0x000fec0000010000 */
[----:B------:R-:W-:Y:S05]  /*0a60*/  @P5 BRA `(.L_x_136) ;  /* 0x0000001000e45947 */ /* 0x000fea0003800000 */
[----:B------:R-:W0:Y:S01]  /*0a70*/  S2UR UR5, SR_CgaCtaId ;  /* 0x00000000000579c3 */ /* 0x000e220000008800 */
[----:B------:R-:W-:Y:S02]  /*0a80*/  UMOV UR4, 0x400 ;  /* 0x0000040000047882 */ /* 0x000fe40000000000 */
[----:B0-----:R-:W-:-:S09]  /*0a90*/  ULEA UR4, UR5, UR4, 0x18 ;  /* 0x0000000405047291 */ /* 0x001fd2000f8ec0ff */
[----:B-1----:R-:W-:Y:S04]  /*0aa0*/  LDS R0, [UR4+0xc] ;  /* 0x00000c04ff007984 */ /* 0x002fe80008000800 */
[----:B------:R-:W0:Y:S04]  /*0ab0*/  LDS.128 R8, [UR4+0x10] ;  /* 0x00001004ff087984 */ /* 0x000e280008000c00 */
[----:B------:R-:W1:Y:S01]  /*0ac0*/  LDS.64 R2, [UR4+0x20] ;  /* 0x00002004ff027984 */ /* 0x000e620008000a00 */
[----:B0-----:R-:W-:-:S04]  /*0ad0*/  IADD3 R0, PT, PT, R8, R0, R7 ;  /* 0x0000000008007210 */ /* 0x001fc80007ffe007 */
[----:B------:R-:W-:-:S04]  /*0ae0*/  IADD3 R0, PT, PT, R10, R0, R9 ;  /* 0x000000000a007210 */ /* 0x000fc80007ffe009 */
[----:B-1----:R-:W-:-:S05]  /*0af0*/  IADD3 R0, PT, PT, R2, R0, R11 ;  /* 0x0000000002007210 */ /* 0x002fca0007ffe00b */
[----:B------:R-:W-:Y:S01]  /*0b00*/  IMAD.IADD R7, R0, 0x1, R3 ;  /* 0x0000000100077824 */ /* 0x000fe200078e0203 */
[----:B------:R-:W-:Y:S06]  /*0b10*/  BRA `(.L_x_136) ;  /* 0x0000001000b87947 */ /* 0x000fec0003800000 */
.L_x_135:
[C---:B0-----:R-:W-:Y:S01]  /*0b20*/  LOP3.LUT R2, R5.reuse, 0x3e0, RZ, 0xc0, !PT ;  /* 0x000003e005027812 */ /* 0x041fe200078ec0ff */
[----:B------:R-:W0:Y:S01]  /*0b30*/  S2R R12, SR_LANEID ;  /* 0x00000000000c7919 */ /* 0x000e220000000000 */
[----:B------:R-:W-:Y:S02]  /*0b40*/  ISETP.NE.AND P5, PT, R5, RZ, PT ;  /* 0x000000ff0500720c */ /* 0x000fe40003fa5270 */
[----:B------:R-:W-:Y:S01]  /*0b50*/  LOP3.LUT R7, RZ, R2, RZ, 0x33, !PT ;  /* 0x00000002ff077212 */ /* 0x000fe200078e33ff */
[----:B------:R-:W-:-:S04]  /*0b60*/  VIADD R3, R2, 0x20 ;  /* 0x0000002002037836 */ /* 0x000fc80000000000 */
[----:B------:R-:W-:Y:S01]  /*0b70*/  IMAD.IADD R7, R7, 0x1, R4 ;  /* 0x0000000107077824 */ /* 0x000fe200078e0204 */
[----:B------:R-:W-:-:S04]  /*0b80*/  ISETP.GT.U32.AND P0, PT, R3, R4, PT ;  /* 0x000000040300720c */ /* 0x000fc80003f04070 */
        /* <DEDUP_REMOVED lines=10> */
[----:B------:R-:W-:Y:S01]  /*0c30*/  @!P1 SHF.R.U32.HI R9, RZ, 0x3, R5 ;  /* 0x00000003ff099819 */ /* 0x000fe20000011605 */
[----:B------:R-:W1:Y:S03]  /*0c40*/  SHFL.DOWN PT, R7, R2, 0x2, R3 ;  /* 0x0840000002077989 */ /* 0x000e6600000e0003 */
[----:B------:R-:W-:Y:S02]  /*0c50*/  @!P1 LOP3.LUT R9, R9, 0x7c, RZ, 0xc0, !PT ;  /* 0x0000007c09099812 */ /* 0x000fe400078ec0ff */
[----:B-1----:R-:W-:Y:S02]  /*0c60*/  SEL R7, R7, RZ, !P0 ;  /* 0x000000ff07077207 */ /* 0x002fe40004000000 */
[----:B------:R-:W-:Y:S02]  /*0c70*/  ISETP.GT.AND P0, PT, R10, R3, PT ;  /* 0x000000030a00720c */ /* 0x000fe40003f04270 */
[----:B------:R-:W-:Y:S01]  /*0c80*/  @!P1 MOV R10, 0x400 ;  /* 0x00000400000a9802 */ /* 0x000fe20000000f00 */
[----:B------:R-:W-:-:S02]  /*0c90*/  IMAD.IADD R8, R2, 0x1, R7 ;  /* 0x0000000102087824 */ /* 0x000fc400078e0207 */
[----:B------:R-:W-:Y:S01]  /*0ca0*/  VIADD R2, R12, 0x8 ;  /* 0x000000080c027836 */ /* 0x000fe20000000000 */
[----:B0-----:R-:W-:Y:S02]  /*0cb0*/  @!P1 LEA R10, R11, R10, 0x18 ;  /* 0x0000000a0b0a9211 */ /* 0x001fe400078ec0ff */
        /* <DEDUP_REMOVED lines=11> */
[----:B0-----:R-:W-:-:S05]  /*0d70*/  SEL R7, R7, RZ, !P0 ;  /* 0x000000ff07077207 */ /* 0x001fca0004000000 */
[----:B------:R-:W-:-:S05]  /*0d80*/  IMAD.IADD R7, R2, 0x1, R7 ;  /* 0x0000000102077824 */ /* 0x000fca00078e0207 */
[----:B------:R0:W-:Y:S01]  /*0d90*/  @!P1 STS [R10+0x8], R7 ;  /* 0x000008070a009388 */ /* 0x0001e20000000800 */
[----:B------:R-:W-:Y:S06]  /*0da0*/  BAR.SYNC.DEFER_BLOCKING 0x0 ;  /* 0x0000000000007b1d */ /* 0x000fec0000010000 */
[----:B------:R-:W-:Y:S05]  /*0db0*/  @P5 BRA `(.L_x_136) ;  /* 0x0000001000105947 */ /* 0x000fea0003800000 */
[----:B------:R-:W1:Y:S01]  /*0dc0*/  S2UR UR5, SR_CgaCtaId ;  /* 0x00000000000579c3 */ /* 0x000e620000008800 */
[----:B------:R-:W-:Y:S01]  /*0dd0*/  UMOV UR4, 0x400 ;  /* 0x0000040000047882 */ /* 0x000fe20000000000 */
[C---:B------:R-:W-:Y:S02]  /*0de0*/  ISETP.GT.U32.AND P0, PT, R4.reuse, 0x40, PT ;  /* 0x000000400400780c */ /* 0x040fe40003f04070 */
[C---:B------:R-:W-:Y:S02]  /*0df0*/  ISETP.GT.U32.AND P6, PT, R4.reuse, 0x20, PT ;  /* 0x000000200400780c */ /* 0x040fe40003fc4070 */
[C---:B------:R-:W-:Y:S02]  /*0e00*/  ISETP.GT.U32.AND P4, PT, R4.reuse, 0x60, PT ;  /* 0x000000600400780c */ /* 0x040fe40003f84070 */
[----:B------:R-:W-:Y:S02]  /*0e10*/  ISETP.GT.U32.AND P2, PT, R4, 0x80, PT ;  /* 0x000000800400780c */ /* 0x000fe40003f44070 */
[----:B------:R-:W-:-:S02]  /*0e20*/  ISETP.GT.U32.AND.EX P0, PT, R0, RZ, PT, P0 ;  /* 0x000000ff0000720c */ /* 0x000fc40003f04100 */
[----:B------:R-:W-:Y:S02]  /*0e30*/  ISETP.GT.U32.AND.EX P6, PT, R0, RZ, PT, P6 ;  /* 0x000000ff0000720c */ /* 0x000fe40003fc4160 */
[C---:B------:R-:W-:Y:S02]  /*0e40*/  ISETP.GT.U32.AND P3, PT, R4.reuse, 0xa0, PT ;  /* 0x000000a00400780c */ /* 0x040fe40003f64070 */
[----:B------:R-:W-:Y:S02]  /*0e50*/  ISETP.GT.U32.AND P1, PT, R4, 0xc0, PT ;  /* 0x000000c00400780c */ /* 0x000fe40003f24070 */
[C---:B------:R-:W-:Y:S02]  /*0e60*/  ISETP.GT.U32.AND.EX P4, PT, R0.reuse, RZ, PT, P4 ;  /* 0x000000ff0000720c */ /* 0x040fe40003f84140 */
[C---:B------:R-:W-:Y:S02]  /*0e70*/  ISETP.GT.U32.AND.EX P2, PT, R0.reuse, RZ, PT, P2 ;  /* 0x000000ff0000720c */ /* 0x040fe40003f44120 */
[C---:B------:R-:W-:Y:S01]  /*0e80*/  ISETP.GT.U32.AND.EX P3, PT, R0.reuse, RZ, PT, P3 ;  /* 0x000000ff0000720c */ /* 0x040fe20003f64130 */
[----:B-1----:R-:W-:Y:S01]  /*0e90*/  ULEA UR4, UR5, UR4, 0x18 ;  /* 0x0000000405047291 */ /* 0x002fe2000f8ec0ff */
[----:B------:R-:W-:-:S08]  /*0ea0*/  ISETP.GT.U32.AND.EX P1, PT, R0, RZ, PT, P1 ;  /* 0x000000ff0000720c */ /* 0x000fd00003f24110 */
[----:B0-----:R-:W0:Y:S04]  /*0eb0*/  LDS.128 R8, [UR4+0x10] ;  /* 0x00001004ff087984 */ /* 0x001e280008000c00 */
[----:B------:R-:W1:Y:S04]  /*0ec0*/  LDS R5, [UR4+0xc] ;  /* 0x00000c04ff057984 */ /* 0x000e680008000800 */
[----:B------:R-:W2:Y:S01]  /*0ed0*/  LDS.64 R2, [UR4+0x20] ;  /* 0x00002004ff027984 */ /* 0x000ea20008000a00 */
[----:B0-----:R-:W-:Y:S02]  /*0ee0*/  SEL R8, R8, RZ, P0 ;  /* 0x000000ff08087207 */ /* 0x001fe40000000000 */
[----:B------:R-:W-:-:S02]  /*0ef0*/  ISETP.GT.U32.AND P0, PT, R4, 0xe0, PT ;  /* 0x000000e00400780c */ /* 0x000fc40003f04070 */
[----:B-1----:R-:W-:Y:S02]  /*0f00*/  SEL R6, R5, RZ, P6 ;  /* 0x000000ff05067207 */ /* 0x002fe40003000000 */
[----:B------:R-:W-:Y:S02]  /*0f10*/  SEL R9, R9, RZ, P4 ;  /* 0x000000ff09097207 */ /* 0x000fe40002000000 */
[----:B------:R-:W-:Y:S02]  /*0f20*/  IADD3 R6, PT, PT, R8, R6, R7 ;  /* 0x0000000608067210 */ /* 0x000fe40007ffe007 */
[----:B------:R-:W-:Y:S02]  /*0f30*/  SEL R10, R10, RZ, P2 ;  /* 0x000000ff0a0a7207 */ /* 0x000fe40001000000 */
[----:B------:R-:W-:Y:S02]  /*0f40*/  ISETP.GT.U32.AND.EX P0, PT, R0, RZ, PT, P0 ;  /* 0x000000ff0000720c */ /* 0x000fe40003f04100 */
[----:B------:R-:W-:-:S02]  /*0f50*/  SEL R11, R11, RZ, P3 ;  /* 0x000000ff0b0b7207 */ /* 0x000fc40001800000 */
[----:B------:R-:W-:Y:S02]  /*0f60*/  IADD3 R6, PT, PT, R10, R6, R9 ;  /* 0x000000060a067210 */ /* 0x000fe40007ffe009 */
[----:B--2---:R-:W-:Y:S02]  /*0f70*/  SEL R2, R2, RZ, P1 ;  /* 0x000000ff02027207 */ /* 0x004fe40000800000 */
[----:B------:R-:W-:Y:S02]  /*0f80*/  SEL R3, R3, RZ, P0 ;  /* 0x000000ff03037207 */ /* 0x000fe40000000000 */
[----:B------:R-:W-:-:S05]  /*0f90*/  IADD3 R2, PT, PT, R2, R6, R11 ;  /* 0x0000000602027210 */ /* 0x000fca0007ffe00b */
[----:B------:R-:W-:Y:S01]  /*0fa0*/  IMAD.IADD R7, R2, 0x1, R3 ;  /* 0x0000000102077824 */ /* 0x000fe200078e0203 */
[----:B------:R-:W-:Y:S06]  /*0fb0*/  BRA `(.L_x_136) ;  /* 0x0000000c00907947 */ /* 0x000fec0003800000 */
.L_x_122:
[----:B------:R-:W0:Y:S01]  /*0fc0*/  S2R R9, SR_TID.X ;  /* 0x0000000000097919 */ /* 0x000e220000002100 */
[----:B------:R-:W0:Y:S02]  /*0fd0*/  LDCU.64 UR4, c[0x0][0x380] ;  /* 0x00007000ff0477ac */ /* 0x000e240008000a00 */
[----:B0-----:R-:W-:-:S05]  /*0fe0*/  IADD3 R2, P0, PT, R9, UR4, RZ ;  /* 0x0000000409027c10 */ /* 0x001fca000ff1e0ff */
        /* <DEDUP_REMOVED lines=17> */
[----:B------:R-:W-:Y:S01]  /*1100*/  UMOV UR5, 0x1000 ;  /* 0x0000100000057882 */ /* 0x000fe20000000000 */
[----:B------:R-:W-:Y:S01]  /*1110*/  UMOV UR4, URZ ;  /* 0x000000ff00047c82 */ /* 0x000fe20008000000 */
[----:B--2---:R-:W-:-:S04]  /*1120*/  IADD3 R5, PT, PT, R7, R6, R5 ;  /* 0x0000000607057210 */ /* 0x004fc80007ffe005 */
[----:B---3--:R-:W-:Y:S02]  /*1130*/  IADD3 R5, PT, PT, R11, R5, R10 ;  /* 0x000000050b057210 */ /* 0x008fe40007ffe00a */
[----:B------:R-:W-:-:S04]  /*1140*/  IADD3 R10, P1, PT, R4, -0x1000, RZ ;  /* 0xfffff000040a7810 */ /* 0x000fc80007f3e0ff */
[----:B------:R-:W-:Y:S02]  /*1150*/  ISETP.GE.U32.AND P0, PT, R10, 0x1000, PT ;  /* 0x000010000a00780c */ /* 0x000fe40003f06070 */
[----:B----4-:R-:W-:Y:S02]  /*1160*/  IADD3 R5, PT, PT, R13, R5, R12 ;  /* 0x000000050d057210 */ /* 0x010fe40007ffe00c */
[----:B------:R-:W-:-:S04]  /*1170*/  IADD3.X R11, PT, PT, R0, -0x1, RZ, P1, !PT ;  /* 0xffffffff000b7810 */ /* 0x000fc80000ffe4ff */
[----:B------:R-:W-:Y:S02]  /*1180*/  ISETP.GE.U32.AND.EX P0, PT, R11, RZ, PT, P0 ;  /* 0x000000ff0b00720c */ /* 0x000fe40003f06100 */
[----:B-----5:R-:W-:-:S04]  /*1190*/  IADD3 R5, PT, PT, R15, R5, R14 ;  /* 0x000000050f057210 */ /* 0x020fc80007ffe00e */
[----:B------:R-:W-:-:S04]  /*11a0*/  IADD3 R5, PT, PT, R17, R5, R16 ;  /* 0x0000000511057210 */ /* 0x000fc80007ffe010 */
[----:B------:R-:W-:-:S04]  /*11b0*/  IADD3 R5, PT, PT, R19, R5, R18 ;  /* 0x0000000513057210 */ /* 0x000fc80007ffe012 */
[----:B------:R-:W-:-:S05]  /*11c0*/  IADD3 R5, PT, PT, R21, R5, R20 ;  /* 0x0000000515057210 */ /* 0x000fca0007ffe014 */
[----:B------:R-:W-:Y:S01]  /*11d0*/  IMAD.IADD R8, R8, 0x1, R5 ;  /* 0x0000000108087824 */ /* 0x000fe200078e0205 */
[----:B------:R-:W-:Y:S06]  /*11e0*/  @!P0 BRA `(.L_x_137) ;  /* 0x0000000000a48947 */ /* 0x000fec0003800000 */
[----:B------:R-:W0:Y:S01]  /*11f0*/  LDC.64 R4, c[0x0][0x390] ;  /* 0x0000e400ff047b82 */ /* 0x000e220000000a00 */
[----:B------:R-:W-:Y:S01]  /*1200*/  UMOV UR5, 0x1000 ;  /* 0x0000100000057882 */ /* 0x000fe20000000000 */
[----:B------:R-:W-:-:S05]  /*1210*/  UMOV UR4, URZ ;  /* 0x000000ff00047c82 */ /* 0x000fca0008000000 */
.L_x_139:
[----:B------:R-:W-:-:S04]  /*1220*/  IADD3 R6, P0, PT, R2, UR5, RZ ;  /* 0x0000000502067c10 */ /* 0x000fc8000ff1e0ff */
[----:B------:R-:W-:-:S05]  /*1230*/  IADD3.X R7, PT, PT, R3, UR4, RZ, P0, !PT ;  /* 0x0000000403077c10 */ /* 0x000fca00087fe4ff */
        /* <DEDUP_REMOVED lines=16> */
[----:B--2---:R-:W-:-:S02]  /*1340*/  IADD3 R20, PT, PT, R20, R8, R23 ;  /* 0x0000000814147210 */ /* 0x004fc40007ffe017 */
[----:B0-----:R-:W-:-:S04]  /*1350*/  IADD3 R8, P1, PT, R4, -UR5, RZ ;  /* 0x8000000504087c10 */ /* 0x001fc8000ff3e0ff */
[----:B------:R-:W-:Y:S02]  /*1360*/  ISETP.GE.U32.AND P0, PT, R8, 0x1000, PT ;  /* 0x000010000800780c */ /* 0x000fe40003f06070 */
[----:B---3--:R-:W-:-:S04]  /*1370*/  IADD3 R20, PT, PT, R25, R20, R22 ;  /* 0x0000001419147210 */ /* 0x008fc80007ffe016 */
[----:B----4-:R-:W-:-:S04]  /*1380*/  IADD3 R20, PT, PT, R27, R20, R24 ;  /* 0x000000141b147210 */ /* 0x010fc80007ffe018 */
[----:B-----5:R-:W-:Y:S01]  /*1390*/  IADD3 R20, PT, PT, R21, R20, R0 ;  /* 0x0000001415147210 */ /* 0x020fe20007ffe000 */
[----:B------:R-:W-:-:S05]  /*13a0*/  IMAD.MOV.U32 R0, RZ, RZ, R5 ;  /* 0x000000ffff007224 */ /* 0x000fca00078e0005 */
[----:B------:R-:W-:Y:S02]  /*13b0*/  IADD3.X R8, PT, PT, R0, ~UR4, RZ, P1, !PT ;  /* 0x8000000400087c10 */ /* 0x000fe40008ffe4ff */
[----:B------:R-:W-:Y:S02]  /*13c0*/  IADD3 R12, PT, PT, R19, R20, R12 ;  /* 0x00000014130c7210 */ /* 0x000fe40007ffe00c */
[----:B------:R-:W-:Y:S02]  /*13d0*/  ISETP.GE.U32.AND.EX P0, PT, R8, RZ, PT, P0 ;  /* 0x000000ff0800720c */ /* 0x000fe40003f06100 */
[----:B------:R-:W-:-:S04]  /*13e0*/  IADD3 R12, PT, PT, R16, R12, R15 ;  /* 0x0000000c100c7210 */ /* 0x000fc80007ffe00f */
[----:B------:R-:W-:-:S04]  /*13f0*/  IADD3 R12, PT, PT, R14, R12, R17 ;  /* 0x0000000c0e0c7210 */ /* 0x000fc80007ffe011 */
[----:B------:R-:W-:-:S03]  /*1400*/  IADD3 R8, PT, PT, R18, R12, R13 ;  /* 0x0000000c12087210 */ /* 0x000fc60007ffe00d */
[----:B------:R-:W-:Y:S05]  /*1410*/  @!P0 BRA `(.L_x_138) ;  /* 0x0000000400d08947 */ /* 0x000fea0003800000 */
[----:B------:R-:W-:-:S04]  /*1420*/  UIADD3 UR5, UP0, UPT, UR5, 0x1000, URZ ;  /* 0x0000100005057890 */ /* 0x000fc8000ff1e0ff */
[----:B------:R-:W-:Y:S02]  /*1430*/  UIADD3.X UR4, UPT, UPT, URZ, UR4, URZ, UP0, !UPT ;  /* 0x00000004ff047290 */ /* 0x000fe400087fe4ff */
[----:B------:R-:W-:-:S04]  /*1440*/  ISETP.LT.U32.AND P0, PT, R10, UR5, PT ;  /* 0x000000050a007c0c */ /* 0x000fc8000bf01070 */
[----:B------:R-:W-:-:S05]  /*1450*/  IMAD.U32 R6, RZ, RZ, UR4 ;  /* 0x00000004ff067e24 */ /* 0x000fca000f8e00ff */
[----:B------:R-:W-:-:S13]  /*1460*/  ISETP.GT.U32.AND.EX P0, PT, R6, R11, PT, P0 ;  /* 0x0000000b0600720c */ /* 0x000fda0003f04100 */
[----:B------:R-:W-:Y:S05]  /*1470*/  @!P0 BRA `(.L_x_139) ;  /* 0xfffffffc00688947 */ /* 0x000fea000383ffff */
.L_x_137:
[C---:B------:R-:W-:Y:S01]  /*1480*/  VIADD R2, R4.reuse, -UR5 ;  /* 0x8000000504027c36 */ /* 0x040fe20008000000 */
[----:B------:R-:W-:Y:S01]  /*1490*/  ISETP.LE.U32.AND P1, PT, R4, UR5, PT ;  /* 0x0000000504007c0c */ /* 0x000fe2000bf23070 */
[----:B------:R-:W-:Y:S01]  /*14a0*/  IMAD.U32 R3, RZ, RZ, UR4 ;  /* 0x00000004ff037e24 */ /* 0x000fe2000f8e00ff */
[----:B------:R-:W-:Y:S02]  /*14b0*/  BSSY.RECONVERGENT B1, `(.L_x_138) ;  /* 0x000006a000017945 */ /* 0x000fe40003800200 */
[----:B------:R-:W-:-:S04]  /*14c0*/  ISETP.GE.AND P0, PT, R9, R2, PT ;  /* 0x000000020900720c */ /* 0x000fc80003f06270 */
[----:B------:R-:W-:-:S13]  /*14d0*/  ISETP.GE.U32.OR.EX P0, PT, R3, R0, P0, P1 ;  /* 0x000000000300720c */ /* 0x000fda0000706510 */
[----:B------:R-:W-:Y:S05]  /*14e0*/  @P0 BRA `(.L_x_140) ;  /* 0x0000000400980947 */ /* 0x000fea0003800000 */
[----:B------:R-:W-:Y:S01]  /*14f0*/  LOP3.LUT R3, RZ, R9, RZ, 0x33, !PT ;  /* 0x00000009ff037212 */ /* 0x000fe200078e33ff */
[----:B------:R-:W-:Y:S01]  /*1500*/  BSSY.RECONVERGENT B2, `(.L_x_141) ;  /* 0x000002f000027945 */ /* 0x000fe20003800200 */
[----:B------:R-:W-:Y:S02]  /*1510*/  IMAD.MOV.U32 R5, RZ, RZ, R9 ;  /* 0x000000ffff057224 */ /* 0x000fe400078e0009 */
[----:B------:R-:W-:-:S04]  /*1520*/  IADD3 R3, PT, PT, R4, -UR5, R3 ;  /* 0x8000000504037c10 */ /* 0x000fc8000fffe003 */
[C---:B------:R-:W-:Y:S02]  /*1530*/  ISETP.GE.U32.AND P0, PT, R3.reuse, 0xf00, PT ;  /* 0x00000f000300780c */ /* 0x040fe40003f06070 */
[----:B------:R-:W-:-:S04]  /*1540*/  LEA.HI R0, R3, 0x1, RZ, 0x18 ;  /* 0x0000000103007811 */ /* 0x000fc800078fc0ff */
[----:B------:R-:W-:-:S04]  /*1550*/  LOP3.LUT R20, R0, 0xf, RZ, 0xc0, !PT ;  /* 0x0000000f00147812 */ /* 0x000fc800078ec0ff */
[----:B------:R-:W-:-:S03]  /*1560*/  ISETP.NE.AND P1, PT, R20, RZ, PT ;  /* 0x000000ff1400720c */ /* 0x000fc60003f25270 */
[----:B------:R-:W-:Y:S10]  /*1570*/  @!P0 BRA `(.L_x_142) ;  /* 0x00000000009c8947 */ /* 0x000ff40003800000 */
[----:B------:R-:W0:Y:S01]  /*1580*/  LDC.64 R2, c[0x0][0x380] ;  /* 0x0000e000ff027b82 */ /* 0x000e220000000a00 */
[----:B------:R-:W-:Y:S01]  /*1590*/  LOP3.LUT R7, R0, 0x1fffff0, RZ, 0xc0, !PT ;  /* 0x01fffff000077812 */ /* 0x000fe200078ec0ff */
[----:B------:R-:W-:-:S04]  /*15a0*/  IMAD.MOV.U32 R5, RZ, RZ, R9 ;  /* 0x000000ffff057224 */ /* 0x000fc800078e0009 */
[----:B------:R-:W-:Y:S01]  /*15b0*/  IMAD.MOV R7, RZ, RZ, -R7 ;  /* 0x000000ffff077224 */ /* 0x000fe200078e0a07 */
[----:B0-----:R-:W-:-:S04]  /*15c0*/  IADD3 R12, P0, P2, R2, UR5, R9 ;  /* 0x00000005020c7c10 */ /* 0x001fc8000fa1e009 */
[----:B------:R-:W-:Y:S02]  /*15d0*/  IADD3 R12, P3, PT, R12, 0x800, RZ ;  /* 0x000008000c0c7810 */ /* 0x000fe40007f7e0ff */
[----:B------:R-:W-:-:S05]  /*15e0*/  IADD3.X R3, PT, PT, R3, UR4, RZ, P0, P2 ;  /* 0x0000000403037c10 */ /* 0x000fca00087e44ff */
[----:B------:R-:W-:-:S07]  /*15f0*/  IMAD.X R3, RZ, RZ, R3, P3 ;  /* 0x000000ffff037224 */ /* 0x000fce00018e0603 */
.L_x_143:
[----:B------:R-:W-:-:S05]  /*1600*/  IMAD.MOV.U32 R2, RZ, RZ, R12 ;  /* 0x000000ffff027224 */ /* 0x000fca00078e000c */
        /* <DEDUP_REMOVED lines=19> */
[----:B--2---:R-:W-:-:S04]  /*1740*/  IADD3 R10, PT, PT, R10, R8, R15 ;  /* 0x000000080a0a7210 */ /* 0x004fc80007ffe00f */
[----:B---3--:R-:W-:Y:S02]  /*1750*/  IADD3 R10, PT, PT, R12, R10, R17 ;  /* 0x0000000a0c0a7210 */ /* 0x008fe40007ffe011 */
[----:B------:R-:W-:-:S05]  /*1760*/  IADD3 R12, P2, PT, R2, 0x1000, RZ ;  /* 0x00001000020c7810 */ /* 0x000fca0007f5e0ff */
[----:B0-----:R-:W-:Y:S01]  /*1770*/  IMAD.X R3, RZ, RZ, R3, P2 ;  /* 0x000000ffff037224 */ /* 0x001fe200010e0603 */
[----:B----4-:R-:W-:-:S04]  /*1780*/  IADD3 R10, PT, PT, R14, R10, R19 ;  /* 0x0000000a0e0a7210 */ /* 0x010fc80007ffe013 */
[----:B-----5:R-:W-:-:S04]  /*1790*/  IADD3 R10, PT, PT, R16, R10, R21 ;  /* 0x0000000a100a7210 */ /* 0x020fc80007ffe015 */
[----:B------:R-:W-:-:S04]  /*17a0*/  IADD3 R10, PT, PT, R18, R10, R23 ;  /* 0x0000000a120a7210 */ /* 0x000fc80007ffe017 */
[----:B------:R-:W-:-:S04]  /*17b0*/  IADD3 R10, PT, PT, R22, R10, R25 ;  /* 0x0000000a160a7210 */ /* 0x000fc80007ffe019 */
[----:B------:R-:W-:-:S04]  /*17c0*/  IADD3 R6, PT, PT, R13, R10, R6 ;  /* 0x0000000a0d067210 */ /* 0x000fc80007ffe006 */
[----:B------:R-:W-:Y:S01]  /*17d0*/  IADD3 R8, PT, PT, R11, R6, R4 ;  /* 0x000000060b087210 */ /* 0x000fe20007ffe004 */
[----:B------:R-:W-:Y:S06]  /*17e0*/  @P0 BRA `(.L_x_143) ;  /* 0xfffffffc00840947 */ /* 0x000fec000383ffff */
.L_x_142:
[----:B------:R-:W-:Y:S05]  /*17f0*/  BSYNC.RECONVERGENT B2 ;  /* 0x0000000000027941 */ /* 0x000fea0003800200 */
.L_x_141:
[----:B------:R-:W-:Y:S05]  /*1800*/  @!P1 BRA `(.L_x_140) ;  /* 0x0000000000d09947 */ /* 0x000fea0003800000 */
[----:B------:R-:W-:Y:S01]  /*1810*/  ISETP.GE.U32.AND P0, PT, R20, 0x8, PT ;  /* 0x000000081400780c */ /* 0x000fe20003f06070 */
[----:B------:R-:W-:Y:S01]  /*1820*/  BSSY.RECONVERGENT B2, `(.L_x_144) ;  /* 0x0000014000027945 */ /* 0x000fe20003800200 */
[----:B------:R-:W-:-:S04]  /*1830*/  LOP3.LUT R14, R0, 0x7, RZ, 0xc0, !PT ;  /* 0x00000007000e7812 */ /* 0x000fc800078ec0ff */
[----:B------:R-:W-:-:S07]  /*1840*/  ISETP.NE.AND P1, PT, R14, RZ, PT ;  /* 0x000000ff0e00720c */ /* 0x000fce0003f25270 */
[----:B------:R-:W-:Y:S06]  /*1850*/  @!P0 BRA `(.L_x_145) ;  /* 0x0000000000408947 */ /* 0x000fec0003800000 */
[----:B------:R-:W0:Y:S02]  /*1860*/  LDC.64 R2, c[0x0][0x380] ;  /* 0x0000e000ff027b82 */ /* 0x000e240000000a00 */
[----:B0-----:R-:W-:-:S04]  /*1870*/  IADD3 R2, P0, P2, R2, UR5, R5 ;  /* 0x0000000502027c10 */ /* 0x001fc8000fa1e005 */
        /* <DEDUP_REMOVED lines=14> */
.L_x_145:
[----:B------:R-:W-:Y:S05]  /*1960*/  BSYNC.RECONVERGENT B2 ;  /* 0x0000000000027941 */ /* 0x000fea0003800200 */
.L_x_144:
        /* <DEDUP_REMOVED lines=16> */
.L_x_147:
[----:B------:R-:W-:Y:S05]  /*1a70*/  BSYNC.RECONVERGENT B2 ;  /* 0x0000000000027941 */ /* 0x000fea0003800200 */
.L_x_146:
[----:B------:R-:W-:Y:S05]  /*1a80*/  @!P1 BRA `(.L_x_140) ;  /* 0x0000000000309947 */ /* 0x000fea0003800000 */
[----:B------:R-:W0:Y:S01]  /*1a90*/  LDC.64 R2, c[0x0][0x380] ;  /* 0x0000e000ff027b82 */ /* 0x000e220000000a00 */
[----:B------:R-:W-:Y:S01]  /*1aa0*/  IMAD.MOV R0, RZ, RZ, -R0 ;  /* 0x000000ffff007224 */ /* 0x000fe200078e0a00 */
[----:B0-----:R-:W-:-:S04]  /*1ab0*/  IADD3 R2, P0, P1, R2, UR5, R5 ;  /* 0x0000000502027c10 */ /* 0x001fc8000f91e005 */
[----:B------:R-:W-:-:S09]  /*1ac0*/  IADD3.X R5, PT, PT, R3, UR4, RZ, P0, P1 ;  /* 0x0000000403057c10 */ /* 0x000fd200087e24ff */
.L_x_148:
        /* <DEDUP_REMOVED lines=8> */
.L_x_140:
[----:B------:R-:W-:Y:S05]  /*1b50*/  BSYNC.RECONVERGENT B1 ;  /* 0x0000000000017941 */ /* 0x000fea0003800200 */
.L_x_138:
[----:B------:R-:W0:Y:S01]  /*1b60*/  S2R R6, SR_LANEID ;  /* 0x0000000000067919 */ /* 0x000e220000000000 */
[----:B------:R-:W-:Y:S01]  /*1b70*/  ISETP.NE.AND P5, PT, R9, RZ, PT ;  /* 0x000000ff0900720c */ /* 0x000fe20003fa5270 */
        /* <DEDUP_REMOVED lines=39> */
[----:B------:R-:W-:-:S07]  /*1df0*/  IMAD.IADD R7, R0, 0x1, R3 ;  /* 0x0000000100077824 */ /* 0x000fce00078e0203 */
.L_x_136:
[----:B------:R-:W-:Y:S05]  /*1e00*/  BSYNC.RECONVERGENT B0 ;  /* 0x0000000000007941 */ /* 0x000fea0003800200 */
.L_x_121:
[----:B------:R-:W-:Y:S05]  /*1e10*/  @P5 EXIT ;  /* 0x000000000000594d */ /* 0x000fea0003800000 */
[----:B------:R-:W3:Y:S01]  /*1e20*/  LDC.64 R2, c[0x0][0x388] ;  /* 0x0000e200ff027b82 */ /* 0x000ee20000000a00 */
[----:B------:R-:W0:Y:S02]  /*1e30*/  LDCU UR4, c[0x0][0x39c] ;  /* 0x00007380ff0477ac */ /* 0x000e240008000800 */
[----:B012---:R-:W-:-:S05]  /*1e40*/  VIADD R7, R7, UR4 ;  /* 0x0000000407077c36 */ /* 0x007fca0008000000 */
[----:B---3--:R-:W-:Y:S01]  /*1e50*/  STG.E desc[UR6][R2.64], R7 ;  /* 0x0000000702007986 */ /* 0x008fe2000c101906 */
[----:B------:R-:W-:Y:S05]  /*1e60*/  EXIT ;  /* 0x000000000000794d */ /* 0x000fea0003800000 */
.L_x_149:
        /* <DEDUP_REMOVED lines=9> */
.L_x_275:


//--------------------- .text._ZN3cub18CUB_300001_SM_10006detail6reduce28DeviceReduceSingleTileKernelINS2_10policy_hubIijN4cuda3std3__44plusIiEEE10Policy1000EPiSC_iS9_iiNS7_10__identityEEEvT0_T1_T2_T3_T4_T6_ --------------------------
	.section	.text._ZN3cub18CUB_300001_SM_10006detail6reduce28DeviceReduceSingleTileKernelINS2_10policy_hubIijN4cuda3std3__44plusIiEEE10Policy1000EPiSC_iS9_iiNS7_10__identityEEEvT0_T1_T2_T3_T4_T6_,"ax",@progbits
	.align	128
        .global         _ZN3cub18CUB_300001_SM_10006detail6reduce28DeviceReduceSingleTileKernelINS2_10policy_hubIijN4cuda3std3__44plusIiEEE10Policy1000EPiSC_iS9_iiNS7_10__identityEEEvT0_T1_T2_T3_T4_T6_
        .type           _ZN3cub18CUB_300001_SM_10006detail6reduce28DeviceReduceSingleTileKernelINS2_10policy_hubIijN4cuda3std3__44plusIiEEE10Policy1000EPiSC_iS9_iiNS7_10__identityEEEvT0_T1_T2_T3_T4_T6_,@function
        .size           _ZN3cub18CUB_300001_SM_10006detail6reduce28DeviceReduceSingleTileKernelINS2_10policy_hubIijN4cuda3std3__44plusIiEEE10Policy1000EPiSC_iS9_iiNS7_10__identityEEEvT0_T1_T2_T3_T4_T6_,(.L_x_276 - _ZN3cub18CUB_300001_SM_10006detail6reduce28DeviceReduceSingleTileKernelINS2_10policy_hubIijN4cuda3std3__44plusIiEEE10Policy1000EPiSC_iS9_iiNS7_10__identityEEEvT0_T1_T2_T3_T4_T6_)
        .other          _ZN3cub18CUB_300001_SM_10006detail6reduce28DeviceReduceSingleTileKernelINS2_10policy_hubIijN4cuda3std3__44plusIiEEE10Policy1000EPiSC_iS9_iiNS7_10__identityEEEvT0_T1_T2_T3_T4_T6_,@"STO_CUDA_ENTRY STV_DEFAULT"
_ZN3cub18CUB_300001_SM_10006detail6reduce28DeviceReduceSingleTileKernelINS2_10policy_hubIijN4cuda3std3__44plusIiEEE10Policy1000EPiSC_iS9_iiNS7_10__identityEEEvT0_T1_T2_T3_T4_T6_:
.text._ZN3cub18CUB_300001_SM_10006detail6reduce28DeviceReduceSingleTileKernelINS2_10policy_hubIijN4cuda3std3__44plusIiEEE10Policy1000EPiSC_iS9_iiNS7_10__identityEEEvT0_T1_T2_T3_T4_T6_:
        /* <DEDUP_REMOVED lines=13> */
.L_x_150:
        /* <DEDUP_REMOVED lines=16> */
.L_x_155:
[----:B------:R-:W-:Y:S05]  /*01d0*/  BSYNC.RECONVERGENT B1 ;  /* 0x0000000000017941 */ /* 0x000fea0003800200 */
.L_x_154:
        /* <DEDUP_REMOVED lines=16> */
.L_x_160:
        /* <DEDUP_REMOVED lines=9> */
.L_x_159:
[----:B------:R-:W-:Y:S05]  /*0370*/  BSYNC.RECONVERGENT B2 ;  /* 0x0000000000027941 */ /* 0x000fea0003800200 */
.L_x_158:
        /* <DEDUP_REMOVED lines=8> */
.L_x_163:
        /* <DEDUP_REMOVED lines=35> */
.L_x_162:
[----:B------:R-:W-:Y:S05]  /*0630*/  BSYNC.RECONVERGENT B2 ;  /* 0x0000000000027941 */ /* 0x000fea0003800200 */
.L_x_161:
        /* <DEDUP_REMOVED lines=22> */
.L_x_165:
[----:B------:R-:W-:Y:S05]  /*07a0*/  BSYNC.RECONVERGENT B2 ;  /* 0x0000000000027941 */ /* 0x000fea0003800200 */
.L_x_164:
        /* <DEDUP_REMOVED lines=10> */
.L_x_157:
[----:B------:R-:W-:Y:S05]  /*0850*/  BSYNC.RECONVERGENT B1 ;  /* 0x0000000000017941 */ /* 0x000fea0003800200 */
.L_x_156:
        /* <DEDUP_REMOVED lines=45> */
.L_x_166:
        /* <DEDUP_REMOVED lines=67> */
.L_x_153:
        /* <DEDUP_REMOVED lines=22> */
.L_x_170:
        /* <DEDUP_REMOVED lines=20> */
.L_x_168:
        /* <DEDUP_REMOVED lines=20> */
.L_x_174:
        /* <DEDUP_REMOVED lines=8> */
.L_x_173:
[----:B------:R-:W-:Y:S05]  /*13c0*/  BSYNC.RECONVERGENT B2 ;  /* 0x0000000000027941 */ /* 0x000fea0003800200 */
.L_x_172:
        /* <DEDUP_REMOVED lines=16> */
.L_x_177:
        /* <DEDUP_REMOVED lines=39> */
.L_x_176:
[----:B------:R-:W-:Y:S05]  /*1740*/  BSYNC.RECONVERGENT B2 ;  /* 0x0000000000027941 */ /* 0x000fea0003800200 */
.L_x_175:
        /* <DEDUP_REMOVED lines=27> */
.L_x_179:
[----:B------:R-:W-:Y:S05]  /*1900*/  BSYNC.RECONVERGENT B2 ;  /* 0x0000000000027941 */ /* 0x000fea0003800200 */
.L_x_178:
        /* <DEDUP_REMOVED lines=10> */
.L_x_171:
[----:B------:R-:W-:Y:S05]  /*19b0*/  BSYNC.RECONVERGENT B1 ;  /* 0x0000000000017941 */ /* 0x000fea0003800200 */
.L_x_169:
        /* <DEDUP_REMOVED lines=43> */
.L_x_152:
        /* <DEDUP_REMOVED lines=12> */
.L_x_182:
[----:B------:R-:W-:Y:S05]  /*1d30*/  BSYNC.RECONVERGENT B1 ;  /* 0x0000000000017941 */ /* 0x000fea0003800200 */
.L_x_181:
        /* <DEDUP_REMOVED lines=16> */
.L_x_187:
        /* <DEDUP_REMOVED lines=9> */
.L_x_186:
[----:B------:R-:W-:Y:S05]  /*1ed0*/  BSYNC.RECONVERGENT B2 ;  /* 0x0000000000027941 */ /* 0x000fea0003800200 */
.L_x_185:
        /* <DEDUP_REMOVED lines=8> */
.L_x_190:
        /* <DEDUP_REMOVED lines=35> */
.L_x_189:
[----:B------:R-:W-:Y:S05]  /*2190*/  BSYNC.RECONVERGENT B2 ;  /* 0x0000000000027941 */ /* 0x000fea0003800200 */
.L_x_188:
        /* <DEDUP_REMOVED lines=22> */
.L_x_192:
[----:B------:R-:W-:Y:S05]  /*2300*/  BSYNC.RECONVERGENT B2 ;  /* 0x0000000000027941 */ /* 0x000fea0003800200 */
.L_x_191:
        /* <DEDUP_REMOVED lines=10> */
.L_x_184:
[----:B------:R-:W-:Y:S05]  /*23b0*/  BSYNC.RECONVERGENT B1 ;  /* 0x0000000000017941 */ /* 0x000fea0003800200 */
.L_x_183:
        /* <DEDUP_REMOVED lines=45> */
.L_x_193:
        /* <DEDUP_REMOVED lines=67> */
.L_x_180:
        /* <DEDUP_REMOVED lines=33> */
.L_x_196:
        /* <DEDUP_REMOVED lines=32> */
.L_x_194:
        /* <DEDUP_REMOVED lines=20> */
.L_x_200:
        /* <DEDUP_REMOVED lines=8> */
.L_x_199:
[----:B------:R-:W-:Y:S05]  /*3090*/  BSYNC.RECONVERGENT B2 ;  /* 0x0000000000027941 */ /* 0x000fea0003800200 */
.L_x_198:
        /* <DEDUP_REMOVED lines=16> */
.L_x_203:
        /* <DEDUP_REMOVED lines=39> */
.L_x_202:
[----:B------:R-:W-:Y:S05]  /*3410*/  BSYNC.RECONVERGENT B2 ;  /* 0x0000000000027941 */ /* 0x000fea0003800200 */
.L_x_201:
        /* <DEDUP_REMOVED lines=27> */
.L_x_205:
[----:B------:R-:W-:Y:S05]  /*35d0*/  BSYNC.RECONVERGENT B2 ;  /* 0x0000000000027941 */ /* 0x000fea0003800200 */
.L_x_204:
        /* <DEDUP_REMOVED lines=10> */
.L_x_197:
[----:B------:R-:W-:Y:S05]  /*3680*/  BSYNC.RECONVERGENT B1 ;  /* 0x0000000000017941 */ /* 0x000fea0003800200 */
.L_x_195:
        /* <DEDUP_REMOVED lines=42> */
.L_x_167:
[----:B------:R-:W-:Y:S05]  /*3930*/  BSYNC.RECONVERGENT B0 ;  /* 0x0000000000007941 */ /* 0x000fea0003800200 */
.L_x_151:
[----:B------:R-:W-:Y:S05]  /*3940*/  @P0 EXIT ;  /* 0x000000000000094d */ /* 0x000fea0003800000 */
[----:B-1----:R-:W1:Y:S01]  /*3950*/  LDC.64 R4, c[0x0][0x388] ;  /* 0x0000e200ff047b82 */ /* 0x002e620000000a00 */
[----:B------:R-:W0:Y:S02]  /*3960*/  LDCU UR4, c[0x0][0x398] ;  /* 0x00007300ff0477ac */ /* 0x000e240008000800 */
[----:B0-234-:R-:W-:-:S05]  /*3970*/  VIADD R3, R3, UR4 ;  /* 0x0000000403037c36 */ /* 0x01dfca0008000000 */
[----:B-1----:R-:W-:Y:S01]  /*3980*/  STG.E desc[UR6][R4.64], R3 ;  /* 0x0000000304007986 */ /* 0x002fe2000c101906 */
[----:B------:R-:W-:Y:S05]  /*3990*/  EXIT ;  /* 0x000000000000794d */ /* 0x000fea0003800000 */
.L_x_206:
        /* <DEDUP_REMOVED lines=14> */
.L_x_276:


//--------------------- .text._ZN3cub18CUB_300001_SM_10006detail6reduce18DeviceReduceKernelINS2_10policy_hubIijN4cuda3std3__44plusIiEEE10Policy1000EN6thrust24THRUST_300001_SM_1000_NS6detail15normal_iteratorINSD_10device_ptrIcEEEEjS9_iNS7_10__identityEEEvT0_PT3_T1_NS0_13GridEvenShareISN_EET2_T4_ --------------------------
	.section	.text._ZN3cub18CUB_300001_SM_10006detail6reduce18DeviceReduceKernelINS2_10policy_hubIijN4cuda3std3__44plusIiEEE10Policy1000EN6thrust24THRUST_300001_SM_1000_NS6detail15normal_iteratorINSD_10device_ptrIcEEEEjS9_iNS7_10__identityEEEvT0_PT3_T1_NS0_13GridEvenShareISN_EET2_T4_,"ax",@progbits
	.align	128
        .global         _ZN3cub18CUB_300001_SM_10006detail6reduce18DeviceReduceKernelINS2_10policy_hubIijN4cuda3std3__44plusIiEEE10Policy1000EN6thrust24THRUST_300001_SM_1000_NS6detail15normal_iteratorINSD_10device_ptrIcEEEEjS9_iNS7_10__identityEEEvT0_PT3_T1_NS0_13GridEvenShareISN_EET2_T4_
        .type           _ZN3cub18CUB_300001_SM_10006detail6reduce18DeviceReduceKernelINS2_10policy_hubIijN4cuda3std3__44plusIiEEE10Policy1000EN6thrust24THRUST_300001_SM_1000_NS6detail15normal_iteratorINSD_10device_ptrIcEEEEjS9_iNS7_10__identityEEEvT0_PT3_T1_NS0_13GridEvenShareISN_EET2_T4_,@function
        .size           _ZN3cub18CUB_300001_SM_10006detail6reduce18DeviceReduceKernelINS2_10policy_hubIijN4cuda3std3__44plusIiEEE10Policy1000EN6thrust24THRUST_300001_SM_1000_NS6detail15normal_iteratorINSD_10device_ptrIcEEEEjS9_iNS7_10__identityEEEvT0_PT3_T1_NS0_13GridEvenShareISN_EET2_T4_,(.L_x_277 - _ZN3cub18CUB_300001_SM_10006detail6reduce18DeviceReduceKernelINS2_10policy_hubIijN4cuda3std3__44plusIiEEE10Policy1000EN6thrust24THRUST_300001_SM_1000_NS6detail15normal_iteratorINSD_10device_ptrIcEEEEjS9_iNS7_10__identityEEEvT0_PT3_T1_NS0_13GridEvenShareISN_EET2_T4_)
        .other          _ZN3cub18CUB_300001_SM_10006detail6reduce18DeviceReduceKernelINS2_10policy_hubIijN4cuda3std3__44plusIiEEE10Policy1000EN6thrust24THRUST_300001_SM_1000_NS6detail15normal_iteratorINSD_10device_ptrIcEEEEjS9_iNS7_10__identityEEEvT0_PT3_T1_NS0_13GridEvenShareISN_EET2_T4_,@"STO_CUDA_ENTRY STV_DEFAULT"
_ZN3cub18CUB_300001_SM_10006detail6reduce18DeviceReduceKernelINS2_10policy_hubIijN4cuda3std3__44plusIiEEE10Policy1000EN6thrust24THRUST_300001_SM_1000_NS6detail15normal_iteratorINSD_10device_ptrIcEEEEjS9_iNS7_10__identityEEEvT0_PT3_T1_NS0_13GridEvenShareISN_EET2_T4_:
.text._ZN3cub18CUB_300001_SM_10006detail6reduce18DeviceReduceKernelINS2_10policy_hubIijN4cuda3std3__44plusIiEEE10Policy1000EN6thrust24THRUST_300001_SM_1000_NS6detail15normal_iteratorINSD_10device_ptrIcEEEEjS9_iNS7_10__identityEEEvT0_PT3_T1_NS0_13GridEvenShareISN_EET2_T4_:
[----:B------:R-:W-:Y:S08]  /*0000*/  LDC R1, c[0x0][0x37c] ;  /* 0x0000df00ff017b82 */ /* 0x000ff00000000800 */
[----:B------:R-:W0:Y:S01]  /*0010*/  S2UR UR13, SR_CTAID.X ;  /* 0x00000000000d79c3 */ /* 0x000e220000002500 */
[----:B------:R-:W1:Y:S01]  /*0020*/  LDCU.64 UR8, c[0x0][0x3a8] ;  /* 0x00007500ff0877ac */ /* 0x000e620008000a00 */
[----:B------:R-:W-:Y:S01]  /*0030*/  BSSY.RECONVERGENT B0, `(.L_x_207) ;  /* 0x0000282000007945 */ /* 0x000fe20003800200 */
[----:B------:R-:W2:Y:S01]  /*0040*/  LDCU.64 UR14, c[0x0][0x358] ;  /* 0x00006b00ff0e77ac */ /* 0x000ea20008000a00 */
[----:B-1----:R-:W-:-:S02]  /*0050*/  USHF.L.U32 UR5, UR9, 0xc, URZ ;  /* 0x0000000c09057899 */ /* 0x002fc400080006ff */
[----:B0-----:R-:W-:-:S04]  /*0060*/  UIMAD UR12, UR13, -0x1000, UR8 ;  /* 0xfffff0000d0c78a4 */ /* 0x001fc8000f8e0208 */
[----:B------:R-:W-:-:S09]  /*0070*/  UISETP.GT.U32.AND UP0, UPT, UR12, 0xfff, UPT ;  /* 0x00000fff0c00788c */ /* 0x000fd2000bf04070 */
[----:B--2---:R-:W-:Y:S05]  /*0080*/  BRA.U UP0, `(.L_x_208) ;  /* 0x0000001500047547 */ /* 0x004fea000b800000 */
[----:B------:R-:W0:Y:S01]  /*0090*/  S2R R0, SR_TID.X ;  /* 0x0000000000007919 */ /* 0x000e220000002100 */
[----:B------:R-:W1:Y:S01]  /*00a0*/  LDCU.64 UR6, c[0x0][0x380] ;  /* 0x00007000ff0677ac */ /* 0x000e620008000a00 */
[----:B------:R-:W-:Y:S01]  /*00b0*/  BSSY.RECONVERGENT B1, `(.L_x_209) ;  /* 0x000000c000017945 */ /* 0x000fe20003800200 */
[----:B------:R-:W-:Y:S01]  /*00c0*/  IMAD.MOV.U32 R8, RZ, RZ, RZ ;  /* 0x000000ffff087224 */ /* 0x000fe200078e00ff */
[----:B0-----:R-:W-:Y:S01]  /*00d0*/  ISETP.GE.U32.AND P0, PT, R0, UR12, PT ;  /* 0x0000000c00007c0c */ /* 0x001fe2000bf06070 */
[----:B------:R-:W-:-:S12]  /*00e0*/  IMAD.MOV.U32 R2, RZ, RZ, R0 ;  /* 0x000000ffff027224 */ /* 0x000fd800078e0000 */
[----:B-1----:R-:W-:Y:S05]  /*00f0*/  @P0 BRA `(.L_x_210) ;  /* 0x00000000001c0947 */ /* 0x002fea0003800000 */
[----:B------:R-:W0:Y:S01]  /*0100*/  LDCU.64 UR4, c[0x0][0x380] ;  /* 0x00007000ff0477ac */ /* 0x000e220008000a00 */
[----:B------:R-:W-:-:S04]  /*0110*/  IMAD.U32 R3, RZ, RZ, UR13 ;  /* 0x0000000dff037e24 */ /* 0x000fc8000f8e00ff */
[----:B------:R-:W-:-:S05]  /*0120*/  IMAD R8, R3, 0x1000, R0 ;  /* 0x0000100003087824 */ /* 0x000fca00078e0200 */
[----:B0-----:R-:W-:-:S05]  /*0130*/  IADD3 R8, P0, PT, R8, UR4, RZ ;  /* 0x0000000408087c10 */ /* 0x001fca000ff1e0ff */
[----:B------:R-:W-:-:S05]  /*0140*/  IMAD.X R9, RZ, RZ, UR5, P0 ;  /* 0x00000005ff097e24 */ /* 0x000fca00080e06ff */
[----:B------:R0:W5:Y:S01]  /*0150*/  LDG.E.S8 R8, desc[UR14][R8.64] ;  /* 0x0000000e08087981 */ /* 0x000162000c1e1300 */
[----:B------:R-:W-:-:S07]  /*0160*/  VIADD R2, R0, 0x100 ;  /* 0x0000010000027836 */ /* 0x000fce0000000000 */
.L_x_210:
[----:B------:R-:W-:Y:S05]  /*0170*/  BSYNC.RECONVERGENT B1 ;  /* 0x0000000000017941 */ /* 0x000fea0003800200 */
.L_x_209:
[----:B------:R-:W-:Y:S01]  /*0180*/  ISETP.GE.U32.AND P0, PT, R2, UR12, PT ;  /* 0x0000000c02007c0c */ /* 0x000fe2000bf06070 */
[----:B------:R-:W-:-:S12]  /*0190*/  BSSY.RECONVERGENT B1, `(.L_x_211) ;  /* 0x00000b8000017945 */ /* 0x000fd80003800200 */
[----:B------:R-:W-:Y:S05]  /*01a0*/  @P0 BRA `(.L_x_212) ;  /* 0x0000000800d80947 */ /* 0x000fea0003800000 */
[----:B------:R-:W-:Y:S01]  /*01b0*/  LOP3.LUT R3, RZ, R2, RZ, 0x33, !PT ;  /* 0x00000002ff037212 */ /* 0x000fe200078e33ff */
[----:B------:R-:W-:Y:S01]  /*01c0*/  IMAD.U32 R4, RZ, RZ, UR13 ;  /* 0x0000000dff047e24 */ /* 0x000fe2000f8e00ff */
[----:B------:R-:W-:Y:S03]  /*01d0*/  BSSY.RECONVERGENT B2, `(.L_x_213) ;  /* 0x000005b000027945 */ /* 0x000fe60003800200 */
[----:B------:R-:W-:-:S04]  /*01e0*/  VIADD R3, R3, UR8 ;  /* 0x0000000803037c36 */ /* 0x000fc80008000000 */
[----:B------:R-:W-:-:S05]  /*01f0*/  IMAD R3, R4, -0x1000, R3 ;  /* 0xfffff00004037824 */ /* 0x000fca00078e0203 */
[C---:B------:R-:W-:Y:S02]  /*0200*/  ISETP.GE.U32.AND P0, PT, R3.reuse, 0xf00, PT ;  /* 0x00000f000300780c */ /* 0x040fe40003f06070 */
[----:B------:R-:W-:-:S04]  /*0210*/  LEA.HI R3, R3, 0x1, RZ, 0x18 ;  /* 0x0000000103037811 */ /* 0x000fc800078fc0ff */
[----:B------:R-:W-:-:S07]  /*0220*/  LOP3.LUT R4, R3, 0xf, RZ, 0xc0, !PT ;  /* 0x0000000f03047812 */ /* 0x000fce00078ec0ff */
[----:B------:R-:W-:Y:S05]  /*0230*/  @!P0 BRA `(.L_x_214) ;  /* 0x0000000400508947 */ /* 0x000fea0003800000 */
[----:B0-----:R-:W-:Y:S01]  /*0240*/  LOP3.LUT R9, R3, 0x1fffff0, RZ, 0xc0, !PT ;  /* 0x01fffff003097812 */ /* 0x001fe200078ec0ff */
[----:B------:R-:W-:Y:S01]  /*0250*/  IMAD.U32 R5, RZ, RZ, UR13 ;  /* 0x0000000dff057e24 */ /* 0x000fe2000f8e00ff */
[----:B------:R-:W-:Y:S01]  /*0260*/  BSSY.RECONVERGENT B3, `(.L_x_215) ;  /* 0x0000050000037945 */ /* 0x000fe20003800200 */
[----:B------:R-:W-:Y:S02]  /*0270*/  LOP3.LUT R6, R2, 0x800, RZ, 0xfc, !PT ;  /* 0x0000080002067812 */ /* 0x000fe400078efcff */
[----:B------:R-:W-:Y:S02]  /*0280*/  IMAD R2, R5, 0x1000, R2 ;  /* 0x0000100005027824 */ /* 0x000fe400078e0202 */
[----:B------:R-:W-:-:S07]  /*0290*/  IMAD.MOV R9, RZ, RZ, -R9 ;  /* 0x000000ffff097224 */ /* 0x000fce00078e0a09 */
.L_x_216:
[C---:B------:R-:W-:Y:S01]  /*02a0*/  IADD3 R14, P0, PT, R2.reuse, UR6, RZ ;  /* 0x00000006020e7c10 */ /* 0x040fe2000ff1e0ff */
[C---:B------:R-:W-:Y:S02]  /*02b0*/  VIADD R16, R2.reuse, 0x100 ;  /* 0x0000010002107836 */ /* 0x040fe40000000000 */
[----:B------:R-:W-:Y:S02]  /*02c0*/  VIADD R20, R2, 0x200 ;  /* 0x0000020002147836 */ /* 0x000fe40000000000 */
[----:B------:R-:W-:Y:S01]  /*02d0*/  IMAD.X R15, RZ, RZ, UR7, P0 ;  /* 0x00000007ff0f7e24 */ /* 0x000fe200080e06ff */
[----:B------:R-:W-:Y:S01]  /*02e0*/  IADD3 R16, P0, PT, R16, UR6, RZ ;  /* 0x0000000610107c10 */ /* 0x000fe2000ff1e0ff */
[----:B------:R-:W-:Y:S01]  /*02f0*/  VIADD R18, R2, 0x300 ;  /* 0x0000030002127836 */ /* 0x000fe20000000000 */
[----:B------:R-:W-:Y:S01]  /*0300*/  IADD3 R20, P1, PT, R20, UR6, RZ ;  /* 0x0000000614147c10 */ /* 0x000fe2000ff3e0ff */
[----:B------:R-:W-:Y:S01]  /*0310*/  VIADD R26, R2, 0x400 ;  /* 0x00000400021a7836 */ /* 0x000fe20000000000 */
[----:B------:R0:W2:Y:S01]  /*0320*/  LDG.E.S8 R5, desc[UR14][R14.64] ;  /* 0x0000000e0e057981 */ /* 0x0000a2000c1e1300 */
[----:B------:R-:W-:Y:S01]  /*0330*/  IMAD.X R17, RZ, RZ, UR7, P0 ;  /* 0x00000007ff117e24 */ /* 0x000fe200080e06ff */
[----:B------:R-:W-:Y:S01]  /*0340*/  IADD3 R18, P0, PT, R18, UR6, RZ ;  /* 0x0000000612127c10 */ /* 0x000fe2000ff1e0ff */
[----:B------:R-:W-:-:S02]  /*0350*/  VIADD R12, R2, 0x500 ;  /* 0x00000500020c7836 */ /* 0x000fc40000000000 */
[----:B------:R-:W-:Y:S01]  /*0360*/  IMAD.X R21, RZ, RZ, UR7, P1 ;  /* 0x00000007ff157e24 */ /* 0x000fe200088e06ff */
[----:B------:R-:W-:Y:S01]  /*0370*/  IADD3 R26, P1, PT, R26, UR6, RZ ;  /* 0x000000061a1a7c10 */ /* 0x000fe2000ff3e0ff */
[----:B------:R-:W-:Y:S01]  /*0380*/  IMAD.X R19, RZ, RZ, UR7, P0 ;  /* 0x00000007ff137e24 */ /* 0x000fe200080e06ff */
[----:B------:R-:W-:Y:S01]  /*0390*/  IADD3 R12, P0, PT, R12, UR6, RZ ;  /* 0x000000060c0c7c10 */ /* 0x000fe2000ff1e0ff */
[C---:B------:R-:W-:Y:S01]  /*03a0*/  VIADD R13, R2.reuse, 0x600 ;  /* 0x00000600020d7836 */ /* 0x040fe20000000000 */
[----:B------:R1:W2:Y:S01]  /*03b0*/  LDG.E.S8 R7, desc[UR14][R16.64] ;  /* 0x0000000e10077981 */ /* 0x0002a2000c1e1300 */
[C---:B0-----:R-:W-:Y:S02]  /*03c0*/  VIADD R15, R2.reuse, 0x700 ;  /* 0x00000700020f7836 */ /* 0x041fe40000000000 */
[----:B------:R-:W-:Y:S01]  /*03d0*/  IMAD.X R27, RZ, RZ, UR7, P1 ;  /* 0x00000007ff1b7e24 */ /* 0x000fe200088e06ff */
[----:B------:R-:W-:Y:S01]  /*03e0*/  IADD3 R14, P1, PT, R13, UR6, RZ ;  /* 0x000000060d0e7c10 */ /* 0x000fe2000ff3e0ff */
[----:B------:R-:W-:Y:S01]  /*03f0*/  IMAD.X R13, RZ, RZ, UR7, P0 ;  /* 0x00000007ff0d7e24 */ /* 0x000fe200080e06ff */
[----:B------:R0:W3:Y:S01]  /*0400*/  LDG.E.S8 R10, desc[UR14][R20.64] ;  /* 0x0000000e140a7981 */ /* 0x0000e2000c1e1300 */
[----:B------:R-:W-:Y:S01]  /*0410*/  VIADD R28, R2, 0x800 ;  /* 0x00000800021c7836 */ /* 0x000fe20000000000 */
[----:B-1----:R-:W-:Y:S01]  /*0420*/  IADD3 R16, P0, PT, R15, UR6, RZ ;  /* 0x000000060f107c10 */ /* 0x002fe2000ff1e0ff */
[----:B------:R-:W-:Y:S01]  /*0430*/  IMAD.X R15, RZ, RZ, UR7, P1 ;  /* 0x00000007ff0f7e24 */ /* 0x000fe200088e06ff */
[----:B------:R1:W3:Y:S02]  /*0440*/  LDG.E.S8 R11, desc[UR14][R18.64] ;  /* 0x0000000e120b7981 */ /* 0x0002e4000c1e1300 */
[----:B------:R-:W-:Y:S01]  /*0450*/  IADD3 R28, P1, PT, R28, UR6, RZ ;  /* 0x000000061c1c7c10 */ /* 0x000fe2000ff3e0ff */
[----:B0-----:R-:W-:Y:S01]  /*0460*/  VIADD R20, R2, 0x900 ;  /* 0x0000090002147836 */ /* 0x001fe20000000000 */
[----:B------:R0:W4:Y:S01]  /*0470*/  LDG.E.S8 R25, desc[UR14][R12.64] ;  /* 0x0000000e0c197981 */ /* 0x000122000c1e1300 */
[----:B------:R-:W-:-:S03]  /*0480*/  IMAD.X R17, RZ, RZ, UR7, P0 ;  /* 0x00000007ff117e24 */ /* 0x000fc600080e06ff */
[----:B------:R-:W-:Y:S01]  /*0490*/  IADD3 R20, P0, PT, R20, UR6, RZ ;  /* 0x0000000614147c10 */ /* 0x000fe2000ff1e0ff */
[C---:B-1----:R-:W-:Y:S01]  /*04a0*/  VIADD R18, R2.reuse, 0xa00 ;  /* 0x00000a0002127836 */ /* 0x042fe20000000000 */
[----:B------:R1:W4:Y:S01]  /*04b0*/  LDG.E.S8 R24, desc[UR14][R14.64] ;  /* 0x0000000e0e187981 */ /* 0x000322000c1e1300 */
[----:B------:R-:W-:Y:S02]  /*04c0*/  VIADD R19, R2, 0xb00 ;  /* 0x00000b0002137836 */ /* 0x000fe40000000000 */
[----:B------:R-:W-:Y:S01]  /*04d0*/  IMAD.X R29, RZ, RZ, UR7, P1 ;  /* 0x00000007ff1d7e24 */ /* 0x000fe200088e06ff */
[----:B------:R-:W-:Y:S01]  /*04e0*/  IADD3 R18, P1, PT, R18, UR6, RZ ;  /* 0x0000000612127c10 */ /* 0x000fe2000ff3e0ff */
[----:B------:R-:W-:Y:S01]  /*04f0*/  IMAD.X R21, RZ, RZ, UR7, P0 ;  /* 0x00000007ff157e24 */ /* 0x000fe200080e06ff */
[----:B0-----:R-:W-:Y:S01]  /*0500*/  IADD3 R12, P0, PT, R19, UR6, RZ ;  /* 0x00000006130c7c10 */ /* 0x001fe2000ff1e0ff */
[C---:B------:R-:W-:Y:S01]  /*0510*/  VIADD R13, R2.reuse, 0xc00 ;  /* 0x00000c00020d7836 */ /* 0x040fe20000000000 */
[----:B------:R-:W4:Y:S01]  /*0520*/  LDG.E.S8 R26, desc[UR14][R26.64] ;  /* 0x0000000e1a1a7981 */ /* 0x000f22000c1e1300 */
[----:B-1----:R-:W-:-:S02]  /*0530*/  VIADD R15, R2, 0xd00 ;  /* 0x00000d00020f7836 */ /* 0x002fc40000000000 */
[----:B------:R-:W-:Y:S01]  /*0540*/  IMAD.X R19, RZ, RZ, UR7, P1 ;  /* 0x00000007ff137e24 */ /* 0x000fe200088e06ff */
[----:B------:R-:W-:Y:S01]  /*0550*/  IADD3 R14, P1, PT, R13, UR6, RZ ;  /* 0x000000060d0e7c10 */ /* 0x000fe2000ff3e0ff */
[----:B------:R-:W-:Y:S01]  /*0560*/  IMAD.X R13, RZ, RZ, UR7, P0 ;  /* 0x00000007ff0d7e24 */ /* 0x000fe200080e06ff */
[----:B------:R-:W4:Y:S01]  /*0570*/  LDG.E.S8 R28, desc[UR14][R28.64] ;  /* 0x0000000e1c1c7981 */ /* 0x000f22000c1e1300 */
[----:B------:R-:W-:-:S03]  /*0580*/  VIADD R22, R2, 0xe00 ;  /* 0x00000e0002167836 */ /* 0x000fc60000000000 */
[----:B------:R0:W4:Y:S01]  /*0590*/  LDG.E.S8 R27, desc[UR14][R16.64] ;  /* 0x0000000e101b7981 */ /* 0x000122000c1e1300 */
[----:B------:R-:W-:-:S03]  /*05a0*/  VIADD R23, R2, 0xf00 ;  /* 0x00000f0002177836 */ /* 0x000fc60000000000 */
[----:B------:R-:W4:Y:S04]  /*05b0*/  LDG.E.S8 R18, desc[UR14][R18.64] ;  /* 0x0000000e12127981 */ /* 0x000f28000c1e1300 */
[----:B------:R1:W4:Y:S01]  /*05c0*/  LDG.E.S8 R29, desc[UR14][R20.64] ;  /* 0x0000000e141d7981 */ /* 0x000322000c1e1300 */
[----:B0-----:R-:W-:Y:S01]  /*05d0*/  IADD3 R16, P0, PT, R15, UR6, RZ ;  /* 0x000000060f107c10 */ /* 0x001fe2000ff1e0ff */
[----:B------:R-:W-:Y:S02]  /*05e0*/  IMAD.X R15, RZ, RZ, UR7, P1 ;  /* 0x00000007ff0f7e24 */ /* 0x000fe400088e06ff */
[----:B------:R-:W4:Y:S02]  /*05f0*/  LDG.E.S8 R13, desc[UR14][R12.64] ;  /* 0x0000000e0c0d7981 */ /* 0x000f24000c1e1300 */
[----:B------:R-:W-:-:S02]  /*0600*/  IMAD.X R17, RZ, RZ, UR7, P0 ;  /* 0x00000007ff117e24 */ /* 0x000fc400080e06ff */
[----:B------:R-:W4:Y:S01]  /*0610*/  LDG.E.S8 R14, desc[UR14][R14.64] ;  /* 0x0000000e0e0e7981 */ /* 0x000f22000c1e1300 */
[----:B-1----:R-:W-:Y:S02]  /*0620*/  IADD3 R20, P0, PT, R22, UR6, RZ ;  /* 0x0000000616147c10 */ /* 0x002fe4000ff1e0ff */
[----:B------:R-:W-:Y:S01]  /*0630*/  IADD3 R22, P1, PT, R23, UR6, RZ ;  /* 0x0000000617167c10 */ /* 0x000fe2000ff3e0ff */
[----:B------:R-:W4:Y:S02]  /*0640*/  LDG.E.S8 R17, desc[UR14][R16.64] ;  /* 0x0000000e10117981 */ /* 0x000f24000c1e1300 */
[----:B------:R-:W-:Y:S02]  /*0650*/  IMAD.X R21, RZ, RZ, UR7, P0 ;  /* 0x00000007ff157e24 */ /* 0x000fe400080e06ff */
[----:B------:R-:W-:-:S03]  /*0660*/  IMAD.X R23, RZ, RZ, UR7, P1 ;  /* 0x00000007ff177e24 */ /* 0x000fc600088e06ff */
[----:B------:R-:W4:Y:S04]  /*0670*/  LDG.E.S8 R20, desc[UR14][R20.64] ;  /* 0x0000000e14147981 */ /* 0x000f28000c1e1300 */
[----:B------:R-:W4:Y:S01]  /*0680*/  LDG.E.S8 R23, desc[UR14][R22.64] ;  /* 0x0000000e16177981 */ /* 0x000f22000c1e1300 */
[----:B------:R-:W-:-:S05]  /*0690*/  VIADD R9, R9, 0x10 ;  /* 0x0000001009097836 */ /* 0x000fca0000000000 */
[----:B------:R-:W-:Y:S01]  /*06a0*/  ISETP.NE.AND P0, PT, R9, RZ, PT ;  /* 0x000000ff0900720c */ /* 0x000fe20003f05270 */
[----:B------:R-:W-:Y:S02]  /*06b0*/  VIADD R6, R6, 0x1000 ;  /* 0x0000100006067836 */ /* 0x000fe40000000000 */
[----:B------:R-:W-:Y:S01]  /*06c0*/  VIADD R2, R2, 0x1000 ;  /* 0x0000100002027836 */ /* 0x000fe20000000000 */
        /* <DEDUP_REMOVED lines=8> */
[----:B------:R-:W-:Y:S06]  /*0750*/  @P0 BRA `(.L_x_216) ;  /* 0xfffffff800d00947 */ /* 0x000fec000383ffff */
[----:B------:R-:W-:Y:S05]  /*0760*/  BSYNC.RECONVERGENT B3 ;  /* 0x0000000000037941 */ /* 0x000fea0003800200 */
.L_x_215:
[----:B------:R-:W-:-:S07]  /*0770*/  VIADD R2, R6, 0xfffff800 ;  /* 0xfffff80006027836 */ /* 0x000fce0000000000 */
.L_x_214:
[----:B------:R-:W-:Y:S05]  /*0780*/  BSYNC.RECONVERGENT B2 ;  /* 0x0000000000027941 */ /* 0x000fea0003800200 */
.L_x_213:
[----:B------:R-:W-:-:S13]  /*0790*/  ISETP.NE.AND P0, PT, R4, RZ, PT ;  /* 0x000000ff0400720c */ /* 0x000fda0003f05270 */
[----:B------:R-:W-:Y:S05]  /*07a0*/  @!P0 BRA `(.L_x_212) ;  /* 0x0000000400588947 */ /* 0x000fea0003800000 */
[----:B------:R-:W-:Y:S01]  /*07b0*/  ISETP.GE.U32.AND P1, PT, R4, 0x8, PT ;  /* 0x000000080400780c */ /* 0x000fe20003f26070 */
[----:B------:R-:W-:Y:S01]  /*07c0*/  BSSY.RECONVERGENT B2, `(.L_x_217) ;  /* 0x000002b000027945 */ /* 0x000fe20003800200 */
[----:B------:R-:W-:-:S04]  /*07d0*/  LOP3.LUT R20, R3, 0x7, RZ, 0xc0, !PT ;  /* 0x0000000703147812 */ /* 0x000fc800078ec0ff */
[----:B------:R-:W-:-:S07]  /*07e0*/  ISETP.NE.AND P0, PT, R20, RZ, PT ;  /* 0x000000ff1400720c */ /* 0x000fce0003f05270 */
[----:B------:R-:W-:Y:S06]  /*07f0*/  @!P1 BRA `(.L_x_218) ;  /* 0x00000000009c9947 */ /* 0x000fec0003800000 */
[----:B------:R-:W1:Y:S01]  /*0800*/  LDCU.64 UR4, c[0x0][0x380] ;  /* 0x00007000ff0477ac */ /* 0x000e620008000a00 */
[----:B------:R-:W-:-:S04]  /*0810*/  IMAD.U32 R21, RZ, RZ, UR13 ;  /* 0x0000000dff157e24 */ /* 0x000fc8000f8e00ff */
[----:B------:R-:W-:-:S04]  /*0820*/  IMAD R21, R21, 0x1000, R2 ;  /* 0x0000100015157824 */ /* 0x000fc800078e0202 */
[C---:B------:R-:W-:Y:S02]  /*0830*/  VIADD R12, R21.reuse, 0x100 ;  /* 0x00000100150c7836 */ /* 0x040fe40000000000 */
[C---:B------:R-:W-:Y:S02]  /*0840*/  VIADD R18, R21.reuse, 0x200 ;  /* 0x0000020015127836 */ /* 0x040fe40000000000 */
[C---:B------:R-:W-:Y:S01]  /*0850*/  VIADD R14, R21.reuse, 0x300 ;  /* 0x00000300150e7836 */ /* 0x040fe20000000000 */
[C---:B-1----:R-:W-:Y:S02]  /*0860*/  IADD3 R4, P1, PT, R21.reuse, UR4, RZ ;  /* 0x0000000415047c10 */ /* 0x042fe4000ff3e0ff */
[----:B------:R-:W-:Y:S01]  /*0870*/  IADD3 R12, P2, PT, R12, UR4, RZ ;  /* 0x000000040c0c7c10 */ /* 0x000fe2000ff5e0ff */
[C---:B------:R-:W-:Y:S02]  /*0880*/  VIADD R10, R21.reuse, 0x400 ;  /* 0x00000400150a7836 */ /* 0x040fe40000000000 */
[----:B------:R-:W-:Y:S01]  /*0890*/  IMAD.X R5, RZ, RZ, UR5, P1 ;  /* 0x00000005ff057e24 */ /* 0x000fe200088e06ff */
[----:B------:R-:W-:Y:S01]  /*08a0*/  IADD3 R18, P1, PT, R18, UR4, RZ ;  /* 0x0000000412127c10 */ /* 0x000fe2000ff3e0ff */
[----:B------:R-:W-:Y:S01]  /*08b0*/  IMAD.X R13, RZ, RZ, UR5, P2 ;  /* 0x00000005ff0d7e24 */ /* 0x000fe200090e06ff */
[----:B------:R-:W-:Y:S01]  /*08c0*/  IADD3 R14, P2, PT, R14, UR4, RZ ;  /* 0x000000040e0e7c10 */ /* 0x000fe2000ff5e0ff */
[C---:B------:R-:W-:Y:S01]  /*08d0*/  VIADD R6, R21.reuse, 0x500 ;  /* 0x0000050015067836 */ /* 0x040fe20000000000 */
[----:B0-----:R0:W2:Y:S01]  /*08e0*/  LDG.E.S8 R9, desc[UR14][R4.64] ;  /* 0x0000000e04097981 */ /* 0x0010a2000c1e1300 */
[----:B------:R-:W-:Y:S01]  /*08f0*/  IMAD.X R19, RZ, RZ, UR5, P1 ;  /* 0x00000005ff137e24 */ /* 0x000fe200088e06ff */
[----:B------:R-:W-:Y:S01]  /*0900*/  IADD3 R10, P1, PT, R10, UR4, RZ ;  /* 0x000000040a0a7c10 */ /* 0x000fe2000ff3e0ff */
[C---:B------:R-:W-:Y:S01]  /*0910*/  VIADD R7, R21.reuse, 0x600 ;  /* 0x0000060015077836 */ /* 0x040fe20000000000 */
[----:B------:R-:W-:Y:S01]  /*0920*/  IADD3 R6, P3, PT, R6, UR4, RZ ;  /* 0x0000000406067c10 */ /* 0x000fe2000ff7e0ff */
[----:B------:R-:W-:Y:S01]  /*0930*/  VIADD R21, R21, 0x700 ;  /* 0x0000070015157836 */ /* 0x000fe20000000000 */
[----:B------:R1:W2:Y:S01]  /*0940*/  LDG.E.S8 R16, desc[UR14][R12.64] ;  /* 0x0000000e0c107981 */ /* 0x0002a2000c1e1300 */
[----:B------:R-:W-:-:S02]  /*0950*/  IMAD.X R15, RZ, RZ, UR5, P2 ;  /* 0x00000005ff0f7e24 */ /* 0x000fc400090e06ff */
[----:B------:R-:W-:Y:S01]  /*0960*/  IMAD.X R11, RZ, RZ, UR5, P1 ;  /* 0x00000005ff0b7e24 */ /* 0x000fe200088e06ff */
[----:B0-----:R-:W-:Y:S01]  /*0970*/  IADD3 R4, P2, PT, R7, UR4, RZ ;  /* 0x0000000407047c10 */ /* 0x001fe2000ff5e0ff */
[----:B------:R-:W-:Y:S01]  /*0980*/  IMAD.X R7, RZ, RZ, UR5, P3 ;  /* 0x00000005ff077e24 */ /* 0x000fe200098e06ff */
[----:B------:R-:W3:Y:S01]  /*0990*/  LDG.E.S8 R17, desc[UR14][R18.64] ;  /* 0x0000000e12117981 */ /* 0x000ee2000c1e1300 */
[----:B-1----:R-:W-:-:S03]  /*09a0*/  IADD3 R12, P1, PT, R21, UR4, RZ ;  /* 0x00000004150c7c10 */ /* 0x002fc6000ff3e0ff */
[----:B------:R-:W3:Y:S01]  /*09b0*/  LDG.E.S8 R14, desc[UR14][R14.64] ;  /* 0x0000000e0e0e7981 */ /* 0x000ee2000c1e1300 */
[----:B------:R-:W-:Y:S02]  /*09c0*/  IMAD.X R5, RZ, RZ, UR5, P2 ;  /* 0x00000005ff057e24 */ /* 0x000fe400090e06ff */
[----:B------:R-:W-:Y:S01]  /*09d0*/  IMAD.X R13, RZ, RZ, UR5, P1 ;  /* 0x00000005ff0d7e24 */ /* 0x000fe200088e06ff */
        /* <DEDUP_REMOVED lines=9> */
.L_x_218:
[----:B------:R-:W-:Y:S05]  /*0a70*/  BSYNC.RECONVERGENT B2 ;  /* 0x0000000000027941 */ /* 0x000fea0003800200 */
.L_x_217:
        /* <DEDUP_REMOVED lines=12> */
[----:B-1----:R-:W-:Y:S02]  /*0b40*/  IADD3 R4, P2, PT, R5, UR4, RZ ;  /* 0x0000000405047c10 */ /* 0x002fe4000ff5e0ff */
[----:B------:R-:W-:Y:S02]  /*0b50*/  IADD3 R6, P1, PT, R6, UR4, RZ ;  /* 0x0000000406067c10 */ /* 0x000fe4000ff3e0ff */
[----:B------:R-:W-:Y:S01]  /*0b60*/  IADD3 R12, P3, PT, R12, UR4, RZ ;  /* 0x000000040c0c7c10 */ /* 0x000fe2000ff7e0ff */
[----:B------:R-:W-:Y:S01]  /*0b70*/  IMAD.X R5, RZ, RZ, UR5, P2 ;  /* 0x00000005ff057e24 */ /* 0x000fe200090e06ff */
[----:B------:R-:W-:Y:S01]  /*0b80*/  IADD3 R10, P2, PT, R10, UR4, RZ ;  /* 0x000000040a0a7c10 */ /* 0x000fe2000ff5e0ff */
[----:B------:R-:W-:-:S02]  /*0b90*/  IMAD.X R7, RZ, RZ, UR5, P1 ;  /* 0x00000005ff077e24 */ /* 0x000fc400088e06ff */
[----:B------:R-:W-:Y:S02]  /*0ba0*/  IMAD.X R13, RZ, RZ, UR5, P3 ;  /* 0x00000005ff0d7e24 */ /* 0x000fe400098e06ff */
[----:B------:R-:W-:Y:S01]  /*0bb0*/  IMAD.X R11, RZ, RZ, UR5, P2 ;  /* 0x00000005ff0b7e24 */ /* 0x000fe200090e06ff */
[----:B------:R-:W2:Y:S04]  /*0bc0*/  LDG.E.S8 R5, desc[UR14][R4.64] ;  /* 0x0000000e04057981 */ /* 0x000ea8000c1e1300 */
[----:B------:R-:W2:Y:S04]  /*0bd0*/  LDG.E.S8 R6, desc[UR14][R6.64] ;  /* 0x0000000e06067981 */ /* 0x000ea8000c1e1300 */
[----:B------:R-:W3:Y:S04]  /*0be0*/  LDG.E.S8 R11, desc[UR14][R10.64] ;  /* 0x0000000e0a0b7981 */ /* 0x000ee8000c1e1300 */
[----:B------:R-:W3:Y:S01]  /*0bf0*/  LDG.E.S8 R12, desc[UR14][R12.64] ;  /* 0x0000000e0c0c7981 */ /* 0x000ee2000c1e1300 */
[----:B------:R-:W-:Y:S01]  /*0c00*/  VIADD R2, R2, 0x400 ;  /* 0x0000040002027836 */ /* 0x000fe20000000000 */
[----:B--2--5:R-:W-:-:S04]  /*0c10*/  IADD3 R8, PT, PT, R6, R8, R5 ;  /* 0x0000000806087210 */ /* 0x024fc80007ffe005 */
[----:B---3--:R-:W-:-:S07]  /*0c20*/  IADD3 R8, PT, PT, R12, R8, R11 ;  /* 0x000000080c087210 */ /* 0x008fce0007ffe00b */
.L_x_220:
[----:B------:R-:W-:Y:S05]  /*0c30*/  BSYNC.RECONVERGENT B2 ;  /* 0x0000000000027941 */ /* 0x000fea0003800200 */
.L_x_219:
[----:B------:R-:W-:Y:S05]  /*0c40*/  @!P0 BRA `(.L_x_212) ;  /* 0x0000000000308947 */ /* 0x000fea0003800000 */
[----:B------:R-:W-:Y:S02]  /*0c50*/  IMAD.U32 R7, RZ, RZ, UR13 ;  /* 0x0000000dff077e24 */ /* 0x000fe4000f8e00ff */
[----:B------:R-:W-:Y:S02]  /*0c60*/  IMAD.MOV R5, RZ, RZ, -R3 ;  /* 0x000000ffff057224 */ /* 0x000fe400078e0a03 */
[----:B------:R-:W-:-:S07]  /*0c70*/  IMAD R4, R7, 0x1000, R2 ;  /* 0x0000100007047824 */ /* 0x000fce00078e0202 */
.L_x_221:
[----:B------:R-:W1:Y:S02]  /*0c80*/  LDCU.64 UR4, c[0x0][0x380] ;  /* 0x00007000ff0477ac */ /* 0x000e640008000a00 */
[----:B-1----:R-:W-:-:S05]  /*0c90*/  IADD3 R2, P0, PT, R4, UR4, RZ ;  /* 0x0000000404027c10 */ /* 0x002fca000ff1e0ff */
[----:B------:R-:W-:-:S06]  /*0ca0*/  IMAD.X R3, RZ, RZ, UR5, P0 ;  /* 0x00000005ff037e24 */ /* 0x000fcc00080e06ff */
[----:B------:R-:W2:Y:S01]  /*0cb0*/  LDG.E.S8 R3, desc[UR14][R2.64] ;  /* 0x0000000e02037981 */ /* 0x000ea2000c1e1300 */
[----:B------:R-:W-:Y:S02]  /*0cc0*/  VIADD R5, R5, 0x1 ;  /* 0x0000000105057836 */ /* 0x000fe40000000000 */
[----:B------:R-:W-:-:S03]  /*0cd0*/  VIADD R4, R4, 0x100 ;  /* 0x0000010004047836 */ /* 0x000fc60000000000 */
[----:B------:R-:W-:Y:S01]  /*0ce0*/  ISETP.NE.AND P0, PT, R5, RZ, PT ;  /* 0x000000ff0500720c */ /* 0x000fe20003f05270 */
[----:B--2--5:R-:W-:-:S12]  /*0cf0*/  IMAD.IADD R8, R3, 0x1, R8 ;  /* 0x0000000103087824 */ /* 0x024fd800078e0208 */
[----:B------:R-:W-:Y:S05]  /*0d00*/  @P0 BRA `(.L_x_221) ;  /* 0xfffffffc00dc0947 */ /* 0x000fea000383ffff */
.L_x_212:
[----:B------:R-:W-:Y:S05]  /*0d10*/  BSYNC.RECONVERGENT B1 ;  /* 0x0000000000017941 */ /* 0x000fea0003800200 */
.L_x_211:
[----:B------:R-:W-:-:S09]  /*0d20*/  UISETP.GE.U32.AND UP0, UPT, UR12, 0x100, UPT ;  /* 0x000001000c00788c */ /* 0x000fd2000bf06070 */
[----:B------:R-:W-:Y:S05]  /*0d30*/  BRA.U !UP0, `(.L_x_222) ;  /* 0x0000000108ac7547 */ /* 0x000fea000b800000 */
[----:B0-----:R-:W0:Y:S01]  /*0d40*/  S2R R9, SR_LANEID ;  /* 0x0000000000097919 */ /* 0x001e220000000000 */
[----:B-----5:R-:W1:Y:S01]  /*0d50*/  SHFL.DOWN PT, R2, R8, 0x1, 0x1f ;  /* 0x08201f0008027f89 */ /* 0x020e6200000e0000 */
        /* <DEDUP_REMOVED lines=35> */
[----:B------:R-:W2:Y:S01]  /*0f90*/  LDS.64 R8, [UR4+0x20] ;  /* 0x00002004ff087984 */ /* 0x000ea20008000a00 */
[----:B0-----:R-:W-:-:S04]  /*0fa0*/  IADD3 R0, PT, PT, R4, R0, R3 ;  /* 0x0000000004007210 */ /* 0x001fc80007ffe003 */
[----:B------:R-:W-:-:S04]  /*0fb0*/  IADD3 R0, PT, PT, R6, R0, R5 ;  /* 0x0000000006007210 */ /* 0x000fc80007ffe005 */
[----:B--2---:R-:W-:-:S05]  /*0fc0*/  IADD3 R0, PT, PT, R8, R0, R7 ;  /* 0x0000000008007210 */ /* 0x004fca0007ffe007 */
[----:B-1----:R-:W-:Y:S01]  /*0fd0*/  IMAD.IADD R3, R0, 0x1, R9 ;  /* 0x0000000100037824 */ /* 0x002fe200078e0209 */
[----:B------:R-:W-:Y:S06]  /*0fe0*/  BRA `(.L_x_223) ;  /* 0x0000001800187947 */ /* 0x000fec0003800000 */
.L_x_222:
[----:B------:R-:W-:Y:S01]  /*0ff0*/  LOP3.LUT R2, R0, 0x3e0, RZ, 0xc0, !PT ;  /* 0x000003e000027812 */ /* 0x000fe200078ec0ff */
[----:B------:R-:W1:Y:S04]  /*1000*/  S2R R10, SR_LANEID ;  /* 0x00000000000a7919 */ /* 0x000e680000000000 */
[----:B------:R-:W-:Y:S01]  /*1010*/  VIADD R3, R2, 0x20 ;  /* 0x0000002002037836 */ /* 0x000fe20000000000 */
[----:B------:R-:W-:-:S04]  /*1020*/  LOP3.LUT R2, RZ, R2, RZ, 0x33, !PT ;  /* 0x00000002ff027212 */ /* 0x000fc800078e33ff */
[----:B------:R-:W-:Y:S01]  /*1030*/  ISETP.GT.U32.AND P0, PT, R3, UR12, PT ;  /* 0x0000000c03007c0c */ /* 0x000fe2000bf04070 */
[----:B------:R-:W-:-:S05]  /*1040*/  VIADD R2, R2, UR12 ;  /* 0x0000000c02027c36 */ /* 0x000fca0008000000 */
[----:B------:R-:W-:-:S05]  /*1050*/  SEL R5, R2, 0x1f, P0 ;  /* 0x0000001f02057807 */ /* 0x000fca0000000000 */
[----:B-----5:R-:W2:Y:S01]  /*1060*/  SHFL.DOWN PT, R2, R8, 0x1, R5 ;  /* 0x0820000008027989 */ /* 0x020ea200000e0005 */
[CC--:B-1----:R-:W-:Y:S01]  /*1070*/  ISETP.GE.AND P0, PT, R10.reuse, R5.reuse, PT ;  /* 0x000000050a00720c */ /* 0x0c2fe20003f06270 */
[C---:B------:R-:W-:Y:S01]  /*1080*/  VIADD R4, R10.reuse, 0x2 ;  /* 0x000000020a047836 */ /* 0x040fe20000000000 */
[C---:B------:R-:W-:Y:S01]  /*1090*/  ISETP.NE.AND P1, PT, R10.reuse, RZ, PT ;  /* 0x000000ff0a00720c */ /* 0x040fe20003f25270 */
[----:B------:R-:W-:Y:S01]  /*10a0*/  VIADD R6, R10, 0x4 ;  /* 0x000000040a067836 */ /* 0x000fe20000000000 */
[----:B--2---:R-:W-:Y:S02]  /*10b0*/  SEL R3, R2, RZ, !P0 ;  /* 0x000000ff02037207 */ /* 0x004fe40004000000 */
[----:B------:R-:W-:-:S09]  /*10c0*/  ISETP.GT.AND P0, PT, R4, R5, PT ;  /* 0x000000050400720c */ /* 0x000fd20003f04270 */
[----:B0-----:R-:W0:Y:S01]  /*10d0*/  @!P1 S2R R9, SR_CgaCtaId ;  /* 0x0000000000099919 */ /* 0x001e220000008800 */
[----:B------:R-:W-:Y:S01]  /*10e0*/  @!P1 SHF.R.U32.HI R7, RZ, 0x3, R0 ;  /* 0x00000003ff079819 */ /* 0x000fe20000011600 */
[----:B------:R-:W-:Y:S01]  /*10f0*/  IMAD.IADD R2, R3, 0x1, R8 ;  /* 0x0000000103027824 */ /* 0x000fe200078e0208 */
[----:B------:R-:W-:Y:S02]  /*1100*/  @!P1 MOV R8, 0x400 ;  /* 0x0000040000089802 */ /* 0x000fe40000000f00 */
[----:B------:R-:W-:Y:S02]  /*1110*/  @!P1 LOP3.LUT R7, R7, 0x7c, RZ, 0xc0, !PT ;  /* 0x0000007c07079812 */ /* 0x000fe400078ec0ff */
[----:B------:R-:W1:Y:S02]  /*1120*/  SHFL.DOWN PT, R3, R2, 0x2, R5 ;  /* 0x0840000002037989 */ /* 0x000e6400000e0005 */
[----:B-1----:R-:W-:Y:S02]  /*1130*/  SEL R3, R3, RZ, !P0 ;  /* 0x000000ff03037207 */ /* 0x002fe40004000000 */
[----:B------:R-:W-:-:S02]  /*1140*/  ISETP.GT.AND P0, PT, R6, R5, PT ;  /* 0x000000050600720c */ /* 0x000fc40003f04270 */
[----:B0-----:R-:W-:Y:S01]  /*1150*/  @!P1 LEA R8, R9, R8, 0x18 ;  /* 0x0000000809089211 */ /* 0x001fe200078ec0ff */
[----:B------:R-:W-:Y:S02]  /*1160*/  IMAD.IADD R4, R2, 0x1, R3 ;  /* 0x0000000102047824 */ /* 0x000fe400078e0203 */
[----:B------:R-:W-:Y:S02]  /*1170*/  VIADD R2, R10, 0x8 ;  /* 0x000000080a027836 */ /* 0x000fe40000000000 */
[----:B------:R-:W-:Y:S01]  /*1180*/  @!P1 IMAD.IADD R8, R7, 0x1, R8 ;  /* 0x0000000107089824 */ /* 0x000fe200078e0208 */
[----:B------:R-:W0:Y:S02]  /*1190*/  SHFL.DOWN PT, R3, R4, 0x4, R5 ;  /* 0x0880000004037989 */ /* 0x000e2400000e0005 */
        /* <DEDUP_REMOVED lines=15> */
[----:B------:R-:W1:Y:S01]  /*1290*/  S2UR UR5, SR_CgaCtaId ;  /* 0x00000000000579c3 */ /* 0x000e620000008800 */
[----:B------:R-:W-:Y:S01]  /*12a0*/  UMOV UR4, 0x400 ;  /* 0x0000040000047882 */ /* 0x000fe20000000000 */
[----:B------:R-:W-:Y:S02]  /*12b0*/  UISETP.GT.U32.AND UP1, UPT, UR12, 0x20, UPT ;  /* 0x000000200c00788c */ /* 0x000fe4000bf24070 */
[----:B------:R-:W-:Y:S02]  /*12c0*/  UISETP.GT.U32.AND UP3, UPT, UR12, 0x40, UPT ;  /* 0x000000400c00788c */ /* 0x000fe4000bf64070 */
[----:B------:R-:W-:Y:S02]  /*12d0*/  UISETP.GT.U32.AND UP2, UPT, UR12, 0x80, UPT ;  /* 0x000000800c00788c */ /* 0x000fe4000bf44070 */
[----:B------:R-:W-:Y:S02]  /*12e0*/  UISETP.GT.U32.AND UP0, UPT, UR12, 0x60, UPT ;  /* 0x000000600c00788c */ /* 0x000fe4000bf04070 */
[----:B------:R-:W-:-:S02]  /*12f0*/  UISETP.GT.U32.AND UP4, UPT, UR12, 0xe0, UPT ;  /* 0x000000e00c00788c */ /* 0x000fc4000bf84070 */
[----:B------:R-:W-:Y:S01]  /*1300*/  PLOP3.LUT P1, PT, PT, PT, UP2, 0x80, 0x8 ;  /* 0x000000000008781c */ /* 0x000fe20003f2f028 */
[----:B-1----:R-:W-:-:S09]  /*1310*/  ULEA UR4, UR5, UR4, 0x18 ;  /* 0x0000000405047291 */ /* 0x002fd2000f8ec0ff */
[----:B------:R-:W1:Y:S04]  /*1320*/  LDS R0, [UR4+0xc] ;  /* 0x00000c04ff007984 */ /* 0x000e680008000800 */
[----:B0-----:R-:W0:Y:S04]  /*1330*/  LDS.128 R8, [UR4+0x10] ;  /* 0x00001004ff087984 */ /* 0x001e280008000c00 */
[----:B------:R-:W2:Y:S01]  /*1340*/  LDS.64 R6, [UR4+0x20] ;  /* 0x00002004ff067984 */ /* 0x000ea20008000a00 */
[----:B-1----:R-:W-:Y:S02]  /*1350*/  R2UR UR4, R0 ;  /* 0x00000000000472ca */ /* 0x002fe400000e0000 */
[----:B0-----:R-:W-:-:S02]  /*1360*/  R2UR UR5, R8 ;  /* 0x00000000080572ca */ /* 0x001fc400000e0000 */
[----:B------:R-:W-:-:S09]  /*1370*/  R2UR UR6, R9 ;  /* 0x00000000090672ca */ /* 0x000fd200000e0000 */
[----:B------:R-:W-:Y:S02]  /*1380*/  USEL UR4, UR4, URZ, UP1 ;  /* 0x000000ff04047287 */ /* 0x000fe40008800000 */
[----:B------:R-:W-:Y:S02]  /*1390*/  UISETP.GT.U32.AND UP1, UPT, UR12, 0xa0, UPT ;  /* 0x000000a00c00788c */ /* 0x000fe4000bf24070 */
[----:B------:R-:W-:Y:S02]  /*13a0*/  USEL UR5, UR5, URZ, UP3 ;  /* 0x000000ff05057287 */ /* 0x000fe40009800000 */
[----:B------:R-:W-:Y:S01]  /*13b0*/  IMAD.U32 R0, RZ, RZ, UR4 ;  /* 0x00000004ff007e24 */ /* 0x000fe2000f8e00ff */
[----:B------:R-:W-:Y:S01]  /*13c0*/  UISETP.GT.U32.AND UP3, UPT, UR12, 0xc0, UPT ;  /* 0x000000c00c00788c */ /* 0x000fe2000bf64070 */
[----:B------:R-:W-:Y:S01]  /*13d0*/  PLOP3.LUT P2, PT, PT, PT, UP1, 0x80, 0x8 ;  /* 0x000000000008781c */ /* 0x000fe20003f4f018 */
[----:B------:R-:W-:Y:S02]  /*13e0*/  USEL UR4, UR6, URZ, UP0 ;  /* 0x000000ff06047287 */ /* 0x000fe40008000000 */
[----:B------:R-:W-:-:S02]  /*13f0*/  IADD3 R3, PT, PT, R0, UR5, R3 ;  /* 0x0000000500037c10 */ /* 0x000fc4000fffe003 */
[----:B------:R-:W-:Y:S02]  /*1400*/  SEL R0, R10, RZ, P1 ;  /* 0x000000ff0a007207 */ /* 0x000fe40000800000 */
[----:B------:R-:W-:Y:S02]  /*1410*/  PLOP3.LUT P1, PT, PT, PT, UP3, 0x80, 0x8 ;  /* 0x000000000008781c */ /* 0x000fe40003f2f038 */
[----:B------:R-:W-:Y:S02]  /*1420*/  SEL R5, R11, RZ, P2 ;  /* 0x000000ff0b057207 */ /* 0x000fe40001000000 */
[----:B------:R-:W-:Y:S02]  /*1430*/  IADD3 R0, PT, PT, R0, UR4, R3 ;  /* 0x0000000400007c10 */ /* 0x000fe4000fffe003 */
[----:B------:R-:W-:Y:S02]  /*1440*/  PLOP3.LUT P2, PT, PT, PT, UP4, 0x80, 0x8 ;  /* 0x000000000008781c */ /* 0x000fe40003f4f048 */
[----:B--2---:R-:W-:-:S02]  /*1450*/  SEL R6, R6, RZ, P1 ;  /* 0x000000ff06067207 */ /* 0x004fc40000800000 */
[----:B------:R-:W-:Y:S02]  /*1460*/  SEL R7, R7, RZ, P2 ;  /* 0x000000ff07077207 */ /* 0x000fe40001000000 */
[----:B------:R-:W-:-:S05]  /*1470*/  IADD3 R0, PT, PT, R6, R0, R5 ;  /* 0x0000000006007210 */ /* 0x000fca0007ffe005 */
[----:B------:R-:W-:Y:S01]  /*1480*/  IMAD.IADD R3, R0, 0x1, R7 ;  /* 0x0000000100037824 */ /* 0x000fe200078e0207 */
[----:B------:R-:W-:Y:S06]  /*1490*/  BRA `(.L_x_223) ;  /* 0x0000001000ec7947 */ /* 0x000fec0003800000 */
.L_x_208:
[----:B------:R-:W0:Y:S01]  /*14a0*/  S2R R0, SR_TID.X ;  /* 0x0000000000007919 */ /* 0x000e220000002100 */
[----:B------:R-:W1:Y:S01]  /*14b0*/  LDCU.64 UR10, c[0x0][0x380] ;  /* 0x00007000ff0a77ac */ /* 0x000e620008000a00 */
[----:B------:R-:W-:-:S04]  /*14c0*/  IMAD.U32 R3, RZ, RZ, UR13 ;  /* 0x0000000dff037e24 */ /* 0x000fc8000f8e00ff */
[----:B0-----:R-:W-:-:S05]  /*14d0*/  IMAD R2, R3, 0x1000, R0 ;  /* 0x0000100003027824 */ /* 0x001fca00078e0200 */
        /* <DEDUP_REMOVED lines=18> */
[----:B------:R-:W-:Y:S01]  /*1600*/  UISETP.GE.U32.AND UP0, UPT, UR12, UR5, UPT ;  /* 0x000000050c00728c */ /* 0x000fe2000bf06070 */
        /* <DEDUP_REMOVED lines=8> */
[----:B------:R-:W-:Y:S06]  /*1690*/  BRA.U !UP0, `(.L_x_224) ;  /* 0x0000000d08c47547 */ /* 0x000fec000b800000 */
[----:B------:R-:W-:Y:S02]  /*16a0*/  ULEA UR6, UR13, UR5, 0xc ;  /* 0x000000050d067291 */ /* 0x000fe4000f8e60ff */
[----:B------:R-:W-:Y:S01]  /*16b0*/  IMAD.U32 R3, RZ, RZ, UR5 ;  /* 0x00000005ff037e24 */ /* 0x000fe2000f8e00ff */
[----:B------:R-:W-:Y:S01]  /*16c0*/  UIADD3 UR9, UPT, UPT, UR8, -0x1000, URZ ;  /* 0xfffff00008097890 */ /* 0x000fe2000fffe0ff */
[----:B------:R-:W-:Y:S01]  /*16d0*/  LOP3.LUT R2, RZ, R0, RZ, 0x33, !PT ;  /* 0x00000000ff027212 */ /* 0x000fe200078e33ff */
[----:B------:R-:W-:Y:S01]  /*16e0*/  UMOV UR4, URZ ;  /* 0x000000ff00047c82 */ /* 0x000fe20008000000 */
[----:B------:R-:W-:Y:S02]  /*16f0*/  IMAD.U32 R4, RZ, RZ, UR6 ;  /* 0x00000006ff047e24 */ /* 0x000fe4000f8e00ff */
[----:B------:R-:W-:Y:S01]  /*1700*/  IADD3 R2, PT, PT, -R3, UR8, R2 ;  /* 0x0000000803027c10 */ /* 0x000fe2000fffe102 */
[----:B------:R-:W-:Y:S01]  /*1710*/  IMAD.U32 R3, RZ, RZ, UR13 ;  /* 0x0000000dff037e24 */ /* 0x000fe2000f8e00ff */
[----:B------:R-:W-:Y:S01]  /*1720*/  UMOV UR7, UR6 ;  /* 0x0000000600077c82 */ /* 0x000fe20008000000 */
[----:B------:R-:W-:Y:S01]  /*1730*/  IMAD.U32 R7, RZ, RZ, UR6 ;  /* 0x00000006ff077e24 */ /* 0x000fe2000f8e00ff */
[----:B------:R-:W-:Y:S01]  /*1740*/  ISETP.GT.U32.AND P0, PT, R4, UR9, PT ;  /* 0x0000000904007c0c */ /* 0x000fe2000bf04070 */
[----:B------:R-:W-:-:S02]  /*1750*/  IMAD R3, R3, -0x1000, R2 ;  /* 0xfffff00003037824 */ /* 0x000fc400078e0202 */
[----:B------:R-:W-:Y:S01]  /*1760*/  IMAD.U32 R5, RZ, RZ, UR6 ;  /* 0x00000006ff057e24 */ /* 0x000fe2000f8e00ff */
[----:B------:R-:W-:-:S09]  /*1770*/  IADD3 R2, PT, PT, R7, 0x800, R0 ;  /* 0x0000080007027810 */ /* 0x000fd20007ffe000 */
[----:B------:R-:W-:Y:S05]  /*1780*/  @P0 BRA `(.L_x_225) ;  /* 0x0000000000a00947 */ /* 0x000fea0003800000 */
[----:B------:R-:W0:Y:S01]  /*1790*/  LDCU UR8, c[0x0][0x3a8] ;  /* 0x00007500ff0877ac */ /* 0x000e220008000800 */
[----:B------:R-:W1:Y:S01]  /*17a0*/  LDCU.64 UR10, c[0x0][0x380] ;  /* 0x00007000ff0a77ac */ /* 0x000e620008000a00 */
[----:B------:R-:W-:Y:S01]  /*17b0*/  NOP ;  /* 0x0000000000007918 */ /* 0x000fe20000000000 */
.L_x_226:
[----:B------:R-:W-:-:S05]  /*17c0*/  IMAD.IADD R6, R0, 0x1, R5 ;  /* 0x0000000100067824 */ /* 0x000fca00078e0205 */
[----:B-1----:R-:W-:-:S05]  /*17d0*/  IADD3 R6, P0, PT, R6, UR10, RZ ;  /* 0x0000000a06067c10 */ /* 0x002fca000ff1e0ff */
[----:B------:R-:W-:-:S05]  /*17e0*/  IMAD.X R7, RZ, RZ, UR11, P0 ;  /* 0x0000000bff077e24 */ /* 0x000fca00080e06ff */
        /* <DEDUP_REMOVED lines=17> */
[----:B0-----:R-:W-:-:S04]  /*1900*/  IADD3 R11, PT, PT, -R5, UR8, RZ ;  /* 0x00000008050b7c10 */ /* 0x001fc8000fffe1ff */
[----:B------:R-:W-:Y:S02]  /*1910*/  ISETP.GE.U32.AND P0, PT, R11, UR5, PT ;  /* 0x000000050b007c0c */ /* 0x000fe4000bf06070 */
        /* <DEDUP_REMOVED lines=8> */
[----:B------:R-:W-:Y:S01]  /*19a0*/  VIADD R5, R5, UR5 ;  /* 0x0000000505057c36 */ /* 0x000fe20008000000 */
[----:B------:R-:W-:Y:S01]  /*19b0*/  UIADD3 UR4, UPT, UPT, UR4, 0x1, URZ ;  /* 0x0000000104047890 */ /* 0x000fe2000fffe0ff */
[----:B------:R-:W-:Y:S01]  /*19c0*/  VIADD R3, R3, -UR5 ;  /* 0x8000000503037c36 */ /* 0x000fe20008000000 */
[----:B------:R-:W-:Y:S02]  /*19d0*/  UIADD3 UR7, UPT, UPT, UR5, UR7, URZ ;  /* 0x0000000705077290 */ /* 0x000fe4000fffe0ff */
[----:B------:R-:W-:Y:S01]  /*19e0*/  VIADD R2, R2, UR5 ;  /* 0x0000000502027c36 */ /* 0x000fe20008000000 */
[----:B------:R-:W-:-:S13]  /*19f0*/  ISETP.GT.U32.AND P0, PT, R5, UR9, PT ;  /* 0x0000000905007c0c */ /* 0x000fda000bf04070 */
[----:B------:R-:W-:Y:S05]  /*1a00*/  @!P0 BRA `(.L_x_226) ;  /* 0xfffffffc006c8947 */ /* 0x000fea000383ffff */
.L_x_225:
[----:B------:R-:W-:Y:S01]  /*1a10*/  IADD3 R7, PT, PT, -R5, UR8, RZ ;  /* 0x0000000805077c10 */ /* 0x000fe2000fffe1ff */
[----:B------:R-:W-:Y:S03]  /*1a20*/  BSSY.RECONVERGENT B1, `(.L_x_224) ;  /* 0x00000b8000017945 */ /* 0x000fe60003800200 */
[----:B------:R-:W-:-:S04]  /*1a30*/  ISETP.GE.AND P0, PT, R0, R7, PT ;  /* 0x000000070000720c */ /* 0x000fc80003f06270 */
[----:B------:R-:W-:-:S13]  /*1a40*/  ISETP.GE.U32.OR P0, PT, R5, UR8, P0 ;  /* 0x0000000805007c0c */ /* 0x000fda0008706470 */
[----:B------:R-:W-:Y:S05]  /*1a50*/  @P0 BRA `(.L_x_227) ;  /* 0x0000000800d00947 */ /* 0x000fea0003800000 */
[----:B------:R-:W0:Y:S01]  /*1a60*/  LDC R7, c[0x0][0x3ac] ;  /* 0x0000eb00ff077b82 */ /* 0x000e220000000800 */
[----:B------:R-:W-:Y:S01]  /*1a70*/  IMAD.U32 R9, RZ, RZ, UR6 ;  /* 0x00000006ff097e24 */ /* 0x000fe2000f8e00ff */
[----:B------:R-:W-:Y:S01]  /*1a80*/  LOP3.LUT R4, RZ, R0, RZ, 0x33, !PT ;  /* 0x00000000ff047212 */ /* 0x000fe200078e33ff */
[----:B------:R-:W-:Y:S03]  /*1a90*/  BSSY.RECONVERGENT B2, `(.L_x_228) ;  /* 0x000005c000027945 */ /* 0x000fe60003800200 */
[----:B------:R-:W-:Y:S01]  /*1aa0*/  IADD3 R4, PT, PT, -R9, UR8, R4 ;  /* 0x0000000809047c10 */ /* 0x000fe2000fffe104 */
[----:B0-----:R-:W-:-:S04]  /*1ab0*/  IMAD R7, R7, UR4, RZ ;  /* 0x0000000407077c24 */ /* 0x001fc8000f8e02ff */
[----:B------:R-:W-:-:S05]  /*1ac0*/  IMAD R4, R7, -0x1000, R4 ;  /* 0xfffff00007047824 */ /* 0x000fca00078e0204 */
[C---:B------:R-:W-:Y:S02]  /*1ad0*/  ISETP.GE.U32.AND P0, PT, R4.reuse, 0xf00, PT ;  /* 0x00000f000400780c */ /* 0x040fe40003f06070 */
[----:B------:R-:W-:Y:S01]  /*1ae0*/  LEA.HI R6, R4, 0x1, RZ, 0x18 ;  /* 0x0000000104067811 */ /* 0x000fe200078fc0ff */
[----:B------:R-:W-:-:S03]  /*1af0*/  IMAD.MOV.U32 R4, RZ, RZ, R0 ;  /* 0x000000ffff047224 */ /* 0x000fc600078e0000 */
[----:B------:R-:W-:-:S07]  /*1b00*/  LOP3.LUT R7, R6, 0xf, RZ, 0xc0, !PT ;  /* 0x0000000f06077812 */ /* 0x000fce00078ec0ff */
[----:B------:R-:W-:Y:S05]  /*1b10*/  @!P0 BRA `(.L_x_229) ;  /* 0x00000004004c8947 */ /* 0x000fea0003800000 */
[----:B------:R-:W-:Y:S01]  /*1b20*/  LEA.HI R4, R3, 0x1, RZ, 0x18 ;  /* 0x0000000103047811 */ /* 0x000fe200078fc0ff */
[----:B------:R-:W-:Y:S01]  /*1b30*/  BSSY.RECONVERGENT B3, `(.L_x_230) ;  /* 0x0000050000037945 */ /* 0x000fe20003800200 */
[----:B------:R-:W-:Y:S02]  /*1b40*/  LOP3.LUT R9, R0, 0x800, RZ, 0xfc, !PT ;  /* 0x0000080000097812 */ /* 0x000fe400078efcff */
[----:B------:R-:W-:-:S05]  /*1b50*/  LOP3.LUT R4, R4, 0x1fffff0, RZ, 0xc0, !PT ;  /* 0x01fffff004047812 */ /* 0x000fca00078ec0ff */
[----:B------:R-:W-:-:S07]  /*1b60*/  IMAD.MOV R12, RZ, RZ, -R4 ;  /* 0x000000ffff0c7224 */ /* 0x000fce00078e0a04 */
.L_x_231:
        /* <DEDUP_REMOVED lines=11> */
[----:B------:R-:W-:Y:S01]  /*1c20*/  IMAD.X R15, RZ, RZ, UR11, P1 ;  /* 0x0000000bff0f7e24 */ /* 0x000fe200088e06ff */
[----:B------:R-:W-:Y:S01]  /*1c30*/  IADD3 R22, P1, PT, R22, UR10, RZ ;  /* 0x0000000a16167c10 */ /* 0x000fe2000ff3e0ff */
[C---:B------:R-:W-:Y:S01]  /*1c40*/  VIADD R16, R2.reuse, 0xfffffc00 ;  /* 0xfffffc0002107836 */ /* 0x040fe20000000000 */
[----:B------:R1:W3:Y:S01]  /*1c50*/  LDG.E.S8 R8, desc[UR14][R18.64] ;  /* 0x0000000e12087981 */ /* 0x0002e2000c1e1300 */
[----:B------:R-:W-:-:S02]  /*1c60*/  VIADD R17, R2, 0xfffffd00 ;  /* 0xfffffd0002117836 */ /* 0x000fc40000000000 */
[----:B------:R-:W-:Y:S01]  /*1c70*/  IMAD.X R29, RZ, RZ, UR11, P0 ;  /* 0x0000000bff1d7e24 */ /* 0x000fe200080e06ff */
[----:B------:R-:W-:Y:S01]  /*1c80*/  IADD3 R16, P0, PT, R16, UR10, RZ ;  /* 0x0000000a10107c10 */ /* 0x000fe2000ff1e0ff */
[----:B------:R-:W-:Y:S01]  /*1c90*/  IMAD.X R23, RZ, RZ, UR11, P1 ;  /* 0x0000000bff177e24 */ /* 0x000fe200088e06ff */
[----:B0-----:R-:W-:Y:S01]  /*1ca0*/  IADD3 R20, P1, PT, R17, UR10, RZ ;  /* 0x0000000a11147c10 */ /* 0x001fe2000ff3e0ff */
[C---:B------:R-:W-:Y:S01]  /*1cb0*/  VIADD R21, R2.reuse, 0xfffffe00 ;  /* 0xfffffe0002157836 */ /* 0x040fe20000000000 */
[----:B------:R0:W3:Y:S01]  /*1cc0*/  LDG.E.S8 R10, desc[UR14][R14.64] ;  /* 0x0000000e0e0a7981 */ /* 0x0000e2000c1e1300 */
[C---:B-1----:R-:W-:Y:S02]  /*1cd0*/  VIADD R19, R2.reuse, 0xffffff00 ;  /* 0xffffff0002137836 */ /* 0x042fe40000000000 */
[----:B------:R-:W-:Y:S01]  /*1ce0*/  IMAD.X R17, RZ, RZ, UR11, P0 ;  /* 0x0000000bff117e24 */ /* 0x000fe200080e06ff */
[----:B------:R-:W-:Y:S01]  /*1cf0*/  IADD3 R18, P0, PT, R21, UR10, RZ ;  /* 0x0000000a15127c10 */ /* 0x000fe2000ff1e0ff */
[----:B------:R-:W-:Y:S01]  /*1d00*/  IMAD.X R21, RZ, RZ, UR11, P1 ;  /* 0x0000000bff157e24 */ /* 0x000fe200088e06ff */
[----:B------:R1:W4:Y:S01]  /*1d10*/  LDG.E.S8 R4, desc[UR14][R28.64] ;  /* 0x0000000e1c047981 */ /* 0x000322000c1e1300 */
[----:B0-----:R-:W-:Y:S01]  /*1d20*/  VIADD R15, R2, 0x100 ;  /* 0x00000100020f7836 */ /* 0x001fe20000000000 */
[----:B------:R-:W-:-:S02]  /*1d30*/  IADD3 R14, P1, PT, R19, UR10, RZ ;  /* 0x0000000a130e7c10 */ /* 0x000fc4000ff3e0ff */
[----:B------:R0:W5:Y:S01]  /*1d40*/  LDG.E.S8 R25, desc[UR14][R16.64] ;  /* 0x0000000e10197981 */ /* 0x000162000c1e1300 */
[----:B------:R-:W-:Y:S02]  /*1d50*/  IMAD.X R19, RZ, RZ, UR11, P0 ;  /* 0x0000000bff137e24 */ /* 0x000fe400080e06ff */
[C---:B------:R-:W-:Y:S01]  /*1d60*/  VIADD R26, R2.reuse, 0x300 ;  /* 0x00000300021a7836 */ /* 0x040fe20000000000 */
[----:B------:R-:W4:Y:S01]  /*1d70*/  LDG.E.S8 R27, desc[UR14][R22.64] ;  /* 0x0000000e161b7981 */ /* 0x000f22000c1e1300 */
[----:B-1----:R-:W-:-:S03]  /*1d80*/  VIADD R28, R2, 0x200 ;  /* 0x00000200021c7836 */ /* 0x002fc60000000000 */
[----:B------:R1:W5:Y:S01]  /*1d90*/  LDG.E.S8 R24, desc[UR14][R20.64] ;  /* 0x0000000e14187981 */ /* 0x000362000c1e1300 */
[----:B0-----:R-:W-:Y:S01]  /*1da0*/  IADD3 R16, P0, PT, R15, UR10, RZ ;  /* 0x0000000a0f107c10 */ /* 0x001fe2000ff1e0ff */
[----:B------:R-:W-:Y:S01]  /*1db0*/  IMAD.X R15, RZ, RZ, UR11, P1 ;  /* 0x0000000bff0f7e24 */ /* 0x000fe200088e06ff */
[----:B------:R-:W-:Y:S01]  /*1dc0*/  IADD3 R28, P1, PT, R28, UR10, RZ ;  /* 0x0000000a1c1c7c10 */ /* 0x000fe2000ff3e0ff */
[----:B------:R0:W2:Y:S02]  /*1dd0*/  LDG.E.S8 R23, desc[UR14][R18.64] ;  /* 0x0000000e12177981 */ /* 0x0000a4000c1e1300 */
[----:B------:R-:W-:Y:S02]  /*1de0*/  IMAD.X R17, RZ, RZ, UR11, P0 ;  /* 0x0000000bff117e24 */ /* 0x000fe400080e06ff */
[----:B------:R0:W2:Y:S01]  /*1df0*/  LDG.E.S8 R22, desc[UR14][R14.64] ;  /* 0x0000000e0e167981 */ /* 0x0000a2000c1e1300 */
[----:B-1----:R-:W-:Y:S01]  /*1e00*/  IADD3 R20, P0, PT, R26, UR10, RZ ;  /* 0x0000000a1a147c10 */ /* 0x002fe2000ff1e0ff */
[----:B------:R-:W-:-:S02]  /*1e10*/  IMAD.X R29, RZ, RZ, UR11, P1 ;  /* 0x0000000bff1d7e24 */ /* 0x000fc400088e06ff */
[----:B------:R1:W2:Y:S02]  /*1e20*/  LDG.E.S8 R26, desc[UR14][R16.64] ;  /* 0x0000000e101a7981 */ /* 0x0002a4000c1e1300 */
[----:B------:R-:W-:Y:S02]  /*1e30*/  IMAD.X R21, RZ, RZ, UR11, P0 ;  /* 0x0000000bff157e24 */ /* 0x000fe400080e06ff */
[C---:B0-----:R-:W-:Y:S01]  /*1e40*/  VIADD R18, R2.reuse, 0x400 ;  /* 0x0000040002127836 */ /* 0x041fe20000000000 */
[----:B------:R-:W2:Y:S01]  /*1e50*/  LDG.E.S8 R28, desc[UR14][R28.64] ;  /* 0x0000000e1c1c7981 */ /* 0x000ea2000c1e1300 */
[C---:B------:R-:W-:Y:S02]  /*1e60*/  VIADD R14, R2.reuse, 0x500 ;  /* 0x00000500020e7836 */ /* 0x040fe40000000000 */
[----:B-1----:R-:W-:-:S03]  /*1e70*/  VIADD R16, R2, 0x600 ;  /* 0x0000060002107836 */ /* 0x002fc60000000000 */
[----:B------:R-:W-:Y:S01]  /*1e80*/  IADD3 R14, P0, PT, R14, UR10, RZ ;  /* 0x0000000a0e0e7c10 */ /* 0x000fe2000ff1e0ff */
[----:B------:R0:W2:Y:S04]  /*1e90*/  LDG.E.S8 R29, desc[UR14][R20.64] ;  /* 0x0000000e141d7981 */ /* 0x0000a8000c1e1300 */
[----:B------:R-:W-:Y:S01]  /*1ea0*/  IMAD.X R15, RZ, RZ, UR11, P0 ;  /* 0x0000000bff0f7e24 */ /* 0x000fe200080e06ff */
[----:B------:R-:W-:Y:S02]  /*1eb0*/  IADD3 R16, P0, PT, R16, UR10, RZ ;  /* 0x0000000a10107c10 */ /* 0x000fe4000ff1e0ff */
[----:B------:R-:W-:Y:S01]  /*1ec0*/  IADD3 R18, P1, PT, R18, UR10, RZ ;  /* 0x0000000a12127c10 */ /* 0x000fe2000ff3e0ff */
[----:B0-----:R-:W-:Y:S02]  /*1ed0*/  VIADD R20, R2, 0x700 ;  /* 0x0000070002147836 */ /* 0x001fe40000000000 */
[----:B------:R-:W2:Y:S01]  /*1ee0*/  LDG.E.S8 R15, desc[UR14][R14.64] ;  /* 0x0000000e0e0f7981 */ /* 0x000ea2000c1e1300 */
[----:B------:R-:W-:-:S02]  /*1ef0*/  IMAD.X R17, RZ, RZ, UR11, P0 ;  /* 0x0000000bff117e24 */ /* 0x000fc400080e06ff */
[----:B------:R-:W-:Y:S01]  /*1f00*/  IADD3 R20, P0, PT, R20, UR10, RZ ;  /* 0x0000000a14147c10 */ /* 0x000fe2000ff1e0ff */
[----:B------:R-:W-:Y:S02]  /*1f10*/  IMAD.X R19, RZ, RZ, UR11, P1 ;  /* 0x0000000bff137e24 */ /* 0x000fe400088e06ff */
[----:B------:R-:W2:Y:S02]  /*1f20*/  LDG.E.S8 R16, desc[UR14][R16.64] ;  /* 0x0000000e10107981 */ /* 0x000ea4000c1e1300 */
[----:B------:R-:W-:Y:S02]  /*1f30*/  IMAD.X R21, RZ, RZ, UR11, P0 ;  /* 0x0000000bff157e24 */ /* 0x000fe400080e06ff */
[----:B------:R-:W2:Y:S04]  /*1f40*/  LDG.E.S8 R18, desc[UR14][R18.64] ;  /* 0x0000000e12127981 */ /* 0x000ea8000c1e1300 */
[----:B------:R-:W2:Y:S01]  /*1f50*/  LDG.E.S8 R21, desc[UR14][R20.64] ;  /* 0x0000000e14157981 */ /* 0x000ea2000c1e1300 */
[----:B------:R-:W-:-:S05]  /*1f60*/  VIADD R12, R12, 0x10 ;  /* 0x000000100c0c7836 */ /* 0x000fca0000000000 */
[----:B------:R-:W-:Y:S01]  /*1f70*/  ISETP.NE.AND P0, PT, R12, RZ, PT ;  /* 0x000000ff0c00720c */ /* 0x000fe20003f05270 */
[----:B------:R-:W-:Y:S02]  /*1f80*/  VIADD R9, R9, 0x1000 ;  /* 0x0000100009097836 */ /* 0x000fe40000000000 */
[----:B------:R-:W-:Y:S01]  /*1f90*/  VIADD R2, R2, 0x1000 ;  /* 0x0000100002027836 */ /* 0x000fe20000000000 */
[----:B---3--:R-:W-:-:S04]  /*1fa0*/  IADD3 R8, PT, PT, R10, R11, R8 ;  /* 0x0000000b0a087210 */ /* 0x008fc80007ffe008 */
[----:B----4-:R-:W-:-:S04]  /*1fb0*/  IADD3 R4, PT, PT, R27, R8, R4 ;  /* 0x000000081b047210 */ /* 0x010fc80007ffe004 */
[----:B-----5:R-:W-:-:S04]  /*1fc0*/  IADD3 R4, PT, PT, R24, R4, R25 ;  /* 0x0000000418047210 */ /* 0x020fc80007ffe019 */
[----:B--2---:R-:W-:-:S04]  /*1fd0*/  IADD3 R4, PT, PT, R22, R4, R23 ;  /* 0x0000000416047210 */ /* 0x004fc80007ffe017 */
[----:B------:R-:W-:-:S04]  /*1fe0*/  IADD3 R4, PT, PT, R26, R4, R13 ;  /* 0x000000041a047210 */ /* 0x000fc80007ffe00d */
[----:B------:R-:W-:-:S04]  /*1ff0*/  IADD3 R4, PT, PT, R29, R4, R28 ;  /* 0x000000041d047210 */ /* 0x000fc80007ffe01c */
[----:B------:R-:W-:-:S04]  /*2000*/  IADD3 R4, PT, PT, R15, R4, R18 ;  /* 0x000000040f047210 */ /* 0x000fc80007ffe012 */
[----:B------:R-:W-:Y:S01]  /*2010*/  IADD3 R11, PT, PT, R21, R4, R16 ;  /* 0x00000004150b7210 */ /* 0x000fe20007ffe010 */
[----:B------:R-:W-:Y:S06]  /*2020*/  @P0 BRA `(.L_x_231) ;  /* 0xfffffff800d00947 */ /* 0x000fec000383ffff */
[----:B------:R-:W-:Y:S05]  /*2030*/  BSYNC.RECONVERGENT B3 ;  /* 0x0000000000037941 */ /* 0x000fea0003800200 */
.L_x_230:
[----:B------:R-:W-:-:S07]  /*2040*/  VIADD R4, R9, 0xfffff800 ;  /* 0xfffff80009047836 */ /* 0x000fce0000000000 */
.L_x_229:
[----:B------:R-:W-:Y:S05]  /*2050*/  BSYNC.RECONVERGENT B2 ;  /* 0x0000000000027941 */ /* 0x000fea0003800200 */
.L_x_228:
[----:B------:R-:W-:-:S13]  /*2060*/  ISETP.NE.AND P0, PT, R7, RZ, PT ;  /* 0x000000ff0700720c */ /* 0x000fda0003f05270 */
[----:B------:R-:W-:Y:S05]  /*2070*/  @!P0 BRA `(.L_x_227) ;  /* 0x0000000400488947 */ /* 0x000fea0003800000 */
[----:B------:R-:W-:Y:S01]  /*2080*/  ISETP.GE.U32.AND P1, PT, R7, 0x8, PT ;  /* 0x000000080700780c */ /* 0x000fe20003f26070 */
[----:B------:R-:W-:Y:S01]  /*2090*/  BSSY.RECONVERGENT B2, `(.L_x_232) ;  /* 0x0000029000027945 */ /* 0x000fe20003800200 */
[----:B------:R-:W-:-:S04]  /*20a0*/  LOP3.LUT R20, R6, 0x7, RZ, 0xc0, !PT ;  /* 0x0000000706147812 */ /* 0x000fc800078ec0ff */
[----:B------:R-:W-:-:S07]  /*20b0*/  ISETP.NE.AND P0, PT, R20, RZ, PT ;  /* 0x000000ff1400720c */ /* 0x000fce0003f05270 */
[----:B------:R-:W-:Y:S06]  /*20c0*/  @!P1 BRA `(.L_x_233) ;  /* 0x0000000000949947 */ /* 0x000fec0003800000 */
[----:B------:R-:W-:-:S04]  /*20d0*/  IMAD.IADD R9, R4, 0x1, R5 ;  /* 0x0000000104097824 */ /* 0x000fc800078e0205 */
[C---:B------:R-:W-:Y:S01]  /*20e0*/  VIADD R16, R9.reuse, 0x100 ;  /* 0x0000010009107836 */ /* 0x040fe20000000000 */
[C---:B------:R-:W-:Y:S01]  /*20f0*/  IADD3 R14, P1, PT, R9.reuse, UR10, RZ ;  /* 0x0000000a090e7c10 */ /* 0x040fe2000ff3e0ff */
[C---:B------:R-:W-:Y:S02]  /*2100*/  VIADD R18, R9.reuse, 0x200 ;  /* 0x0000020009127836 */ /* 0x040fe40000000000 */
[C---:B------:R-:W-:Y:S01]  /*2110*/  VIADD R12, R9.reuse, 0x300 ;  /* 0x00000300090c7836 */ /* 0x040fe20000000000 */
[----:B------:R-:W-:Y:S01]  /*2120*/  IADD3 R16, P2, PT, R16, UR10, RZ ;  /* 0x0000000a10107c10 */ /* 0x000fe2000ff5e0ff */
[----:B------:R-:W-:Y:S01]  /*2130*/  IMAD.X R15, RZ, RZ, UR11, P1 ;  /* 0x0000000bff0f7e24 */ /* 0x000fe200088e06ff */
[----:B------:R-:W-:Y:S01]  /*2140*/  IADD3 R18, P1, PT, R18, UR10, RZ ;  /* 0x0000000a12127c10 */ /* 0x000fe2000ff3e0ff */
[C---:B------:R-:W-:Y:S02]  /*2150*/  VIADD R8, R9.reuse, 0x400 ;  /* 0x0000040009087836 */ /* 0x040fe40000000000 */
[----:B------:R-:W-:Y:S01]  /*2160*/  IMAD.X R17, RZ, RZ, UR11, P2 ;  /* 0x0000000bff117e24 */ /* 0x000fe200090e06ff */
[----:B------:R-:W-:Y:S01]  /*2170*/  IADD3 R12, P2, PT, R12, UR10, RZ ;  /* 0x0000000a0c0c7c10 */ /* 0x000fe2000ff5e0ff */
[C---:B------:R-:W-:Y:S01]  /*2180*/  VIADD R21, R9.reuse, 0x500 ;  /* 0x0000050009157836 */ /* 0x040fe20000000000 */
[----:B------:R0:W2:Y:S01]  /*2190*/  LDG.E.S8 R2, desc[UR14][R14.64] ;  /* 0x0000000e0e027981 */ /* 0x0000a2000c1e1300 */
[----:B------:R-:W-:Y:S01]  /*21a0*/  IMAD.X R19, RZ, RZ, UR11, P1 ;  /* 0x0000000bff137e24 */ /* 0x000fe200088e06ff */
[----:B------:R-:W-:Y:S01]  /*21b0*/  IADD3 R8, P1, PT, R8, UR10, RZ ;  /* 0x0000000a08087c10 */ /* 0x000fe2000ff3e0ff */
[C---:B------:R-:W-:Y:S01]  /*21c0*/  VIADD R22, R9.reuse, 0x600 ;  /* 0x0000060009167836 */ /* 0x040fe20000000000 */
[----:B------:R1:W2:Y:S01]  /*21d0*/  LDG.E.S8 R7, desc[UR14][R16.64] ;  /* 0x0000000e10077981 */ /* 0x0002a2000c1e1300 */
[----:B------:R-:W-:-:S02]  /*21e0*/  VIADD R23, R9, 0x700 ;  /* 0x0000070009177836 */ /* 0x000fc40000000000 */
[----:B------:R-:W-:Y:S01]  /*21f0*/  IMAD.X R13, RZ, RZ, UR11, P2 ;  /* 0x0000000bff0d7e24 */ /* 0x000fe200090e06ff */
[----:B------:R3:W4:Y:S01]  /*2200*/  LDG.E.S8 R10, desc[UR14][R18.64] ;  /* 0x0000000e120a7981 */ /* 0x000722000c1e1300 */
[----:B0-----:R-:W-:Y:S01]  /*2210*/  IADD3 R14, P3, PT, R21, UR10, RZ ;  /* 0x0000000a150e7c10 */ /* 0x001fe2000ff7e0ff */
[----:B------:R-:W-:Y:S02]  /*2220*/  IMAD.X R9, RZ, RZ, UR11, P1 ;  /* 0x0000000bff097e24 */ /* 0x000fe400088e06ff */
[----:B------:R-:W4:Y:S01]  /*2230*/  LDG.E.S8 R12, desc[UR14][R12.64] ;  /* 0x0000000e0c0c7981 */ /* 0x000f22000c1e1300 */
[----:B-1----:R-:W-:Y:S01]  /*2240*/  IADD3 R16, P2, PT, R22, UR10, RZ ;  /* 0x0000000a16107c10 */ /* 0x002fe2000ff5e0ff */
[----:B------:R-:W-:Y:S02]  /*2250*/  IMAD.X R15, RZ, RZ, UR11, P3 ;  /* 0x0000000bff0f7e24 */ /* 0x000fe400098e06ff */
[----:B------:R-:W5:Y:S01]  /*2260*/  LDG.E.S8 R8, desc[UR14][R8.64] ;  /* 0x0000000e08087981 */ /* 0x000f62000c1e1300 */
[----:B---3--:R-:W-:Y:S01]  /*2270*/  IADD3 R18, P1, PT, R23, UR10, RZ ;  /* 0x0000000a17127c10 */ /* 0x008fe2000ff3e0ff */
[----:B------:R-:W-:-:S02]  /*2280*/  IMAD.X R17, RZ, RZ, UR11, P2 ;  /* 0x0000000bff117e24 */ /* 0x000fc400090e06ff */
[----:B------:R-:W5:Y:S02]  /*2290*/  LDG.E.S8 R14, desc[UR14][R14.64] ;  /* 0x0000000e0e0e7981 */ /* 0x000f64000c1e1300 */
[----:B------:R-:W-:Y:S02]  /*22a0*/  IMAD.X R19, RZ, RZ, UR11, P1 ;  /* 0x0000000bff137e24 */ /* 0x000fe400088e06ff */
[----:B------:R-:W3:Y:S04]  /*22b0*/  LDG.E.S8 R16, desc[UR14][R16.64] ;  /* 0x0000000e10107981 */ /* 0x000ee8000c1e1300 */
[----:B------:R-:W3:Y:S01]  /*22c0*/  LDG.E.S8 R18, desc[UR14][R18.64] ;  /* 0x0000000e12127981 */ /* 0x000ee2000c1e1300 */
[----:B------:R-:W-:Y:S01]  /*22d0*/  VIADD R4, R4, 0x800 ;  /* 0x0000080004047836 */ /* 0x000fe20000000000 */
[----:B--2---:R-:W-:-:S04]  /*22e0*/  IADD3 R7, PT, PT, R7, R11, R2 ;  /* 0x0000000b07077210 */ /* 0x004fc80007ffe002 */
[----:B----4-:R-:W-:-:S04]  /*22f0*/  IADD3 R7, PT, PT, R12, R7, R10 ;  /* 0x000000070c077210 */ /* 0x010fc80007ffe00a */
[----:B-----5:R-:W-:-:S04]  /*2300*/  IADD3 R7, PT, PT, R14, R7, R8 ;  /* 0x000000070e077210 */ /* 0x020fc80007ffe008 */
[----:B---3--:R-:W-:-:S07]  /*2310*/  IADD3 R11, PT, PT, R18, R7, R16 ;  /* 0x00000007120b7210 */ /* 0x008fce0007ffe010 */
.L_x_233:
[----:B------:R-:W-:Y:S05]  /*2320*/  BSYNC.RECONVERGENT B2 ;  /* 0x0000000000027941 */ /* 0x000fea0003800200 */
.L_x_232:
[----:B------:R-:W-:Y:S05]  /*2330*/  @!P0 BRA `(.L_x_227) ;  /* 0x0000000000988947 */ /* 0x000fea0003800000 */
[----:B------:R-:W-:Y:S01]  /*2340*/  ISETP.GE.U32.AND P1, PT, R20, 0x4, PT ;  /* 0x000000041400780c */ /* 0x000fe20003f26070 */
[----:B------:R-:W-:Y:S01]  /*2350*/  BSSY.RECONVERGENT B2, `(.L_x_234) ;  /* 0x0000016000027945 */ /* 0x000fe20003800200 */
[----:B------:R-:W-:-:S11]  /*2360*/  LOP3.LUT P0, RZ, R6, 0x3, RZ, 0xc0, !PT ;  /* 0x0000000306ff7812 */ /* 0x000fd6000780c0ff */
[----:B------:R-:W-:Y:S05]  /*2370*/  @!P1 BRA `(.L_x_235) ;  /* 0x00000000004c9947 */ /* 0x000fea0003800000 */
[----:B------:R-:W-:-:S04]  /*2380*/  IMAD.IADD R5, R4, 0x1, R5 ;  /* 0x0000000104057824 */ /* 0x000fc800078e0205 */
[C---:B------:R-:W-:Y:S01]  /*2390*/  VIADD R8, R5.reuse, 0x100 ;  /* 0x0000010005087836 */ /* 0x040fe20000000000 */
[C---:B------:R-:W-:Y:S01]  /*23a0*/  IADD3 R6, P2, PT, R5.reuse, UR10, RZ ;  /* 0x0000000a05067c10 */ /* 0x040fe2000ff5e0ff */
[C---:B------:R-:W-:Y:S02]  /*23b0*/  VIADD R12, R5.reuse, 0x200 ;  /* 0x00000200050c7836 */ /* 0x040fe40000000000 */
[----:B------:R-:W-:Y:S01]  /*23c0*/  VIADD R5, R5, 0x300 ;  /* 0x0000030005057836 */ /* 0x000fe20000000000 */
[----:B------:R-:W-:Y:S01]  /*23d0*/  IADD3 R8, P1, PT, R8, UR10, RZ ;  /* 0x0000000a08087c10 */ /* 0x000fe2000ff3e0ff */
[----:B------:R-:W-:Y:S01]  /*23e0*/  IMAD.X R7, RZ, RZ, UR11, P2 ;  /* 0x0000000bff077e24 */ /* 0x000fe200090e06ff */
[----:B------:R-:W-:Y:S02]  /*23f0*/  IADD3 R12, P2, PT, R12, UR10, RZ ;  /* 0x0000000a0c0c7c10 */ /* 0x000fe4000ff5e0ff */
[----:B------:R-:W-:Y:S01]  /*2400*/  IADD3 R14, P3, PT, R5, UR10, RZ ;  /* 0x0000000a050e7c10 */ /* 0x000fe2000ff7e0ff */
[----:B------:R-:W-:Y:S01]  /*2410*/  IMAD.X R9, RZ, RZ, UR11, P1 ;  /* 0x0000000bff097e24 */ /* 0x000fe200088e06ff */
[----:B------:R-:W2:Y:S01]  /*2420*/  LDG.E.S8 R6, desc[UR14][R6.64] ;  /* 0x0000000e06067981 */ /* 0x000ea2000c1e1300 */
[----:B------:R-:W-:-:S02]  /*2430*/  IMAD.X R13, RZ, RZ, UR11, P2 ;  /* 0x0000000bff0d7e24 */ /* 0x000fc400090e06ff */
[----:B------:R-:W-:Y:S01]  /*2440*/  IMAD.X R15, RZ, RZ, UR11, P3 ;  /* 0x0000000bff0f7e24 */ /* 0x000fe200098e06ff */
[----:B------:R-:W2:Y:S04]  /*2450*/  LDG.E.S8 R8, desc[UR14][R8.64] ;  /* 0x0000000e08087981 */ /* 0x000ea8000c1e1300 */
[----:B------:R-:W3:Y:S04]  /*2460*/  LDG.E.S8 R12, desc[UR14][R12.64] ;  /* 0x0000000e0c0c7981 */ /* 0x000ee8000c1e1300 */
[----:B------:R-:W3:Y:S01]  /*2470*/  LDG.E.S8 R14, desc[UR14][R14.64] ;  /* 0x0000000e0e0e7981 */ /* 0x000ee2000c1e1300 */
[----:B------:R-:W-:Y:S01]  /*2480*/  VIADD R4, R4, 0x400 ;  /* 0x0000040004047836 */ /* 0x000fe20000000000 */
[----:B--2---:R-:W-:-:S04]  /*2490*/  IADD3 R11, PT, PT, R8, R11, R6 ;  /* 0x0000000b080b7210 */ /* 0x004fc80007ffe006 */
[----:B---3--:R-:W-:-:S07]  /*24a0*/  IADD3 R11, PT, PT, R14, R11, R12 ;  /* 0x0000000b0e0b7210 */ /* 0x008fce0007ffe00c */
.L_x_235:
[----:B------:R-:W-:Y:S05]  /*24b0*/  BSYNC.RECONVERGENT B2 ;  /* 0x0000000000027941 */ /* 0x000fea0003800200 */
.L_x_234:
[----:B------:R-:W-:Y:S05]  /*24c0*/  @!P0 BRA `(.L_x_227) ;  /* 0x0000000000348947 */ /* 0x000fea0003800000 */
[----:B------:R-:W-:Y:S01]  /*24d0*/  LOP3.LUT R2, R3, 0xffff, RZ, 0xc0, !PT ;  /* 0x0000ffff03027812 */ /* 0x000fe200078ec0ff */
[----:B------:R-:W-:-:S03]  /*24e0*/  VIADD R4, R4, UR7 ;  /* 0x0000000704047c36 */ /* 0x000fc60008000000 */
[----:B------:R-:W-:-:S04]  /*24f0*/  LEA.HI R2, R2, 0x1, RZ, 0x18 ;  /* 0x0000000102027811 */ /* 0x000fc800078fc0ff */
[----:B------:R-:W-:-:S05]  /*2500*/  LOP3.LUT R2, R2, 0x3, RZ, 0xc0, !PT ;  /* 0x0000000302027812 */ /* 0x000fca00078ec0ff */
[----:B------:R-:W-:-:S07]  /*2510*/  IMAD.MOV R5, RZ, RZ, -R2 ;  /* 0x000000ffff057224 */ /* 0x000fce00078e0a02 */
.L_x_236:
[----:B------:R-:W-:-:S05]  /*2520*/  IADD3 R2, P0, PT, R4, UR10, RZ ;  /* 0x0000000a04027c10 */ /* 0x000fca000ff1e0ff */
[----:B------:R-:W-:-:S05]  /*2530*/  IMAD.X R3, RZ, RZ, UR11, P0 ;  /* 0x0000000bff037e24 */ /* 0x000fca00080e06ff */
[----:B------:R-:W2:Y:S01]  /*2540*/  LDG.E.S8 R2, desc[UR14][R2.64] ;  /* 0x0000000e02027981 */ /* 0x000ea2000c1e1300 */
[----:B------:R-:W-:Y:S02]  /*2550*/  VIADD R5, R5, 0x1 ;  /* 0x0000000105057836 */ /* 0x000fe40000000000 */
[----:B------:R-:W-:-:S03]  /*2560*/  VIADD R4, R4, 0x100 ;  /* 0x0000010004047836 */ /* 0x000fc60000000000 */
[----:B------:R-:W-:Y:S01]  /*2570*/  ISETP.NE.AND P0, PT, R5, RZ, PT ;  /* 0x000000ff0500720c */ /* 0x000fe20003f05270 */
[----:B--2---:R-:W-:-:S12]  /*2580*/  IMAD.IADD R11, R2, 0x1, R11 ;  /* 0x00000001020b7824 */ /* 0x004fd800078e020b */
[----:B------:R-:W-:Y:S05]  /*2590*/  @P0 BRA `(.L_x_236) ;  /* 0xfffffffc00e00947 */ /* 0x000fea000383ffff */
.L_x_227:
[----:B------:R-:W-:Y:S05]  /*25a0*/  BSYNC.RECONVERGENT B1 ;  /* 0x0000000000017941 */ /* 0x000fea0003800200 */
.L_x_224:
        /* <DEDUP_REMOVED lines=36> */
[----:B--2---:R-:W0:Y:S04]  /*27f0*/  LDS.128 R4, [UR4+0x10] ;  /* 0x00001004ff047984 */ /* 0x004e280008000c00 */
[----:B------:R-:W1:Y:S01]  /*2800*/  LDS.64 R8, [UR4+0x20] ;  /* 0x00002004ff087984 */ /* 0x000e620008000a00 */
[----:B0-----:R-:W-:-:S04]  /*2810*/  IADD3 R0, PT, PT, R4, R0, R3 ;  /* 0x0000000004007210 */ /* 0x001fc80007ffe003 */
[----:B------:R-:W-:-:S04]  /*2820*/  IADD3 R0, PT, PT, R6, R0, R5 ;  /* 0x0000000006007210 */ /* 0x000fc80007ffe005 */
[----:B-1----:R-:W-:-:S05]  /*2830*/  IADD3 R0, PT, PT, R8, R0, R7 ;  /* 0x0000000008007210 */ /* 0x002fca0007ffe007 */
[----:B------:R-:W-:-:S07]  /*2840*/  IMAD.IADD R3, R0, 0x1, R9 ;  /* 0x0000000100037824 */ /* 0x000fce00078e0209 */
.L_x_223:
[----:B------:R-:W-:Y:S05]  /*2850*/  BSYNC.RECONVERGENT B0 ;  /* 0x0000000000007941 */ /* 0x000fea0003800200 */
.L_x_207:
[----:B------:R-:W-:Y:S05]  /*2860*/  @P0 EXIT ;  /* 0x000000000000094d */ /* 0x000fea0003800000 */
[----:B------:R-:W3:Y:S02]  /*2870*/  LDCU.64 UR4, c[0x0][0x388] ;  /* 0x00007100ff0477ac */ /* 0x000ee40008000a00 */
[----:B---3--:R-:W-:-:S06]  /*2880*/  UIMAD.WIDE.U32 UR4, UR13, 0x4, UR4 ;  /* 0x000000040d0478a5 */ /* 0x008fcc000f8e0004 */
[----:B------:R-:W-:Y:S02]  /*2890*/  IMAD.U32 R4, RZ, RZ, UR4 ;  /* 0x00000004ff047e24 */ /* 0x000fe4000f8e00ff */
[----:B------:R-:W-:-:S05]  /*28a0*/  IMAD.U32 R5, RZ, RZ, UR5 ;  /* 0x00000005ff057e24 */ /* 0x000fca000f8e00ff */
[----:B------:R-:W-:Y:S01]  /*28b0*/  STG.E desc[UR14][R4.64], R3 ;  /* 0x0000000304007986 */ /* 0x000fe2000c10190e */
[----:B------:R-:W-:Y:S05]  /*28c0*/  EXIT ;  /* 0x000000000000794d */ /* 0x000fea0003800000 */
.L_x_237:
        /* <DEDUP_REMOVED lines=11> */
.L_x_277:


//--------------------- .text._ZN3cub18CUB_300001_SM_10006detail6reduce28DeviceReduceSingleTileKernelINS2_10policy_hubIijN4cuda3std3__44plusIiEEE10Policy1000EN6thrust24THRUST_300001_SM_1000_NS6detail15normal_iteratorINSD_10device_ptrIcEEEEPijS9_iiNS7_10__identityEEEvT0_T1_T2_T3_T4_T6_ --------------------------
	.section	.text._ZN3cub18CUB_300001_SM_10006detail6reduce28DeviceReduceSingleTileKernelINS2_10policy_hubIijN4cuda3std3__44plusIiEEE10Policy1000EN6thrust24THRUST_300001_SM_1000_NS6detail15normal_iteratorINSD_10device_ptrIcEEEEPijS9_iiNS7_10__identityEEEvT0_T1_T2_T3_T4_T6_,"ax",@progbits
	.align	128
        .global         _ZN3cub18CUB_300001_SM_10006detail6reduce28DeviceReduceSingleTileKernelINS2_10policy_hubIijN4cuda3std3__44plusIiEEE10Policy1000EN6thrust24THRUST_300001_SM_1000_NS6detail15normal_iteratorINSD_10device_ptrIcEEEEPijS9_iiNS7_10__identityEEEvT0_T1_T2_T3_T4_T6_
        .type           _ZN3cub18CUB_300001_SM_10006detail6reduce28DeviceReduceSingleTileKernelINS2_10policy_hubIijN4cuda3std3__44plusIiEEE10Policy1000EN6thrust24THRUST_300001_SM_1000_NS6detail15normal_iteratorINSD_10device_ptrIcEEEEPijS9_iiNS7_10__identityEEEvT0_T1_T2_T3_T4_T6_,@function
        .size           _ZN3cub18CUB_300001_SM_10006detail6reduce28DeviceReduceSingleTileKernelINS2_10policy_hubIijN4cuda3std3__44plusIiEEE10Policy1000EN6thrust24THRUST_300001_SM_1000_NS6detail15normal_iteratorINSD_10device_ptrIcEEEEPijS9_iiNS7_10__identityEEEvT0_T1_T2_T3_T4_T6_,(.L_x_278 - _ZN3cub18CUB_300001_SM_10006detail6reduce28DeviceReduceSingleTileKernelINS2_10policy_hubIijN4cuda3std3__44plusIiEEE10Policy1000EN6thrust24THRUST_300001_SM_1000_NS6detail15normal_iteratorINSD_10device_ptrIcEEEEPijS9_iiNS7_10__identityEEEvT0_T1_T2_T3_T4_T6_)
        .other          _ZN3cub18CUB_300001_SM_10006detail6reduce28DeviceReduceSingleTileKernelINS2_10policy_hubIijN4cuda3std3__44plusIiEEE10Policy1000EN6thrust24THRUST_300001_SM_1000_NS6detail15normal_iteratorINSD_10device_ptrIcEEEEPijS9_iiNS7_10__identityEEEvT0_T1_T2_T3_T4_T6_,@"STO_CUDA_ENTRY STV_DEFAULT"
_ZN3cub18CUB_300001_SM_10006detail6reduce28DeviceReduceSingleTileKernelINS2_10policy_hubIijN4cuda3std3__44plusIiEEE10Policy1000EN6thrust24THRUST_300001_SM_1000_NS6detail15normal_iteratorINSD_10device_ptrIcEEEEPijS9_iiNS7_10__identityEEEvT0_T1_T2_T3_T4_T6_:
.text._ZN3cub18CUB_300001_SM_10006detail6reduce28DeviceReduceSingleTileKernelINS2_10policy_hubIijN4cuda3std3__44plusIiEEE10Policy1000EN6thrust24THRUST_300001_SM_1000_NS6detail15normal_iteratorINSD_10device_ptrIcEEEEPijS9_iiNS7_10__identityEEEvT0_T1_T2_T3_T4_T6_:
        /* <DEDUP_REMOVED lines=13> */
.L_x_238:
[----:B------:R-:W-:Y:S01]  /*00d0*/  ISETP.GT.U32.AND P0, PT, R2, 0xfff, PT ;  /* 0x00000fff0200780c */ /* 0x000fe20003f04070 */
[----:B------:R-:W-:-:S12]  /*00e0*/  BSSY.RECONVERGENT B0, `(.L_x_239) ;  /* 0x0000207000007945 */ /* 0x000fd80003800200 */
        /* <DEDUP_REMOVED lines=12> */
.L_x_242:
[----:B------:R-:W-:Y:S05]  /*01b0*/  BSYNC.RECONVERGENT B1 ;  /* 0x0000000000017941 */ /* 0x000fea0003800200 */
.L_x_241:
        /* <DEDUP_REMOVED lines=17> */
.L_x_247:
        /* <DEDUP_REMOVED lines=31> */
.L_x_246:
[----:B------:R-:W-:Y:S05]  /*04c0*/  BSYNC.RECONVERGENT B2 ;  /* 0x0000000000027941 */ /* 0x000fea0003800200 */
.L_x_245:
[----:B------:R-:W-:Y:S05]  /*04d0*/  @!P0 BRA `(.L_x_244) ;  /* 0x0000000000d08947 */ /* 0x000fea0003800000 */
[----:B------:R-:W-:Y:S01]  /*04e0*/  ISETP.GE.U32.AND P0, PT, R23, 0x8, PT ;  /* 0x000000081700780c */ /* 0x000fe20003f06070 */
[----:B------:R-:W-:Y:S01]  /*04f0*/  BSSY.RECONVERGENT B2, `(.L_x_248) ;  /* 0x0000014000027945 */ /* 0x000fe20003800200 */
[----:B------:R-:W-:-:S04]  /*0500*/  LOP3.LUT R16, R6, 0x7, RZ, 0xc0, !PT ;  /* 0x0000000706107812 */ /* 0x000fc800078ec0ff */
[----:B------:R-:W-:-:S07]  /*0510*/  ISETP.NE.AND P1, PT, R16, RZ, PT ;  /* 0x000000ff1000720c */ /* 0x000fce0003f25270 */
[----:B------:R-:W-:Y:S06]  /*0520*/  @!P0 BRA `(.L_x_249) ;  /* 0x0000000000408947 */ /* 0x000fec0003800000 */
[----:B------:R-:W0:Y:S02]  /*0530*/  LDCU.64 UR4, c[0x0][0x380] ;  /* 0x00007000ff0477ac */ /* 0x000e240008000a00 */
[----:B0-----:R-:W-:-:S05]  /*0540*/  IADD3 R4, P0, PT, R7, UR4, RZ ;  /* 0x0000000407047c10 */ /* 0x001fca000ff1e0ff */
[----:B------:R-:W-:-:S05]  /*0550*/  IMAD.X R5, RZ, RZ, UR5, P0 ;  /* 0x00000005ff057e24 */ /* 0x000fca00080e06ff */
        /* <DEDUP_REMOVED lines=13> */
.L_x_249:
[----:B------:R-:W-:Y:S05]  /*0630*/  BSYNC.RECONVERGENT B2 ;  /* 0x0000000000027941 */ /* 0x000fea0003800200 */
.L_x_248:
        /* <DEDUP_REMOVED lines=12> */
[----:B------:R-:W3:Y:S01]  /*0700*/  LDG.E.S8 R10, desc[UR8][R4.64+0x300] ;  /* 0x00030008040a7981 */ /* 0x000ee2000c1e1300 */
[----:B------:R-:W-:Y:S01]  /*0710*/  VIADD R7, R7, 0x400 ;  /* 0x0000040007077836 */ /* 0x000fe20000000000 */
[----:B--2--5:R-:W-:-:S04]  /*0720*/  IADD3 R0, PT, PT, R8, R0, R9 ;  /* 0x0000000008007210 */ /* 0x024fc80007ffe009 */
[----:B---3--:R-:W-:-:S07]  /*0730*/  IADD3 R0, PT, PT, R10, R0, R11 ;  /* 0x000000000a007210 */ /* 0x008fce0007ffe00b */
.L_x_251:
[----:B------:R-:W-:Y:S05]  /*0740*/  BSYNC.RECONVERGENT B2 ;  /* 0x0000000000027941 */ /* 0x000fea0003800200 */
.L_x_250:
[----:B------:R-:W-:Y:S05]  /*0750*/  @!P1 BRA `(.L_x_244) ;  /* 0x0000000000309947 */ /* 0x000fea0003800000 */
[----:B------:R-:W0:Y:S01]  /*0760*/  LDCU.64 UR4, c[0x0][0x380] ;  /* 0x00007000ff0477ac */ /* 0x000e220008000a00 */
[----:B------:R-:W-:Y:S01]  /*0770*/  IMAD.MOV R6, RZ, RZ, -R6 ;  /* 0x000000ffff067224 */ /* 0x000fe200078e0a06 */
[----:B0-----:R-:W-:-:S05]  /*0780*/  IADD3 R4, P0, PT, R7, UR4, RZ ;  /* 0x0000000407047c10 */ /* 0x001fca000ff1e0ff */
[----:B------:R-:W-:-:S08]  /*0790*/  IMAD.X R7, RZ, RZ, UR5, P0 ;  /* 0x00000005ff077e24 */ /* 0x000fd000080e06ff */
.L_x_252:
[----:B------:R-:W-:-:S06]  /*07a0*/  IMAD.MOV.U32 R5, RZ, RZ, R7 ;  /* 0x000000ffff057224 */ /* 0x000fcc00078e0007 */
[----:B------:R0:W2:Y:S01]  /*07b0*/  LDG.E.S8 R5, desc[UR8][R4.64] ;  /* 0x0000000804057981 */ /* 0x0000a2000c1e1300 */
[----:B------:R-:W-:-:S05]  /*07c0*/  VIADD R6, R6, 0x1 ;  /* 0x0000000106067836 */ /* 0x000fca0000000000 */
[----:B------:R-:W-:Y:S02]  /*07d0*/  ISETP.NE.AND P0, PT, R6, RZ, PT ;  /* 0x000000ff0600720c */ /* 0x000fe40003f05270 */
[----:B0-----:R-:W-:-:S05]  /*07e0*/  IADD3 R4, P1, PT, R4, 0x100, RZ ;  /* 0x0000010004047810 */ /* 0x001fca0007f3e0ff */
[----:B------:R-:W-:Y:S02]  /*07f0*/  IMAD.X R7, RZ, RZ, R7, P1 ;  /* 0x000000ffff077224 */ /* 0x000fe400008e0607 */
[----:B--2--5:R-:W-:-:S04]  /*0800*/  IMAD.IADD R0, R5, 0x1, R0 ;  /* 0x0000000105007824 */ /* 0x024fc800078e0200 */
[----:B------:R-:W-:Y:S05]  /*0810*/  @P0 BRA `(.L_x_252) ;  /* 0xfffffffc00e00947 */ /* 0x000fea000383ffff */
.L_x_244:
[----:B------:R-:W-:Y:S05]  /*0820*/  BSYNC.RECONVERGENT B1 ;  /* 0x0000000000017941 */ /* 0x000fea0003800200 */
.L_x_243:
[----:B------:R-:W-:-:S13]  /*0830*/  ISETP.GE.U32.AND P0, PT, R2, 0x100, PT ;  /* 0x000001000200780c */ /* 0x000fda0003f06070 */
        /* <DEDUP_REMOVED lines=38> */
[----:B-1----:R-:W1:Y:S01]  /*0aa0*/  LDS.64 R2, [UR4+0x20] ;  /* 0x00002004ff027984 */ /* 0x002e620008000a00 */
[----:B0-----:R-:W-:-:S04]  /*0ab0*/  IADD3 R0, PT, PT, R4, R0, R9 ;  /* 0x0000000004007210 */ /* 0x001fc80007ffe009 */
[----:B------:R-:W-:-:S04]  /*0ac0*/  IADD3 R0, PT, PT, R6, R0, R5 ;  /* 0x0000000006007210 */ /* 0x000fc80007ffe005 */
[----:B-1----:R-:W-:-:S05]  /*0ad0*/  IADD3 R0, PT, PT, R2, R0, R7 ;  /* 0x0000000002007210 */ /* 0x002fca0007ffe007 */
[----:B------:R-:W-:Y:S01]  /*0ae0*/  IMAD.IADD R9, R0, 0x1, R3 ;  /* 0x0000000100097824 */ /* 0x000fe200078e0203 */
[----:B------:R-:W-:Y:S06]  /*0af0*/  BRA `(.L_x_254) ;  /* 0x0000001400947947 */ /* 0x000fec0003800000 */
.L_x_253:
[----:B0-----:R-:W-:Y:S01]  /*0b00*/  LOP3.LUT R4, R3, 0x3e0, RZ, 0xc0, !PT ;  /* 0x000003e003047812 */ /* 0x001fe200078ec0ff */
[----:B------:R-:W0:Y:S03]  /*0b10*/  S2R R10, SR_LANEID ;  /* 0x00000000000a7919 */ /* 0x000e260000000000 */
        /* <DEDUP_REMOVED lines=44> */
[----:B------:R-:W-:Y:S01]  /*0de0*/  ISETP.GT.U32.AND P3, PT, R2, 0x80, PT ;  /* 0x000000800200780c */ /* 0x000fe20003f64070 */
[----:B-1----:R-:W-:-:S09]  /*0df0*/  ULEA UR4, UR5, UR4, 0x18 ;  /* 0x0000000405047291 */ /* 0x002fd2000f8ec0ff */
[----:B------:R-:W1:Y:S04]  /*0e00*/  LDS.128 R4, [UR4+0x10] ;  /* 0x00001004ff047984 */ /* 0x000e680008000c00 */
[----:B------:R-:W2:Y:S04]  /*0e10*/  LDS R0, [UR4+0xc] ;  /* 0x00000c04ff007984 */ /* 0x000ea80008000800 */
[----:B------:R-:W3:Y:S01]  /*0e20*/  LDS.64 R10, [UR4+0x20] ;  /* 0x00002004ff0a7984 */ /* 0x000ee20008000a00 */
[----:B-1----:R-:W-:Y:S02]  /*0e30*/  SEL R4, R4, RZ, P2 ;  /* 0x000000ff04047207 */ /* 0x002fe40001000000 */
[----:B------:R-:W-:-:S02]  /*0e40*/  ISETP.GT.U32.AND P2, PT, R2, 0x60, PT ;  /* 0x000000600200780c */ /* 0x000fc40003f44070 */
[----:B--2---:R-:W-:Y:S02]  /*0e50*/  SEL R0, R0, RZ, P1 ;  /* 0x000000ff00007207 */ /* 0x004fe40000800000 */
[----:B------:R-:W-:Y:S02]  /*0e60*/  SEL R5, R5, RZ, P2 ;  /* 0x000000ff05057207 */ /* 0x000fe40001000000 */
[----:B------:R-:W-:Y:S02]  /*0e70*/  IADD3 R0, PT, PT, R4, R0, R9 ;  /* 0x0000000004007210 */ /* 0x000fe40007ffe009 */
[----:B------:R-:W-:Y:S02]  /*0e80*/  ISETP.GT.U32.AND P1, PT, R2, 0xa0, PT ;  /* 0x000000a00200780c */ /* 0x000fe40003f24070 */
[----:B------:R-:W-:Y:S02]  /*0e90*/  SEL R6, R6, RZ, P3 ;  /* 0x000000ff06067207 */ /* 0x000fe40001800000 */
[----:B------:R-:W-:-:S02]  /*0ea0*/  ISETP.GT.U32.AND P2, PT, R2, 0xc0, PT ;  /* 0x000000c00200780c */ /* 0x000fc40003f44070 */
[----:B------:R-:W-:Y:S02]  /*0eb0*/  ISETP.GT.U32.AND P3, PT, R2, 0xe0, PT ;  /* 0x000000e00200780c */ /* 0x000fe40003f64070 */
[----:B------:R-:W-:Y:S02]  /*0ec0*/  SEL R7, R7, RZ, P1 ;  /* 0x000000ff07077207 */ /* 0x000fe40000800000 */
[----:B------:R-:W-:Y:S02]  /*0ed0*/  IADD3 R0, PT, PT, R6, R0, R5 ;  /* 0x0000000006007210 */ /* 0x000fe40007ffe005 */
[----:B---3--:R-:W-:Y:S02]  /*0ee0*/  SEL R10, R10, RZ, P2 ;  /* 0x000000ff0a0a7207 */ /* 0x008fe40001000000 */
[----:B------:R-:W-:Y:S02]  /*0ef0*/  SEL R11, R11, RZ, P3 ;  /* 0x000000ff0b0b7207 */ /* 0x000fe40001800000 */
[----:B------:R-:W-:-:S05]  /*0f00*/  IADD3 R0, PT, PT, R10, R0, R7 ;  /* 0x000000000a007210 */ /* 0x000fca0007ffe007 */
[----:B0-----:R-:W-:Y:S01]  /*0f10*/  IMAD.IADD R9, R0, 0x1, R11 ;  /* 0x0000000100097824 */ /* 0x001fe200078e020b */
[----:B------:R-:W-:Y:S06]  /*0f20*/  BRA `(.L_x_254) ;  /* 0x0000001000887947 */ /* 0x000fec0003800000 */
.L_x_240:
        /* <DEDUP_REMOVED lines=21> */
[----:B--2---:R-:W-:-:S04]  /*1080*/  IADD3 R3, PT, PT, R5, R4, R3 ;  /* 0x0000000405037210 */ /* 0x004fc80007ffe003 */
[----:B---3--:R-:W-:-:S04]  /*1090*/  IADD3 R3, PT, PT, R9, R3, R8 ;  /* 0x0000000309037210 */ /* 0x008fc80007ffe008 */
[----:B----4-:R-:W-:-:S04]  /*10a0*/  IADD3 R3, PT, PT, R11, R3, R10 ;  /* 0x000000030b037210 */ /* 0x010fc80007ffe00a */
[----:B-----5:R-:W-:-:S04]  /*10b0*/  IADD3 R3, PT, PT, R13, R3, R12 ;  /* 0x000000030d037210 */ /* 0x020fc80007ffe00c */
[----:B------:R-:W-:Y:S01]  /*10c0*/  IADD3 R14, PT, PT, R15, R3, R14 ;  /* 0x000000030f0e7210 */ /* 0x000fe20007ffe00e */
[----:B------:R-:W-:-:S05]  /*10d0*/  VIADD R3, R2, 0xfffff000 ;  /* 0xfffff00002037836 */ /* 0x000fca0000000000 */
[----:B------:R-:W-:Y:S02]  /*10e0*/  ISETP.GE.U32.AND P0, PT, R3, 0x1000, PT ;  /* 0x000010000300780c */ /* 0x000fe40003f06070 */
[----:B------:R-:W-:-:S04]  /*10f0*/  IADD3 R14, PT, PT, R17, R14, R16 ;  /* 0x0000000e110e7210 */ /* 0x000fc80007ffe010 */
[----:B------:R-:W-:-:S05]  /*1100*/  IADD3 R19, PT, PT, R19, R14, R18 ;  /* 0x0000000e13137210 */ /* 0x000fca0007ffe012 */
[----:B------:R-:W-:Y:S02]  /*1110*/  IMAD.IADD R5, R20, 0x1, R19 ;  /* 0x0000000114057824 */ /* 0x000fe400078e0213 */
[----:B------:R-:W-:Y:S05]  /*1120*/  @!P0 BRA `(.L_x_255) ;  /* 0x0000000000908947 */ /* 0x000fea0003800000 */
[----:B------:R-:W0:Y:S01]  /*1130*/  LDC R2, c[0x0][0x390] ;  /* 0x0000e400ff027b82 */ /* 0x000e220000000800 */
[----:B------:R-:W1:Y:S01]  /*1140*/  LDCU.64 UR4, c[0x0][0x380] ;  /* 0x00007000ff0477ac */ /* 0x000e620008000a00 */
[----:B------:R-:W-:-:S05]  /*1150*/  UMOV UR6, 0x1000 ;  /* 0x0000100000067882 */ /* 0x000fca0000000000 */
.L_x_257:
[----:B------:R-:W-:-:S05]  /*1160*/  VIADD R6, R0, UR6 ;  /* 0x0000000600067c36 */ /* 0x000fca0008000000 */
        /* <DEDUP_REMOVED lines=18> */
[----:B--2---:R-:W-:Y:S01]  /*1290*/  IADD3 R10, PT, PT, R11, R5, R10 ;  /* 0x000000050b0a7210 */ /* 0x004fe20007ffe00a */
[----:B0-----:R-:W-:-:S05]  /*12a0*/  VIADD R5, R2, -UR6 ;  /* 0x8000000602057c36 */ /* 0x001fca0008000000 */
[----:B------:R-:W-:Y:S02]  /*12b0*/  ISETP.GE.U32.AND P0, PT, R5, 0x1000, PT ;  /* 0x000010000500780c */ /* 0x000fe40003f06070 */
        /* <DEDUP_REMOVED lines=8> */
[----:B------:R-:W-:-:S06]  /*1340*/  UIADD3 UR6, UPT, UPT, UR6, 0x1000, URZ ;  /* 0x0000100006067890 */ /* 0x000fcc000fffe0ff */
[----:B------:R-:W-:-:S13]  /*1350*/  ISETP.LT.U32.AND P0, PT, R3, UR6, PT ;  /* 0x0000000603007c0c */ /* 0x000fda000bf01070 */
[----:B------:R-:W-:Y:S05]  /*1360*/  @!P0 BRA `(.L_x_257) ;  /* 0xfffffffc007c8947 */ /* 0x000fea000383ffff */
.L_x_255:
[----:B------:R-:W-:Y:S01]  /*1370*/  VIADD R3, R2, -UR6 ;  /* 0x8000000602037c36 */ /* 0x000fe20008000000 */
[----:B------:R-:W-:Y:S04]  /*1380*/  BSSY.RECONVERGENT B1, `(.L_x_256) ;  /* 0x00000b2000017945 */ /* 0x000fe80003800200 */
[----:B------:R-:W-:-:S04]  /*1390*/  ISETP.GE.AND P0, PT, R0, R3, PT ;  /* 0x000000030000720c */ /* 0x000fc80003f06270 */
[----:B------:R-:W-:-:S13]  /*13a0*/  ISETP.LE.U32.OR P0, PT, R2, UR6, P0 ;  /* 0x0000000602007c0c */ /* 0x000fda0008703470 */
[----:B------:R-:W-:Y:S05]  /*13b0*/  @P0 BRA `(.L_x_258) ;  /* 0x0000000800b80947 */ /* 0x000fea0003800000 */
[----:B------:R-:W-:Y:S01]  /*13c0*/  LOP3.LUT R3, RZ, R0, RZ, 0x33, !PT ;  /* 0x00000000ff037212 */ /* 0x000fe200078e33ff */
[----:B------:R-:W-:Y:S01]  /*13d0*/  BSSY.RECONVERGENT B2, `(.L_x_259) ;  /* 0x000005a000027945 */ /* 0x000fe20003800200 */
[----:B------:R-:W-:Y:S02]  /*13e0*/  IMAD.MOV.U32 R7, RZ, RZ, R0 ;  /* 0x000000ffff077224 */ /* 0x000fe400078e0000 */
[----:B------:R-:W-:-:S04]  /*13f0*/  IADD3 R3, PT, PT, R2, -UR6, R3 ;  /* 0x8000000602037c10 */ /* 0x000fc8000fffe003 */
[C---:B------:R-:W-:Y:S02]  /*1400*/  ISETP.GE.U32.AND P0, PT, R3.reuse, 0xf00, PT ;  /* 0x00000f000300780c */ /* 0x040fe40003f06070 */
[----:B------:R-:W-:-:S04]  /*1410*/  LEA.HI R3, R3, 0x1, RZ, 0x18 ;  /* 0x0000000103037811 */ /* 0x000fc800078fc0ff */
[----:B------:R-:W-:-:S07]  /*1420*/  LOP3.LUT R4, R3, 0xf, RZ, 0xc0, !PT ;  /* 0x0000000f03047812 */ /* 0x000fce00078ec0ff */
[----:B------:R-:W-:Y:S05]  /*1430*/  @!P0 BRA `(.L_x_260) ;  /* 0x00000004004c8947 */ /* 0x000fea0003800000 */
[----:B------:R-:W-:Y:S01]  /*1440*/  LOP3.LUT R11, R3, 0x1fffff0, RZ, 0xc0, !PT ;  /* 0x01fffff0030b7812 */ /* 0x000fe200078ec0ff */
[----:B------:R-:W-:Y:S01]  /*1450*/  BSSY.RECONVERGENT B3, `(.L_x_261) ;  /* 0x0000050000037945 */ /* 0x000fe20003800200 */
[C---:B------:R-:W-:Y:S01]  /*1460*/  LOP3.LUT R7, R0.reuse, 0x800, RZ, 0xfc, !PT ;  /* 0x0000080000077812 */ /* 0x040fe200078efcff */
[----:B------:R-:W-:Y:S02]  /*1470*/  VIADD R2, R0, UR6 ;  /* 0x0000000600027c36 */ /* 0x000fe40008000000 */
[----:B------:R-:W-:-:S07]  /*1480*/  IMAD.MOV R11, RZ, RZ, -R11 ;  /* 0x000000ffff0b7224 */ /* 0x000fce00078e0a0b */
.L_x_262:
[C---:B------:R-:W-:Y:S01]  /*1490*/  IADD3 R8, P0, PT, R2.reuse, UR4, RZ ;  /* 0x0000000402087c10 */ /* 0x040fe2000ff1e0ff */
[C---:B------:R-:W-:Y:S02]  /*14a0*/  VIADD R14, R2.reuse, 0x100 ;  /* 0x00000100020e7836 */ /* 0x040fe40000000000 */
[----:B------:R-:W-:Y:S02]  /*14b0*/  VIADD R24, R2, 0x200 ;  /* 0x0000020002187836 */ /* 0x000fe40000000000 */
[----:B------:R-:W-:Y:S01]  /*14c0*/  IMAD.X R9, RZ, RZ, UR5, P0 ;  /* 0x00000005ff097e24 */ /* 0x000fe200080e06ff */
[----:B------:R-:W-:Y:S01]  /*14d0*/  IADD3 R14, P0, PT, R14, UR4, RZ ;  /* 0x000000040e0e7c10 */ /* 0x000fe2000ff1e0ff */
[----:B------:R-:W-:Y:S01]  /*14e0*/  VIADD R20, R2, 0x300 ;  /* 0x0000030002147836 */ /* 0x000fe20000000000 */
[----:B------:R-:W-:Y:S01]  /*14f0*/  IADD3 R24, P1, PT, R24, UR4, RZ ;  /* 0x0000000418187c10 */ /* 0x000fe2000ff3e0ff */
[C---:B------:R-:W-:Y:S01]  /*1500*/  VIADD R12, R2.reuse, 0x400 ;  /* 0x00000400020c7836 */ /* 0x040fe20000000000 */
[----:B------:R-:W2:Y:S01]  /*1510*/  LDG.E.S8 R8, desc[UR8][R8.64] ;  /* 0x0000000808087981 */ /* 0x000ea2000c1e1300 */
[----:B------:R-:W-:-:S02]  /*1520*/  VIADD R18, R2, 0x500 ;  /* 0x0000050002127836 */ /* 0x000fc40000000000 */
[----:B------:R-:W-:Y:S01]  /*1530*/  IMAD.X R15, RZ, RZ, UR5, P0 ;  /* 0x00000005ff0f7e24 */ /* 0x000fe200080e06ff */
[----:B------:R-:W-:Y:S01]  /*1540*/  IADD3 R20, P0, PT, R20, UR4, RZ ;  /* 0x0000000414147c10 */ /* 0x000fe2000ff1e0ff */
[----:B------:R-:W-:Y:S01]  /*1550*/  IMAD.X R25, RZ, RZ, UR5, P1 ;  /* 0x00000005ff197e24 */ /* 0x000fe200088e06ff */
[----:B------:R-:W-:Y:S01]  /*1560*/  IADD3 R12, P2, PT, R12, UR4, RZ ;  /* 0x000000040c0c7c10 */ /* 0x000fe2000ff5e0ff */
[----:B------:R-:W-:Y:S01]  /*1570*/  VIADD R16, R2, 0x600 ;  /* 0x0000060002107836 */ /* 0x000fe20000000000 */
[----:B------:R-:W-:Y:S01]  /*1580*/  IADD3 R18, P1, PT, R18, UR4, RZ ;  /* 0x0000000412127c10 */ /* 0x000fe2000ff3e0ff */
[----:B------:R-:W-:Y:S01]  /*1590*/  IMAD.X R21, RZ, RZ, UR5, P0 ;  /* 0x00000005ff157e24 */ /* 0x000fe200080e06ff */
[----:B------:R0:W2:Y:S01]  /*15a0*/  LDG.E.S8 R10, desc[UR8][R14.64] ;  /* 0x000000080e0a7981 */ /* 0x0000a2000c1e1300 */
[----:B------:R-:W-:Y:S01]  /*15b0*/  VIADD R17, R2, 0x700 ;  /* 0x0000070002117836 */ /* 0x000fe20000000000 */
[----:B------:R-:W-:Y:S01]  /*15c0*/  IADD3 R16, P0, PT, R16, UR4, RZ ;  /* 0x0000000410107c10 */ /* 0x000fe2000ff1e0ff */
[----:B------:R-:W-:Y:S01]  /*15d0*/  IMAD.X R13, RZ, RZ, UR5, P2 ;  /* 0x00000005ff0d7e24 */ /* 0x000fe200090e06ff */
[----:B------:R1:W3:Y:S01]  /*15e0*/  LDG.E.S8 R9, desc[UR8][R24.64] ;  /* 0x0000000818097981 */ /* 0x0002e2000c1e1300 */
[----:B------:R-:W-:-:S02]  /*15f0*/  IMAD.X R19, RZ, RZ, UR5, P1 ;  /* 0x00000005ff137e24 */ /* 0x000fc400088e06ff */
[C---:B------:R-:W-:Y:S01]  /*1600*/  VIADD R26, R2.reuse, 0x800 ;  /* 0x00000800021a7836 */ /* 0x040fe20000000000 */
[----:B------:R4:W5:Y:S01]  /*1610*/  LDG.E.S8 R22, desc[UR8][R12.64] ;  /* 0x000000080c167981 */ /* 0x000962000c1e1300 */
[C---:B0-----:R-:W-:Y:S01]  /*1620*/  VIADD R15, R2.reuse, 0x900 ;  /* 0x00000900020f7836 */ /* 0x041fe20000000000 */
[----:B------:R-:W-:Y:S01]  /*1630*/  IADD3 R14, P1, PT, R17, UR4, RZ ;  /* 0x00000004110e7c10 */ /* 0x000fe2000ff3e0ff */
[----:B------:R-:W-:Y:S01]  /*1640*/  IMAD.X R17, RZ, RZ, UR5, P0 ;  /* 0x00000005ff117e24 */ /* 0x000fe200080e06ff */
[----:B------:R0:W5:Y:S01]  /*1650*/  LDG.E.S8 R23, desc[UR8][R18.64] ;  /* 0x0000000812177981 */ /* 0x000162000c1e1300 */
[----:B-1----:R-:W-:Y:S01]  /*1660*/  VIADD R25, R2, 0xa00 ;  /* 0x00000a0002197836 */ /* 0x002fe20000000000 */
[----:B------:R-:W-:Y:S02]  /*1670*/  IADD3 R26, P0, PT, R26, UR4, RZ ;  /* 0x000000041a1a7c10 */ /* 0x000fe4000ff1e0ff */
[----:B------:R1:W3:Y:S01]  /*1680*/  LDG.E.S8 R6, desc[UR8][R20.64] ;  /* 0x0000000814067981 */ /* 0x0002e2000c1e1300 */
[----:B----4-:R-:W-:Y:S01]  /*1690*/  IADD3 R12, P2, PT, R15, UR4, RZ ;  /* 0x000000040f0c7c10 */ /* 0x010fe2000ff5e0ff */
[----:B------:R-:W-:-:S02]  /*16a0*/  IMAD.X R15, RZ, RZ, UR5, P1 ;  /* 0x00000005ff0f7e24 */ /* 0x000fc400088e06ff */
[----:B------:R4:W5:Y:S01]  /*16b0*/  LDG.E.S8 R24, desc[UR8][R16.64] ;  /* 0x0000000810187981 */ /* 0x000962000c1e1300 */
[C---:B0-----:R-:W-:Y:S02]  /*16c0*/  VIADD R18, R2.reuse, 0xb00 ;  /* 0x00000b0002127836 */ /* 0x041fe40000000000 */
[----:B------:R-:W-:Y:S01]  /*16d0*/  IMAD.X R27, RZ, RZ, UR5, P0 ;  /* 0x00000005ff1b7e24 */ /* 0x000fe200080e06ff */
[----:B-1----:R-:W-:Y:S01]  /*16e0*/  IADD3 R20, P1, PT, R25, UR4, RZ ;  /* 0x0000000419147c10 */ /* 0x002fe2000ff3e0ff */
[----:B------:R-:W-:Y:S01]  /*16f0*/  VIADD R19, R2, 0xc00 ;  /* 0x00000c0002137836 */ /* 0x000fe20000000000 */
[----:B------:R-:W-:Y:S01]  /*1700*/  IADD3 R18, P0, PT, R18, UR4, RZ ;  /* 0x0000000412127c10 */ /* 0x000fe2000ff1e0ff */
[----:B------:R-:W-:Y:S01]  /*1710*/  IMAD.X R13, RZ, RZ, UR5, P2 ;  /* 0x00000005ff0d7e24 */ /* 0x000fe200090e06ff */
[----:B------:R0:W5:Y:S01]  /*1720*/  LDG.E.S8 R25, desc[UR8][R14.64] ;  /* 0x000000080e197981 */ /* 0x000162000c1e1300 */
[----:B----4-:R-:W-:Y:S02]  /*1730*/  VIADD R17, R2, 0xd00 ;  /* 0x00000d0002117836 */ /* 0x010fe40000000000 */
[----:B------:R-:W-:Y:S01]  /*1740*/  IMAD.X R21, RZ, RZ, UR5, P1 ;  /* 0x00000005ff157e24 */ /* 0x000fe200088e06ff */
[----:B------:R-:W-:Y:S01]  /*1750*/  IADD3 R16, P1, PT, R19, UR4, RZ ;  /* 0x0000000413107c10 */ /* 0x000fe2000ff3e0ff */
[----:B------:R1:W4:Y:S01]  /*1760*/  LDG.E.S8 R29, desc[UR8][R12.64] ;  /* 0x000000080c1d7981 */ /* 0x000322000c1e1300 */
[----:B------:R-:W-:-:S03]  /*1770*/  IMAD.X R19, RZ, RZ, UR5, P0 ;  /* 0x00000005ff137e24 */ /* 0x000fc600080e06ff */
[----:B------:R-:W4:Y:S01]  /*1780*/  LDG.E.S8 R26, desc[UR8][R26.64] ;  /* 0x000000081a1a7981 */ /* 0x000f22000c1e1300 */
[C---:B0-----:R-:W-:Y:S01]  /*1790*/  VIADD R15, R2.reuse, 0xf00 ;  /* 0x00000f00020f7836 */ /* 0x041fe20000000000 */
[----:B------:R-:W-:Y:S01]  /*17a0*/  IADD3 R14, P0, PT, R17, UR4, RZ ;  /* 0x00000004110e7c10 */ /* 0x000fe2000ff1e0ff */
[----:B------:R-:W-:Y:S01]  /*17b0*/  IMAD.X R17, RZ, RZ, UR5, P1 ;  /* 0x00000005ff117e24 */ /* 0x000fe200088e06ff */
[----:B------:R0:W4:Y:S01]  /*17c0*/  LDG.E.S8 R28, desc[UR8][R20.64] ;  /* 0x00000008141c7981 */ /* 0x000122000c1e1300 */
[----:B-1----:R-:W-:-:S03]  /*17d0*/  VIADD R12, R2, 0xe00 ;  /* 0x00000e00020c7836 */ /* 0x002fc60000000000 */
[----:B------:R-:W4:Y:S02]  /*17e0*/  LDG.E.S8 R19, desc[UR8][R18.64] ;  /* 0x0000000812137981 */ /* 0x000f24000c1e1300 */
[----:B------:R-:W-:Y:S02]  /*17f0*/  IADD3 R12, P2, PT, R12, UR4, RZ ;  /* 0x000000040c0c7c10 */ /* 0x000fe4000ff5e0ff */
[----:B------:R-:W4:Y:S01]  /*1800*/  LDG.E.S8 R16, desc[UR8][R16.64] ;  /* 0x0000000810107981 */ /* 0x000f22000c1e1300 */
[----:B0-----:R-:W-:Y:S01]  /*1810*/  IADD3 R20, P1, PT, R15, UR4, RZ ;  /* 0x000000040f147c10 */ /* 0x001fe2000ff3e0ff */
[----:B------:R-:W-:Y:S02]  /*1820*/  IMAD.X R15, RZ, RZ, UR5, P0 ;  /* 0x00000005ff0f7e24 */ /* 0x000fe400080e06ff */
[----:B------:R-:W-:Y:S02]  /*1830*/  IMAD.X R13, RZ, RZ, UR5, P2 ;  /* 0x00000005ff0d7e24 */ /* 0x000fe400090e06ff */
[----:B------:R-:W-:-:S02]  /*1840*/  IMAD.X R21, RZ, RZ, UR5, P1 ;  /* 0x00000005ff157e24 */ /* 0x000fc400088e06ff */
[----:B------:R-:W4:Y:S04]  /*1850*/  LDG.E.S8 R15, desc[UR8][R14.64] ;  /* 0x000000080e0f7981 */ /* 0x000f28000c1e1300 */
[----:B------:R-:W4:Y:S04]  /*1860*/  LDG.E.S8 R12, desc[UR8][R12.64] ;  /* 0x000000080c0c7981 */ /* 0x000f28000c1e1300 */
[----:B------:R-:W4:Y:S01]  /*1870*/  LDG.E.S8 R21, desc[UR8][R20.64] ;  /* 0x0000000814157981 */ /* 0x000f22000c1e1300 */
[----:B------:R-:W-:-:S05]  /*1880*/  VIADD R11, R11, 0x10 ;  /* 0x000000100b0b7836 */ /* 0x000fca0000000000 */
[----:B------:R-:W-:Y:S01]  /*1890*/  ISETP.NE.AND P0, PT, R11, RZ, PT ;  /* 0x000000ff0b00720c */ /* 0x000fe20003f05270 */
[----:B------:R-:W-:Y:S02]  /*18a0*/  VIADD R7, R7, 0x1000 ;  /* 0x0000100007077836 */ /* 0x000fe40000000000 */
[----:B------:R-:W-:Y:S01]  /*18b0*/  VIADD R2, R2, 0x1000 ;  /* 0x0000100002027836 */ /* 0x000fe20000000000 */
[----:B--2---:R-:W-:-:S04]  /*18c0*/  IADD3 R8, PT, PT, R10, R5, R8 ;  /* 0x000000050a087210 */ /* 0x004fc80007ffe008 */
[----:B---3--:R-:W-:-:S04]  /*18d0*/  IADD3 R6, PT, PT, R6, R8, R9 ;  /* 0x0000000806067210 */ /* 0x008fc80007ffe009 */
[----:B-----5:R-:W-:-:S04]  /*18e0*/  IADD3 R6, PT, PT, R23, R6, R22 ;  /* 0x0000000617067210 */ /* 0x020fc80007ffe016 */
[----:B------:R-:W-:-:S04]  /*18f0*/  IADD3 R6, PT, PT, R25, R6, R24 ;  /* 0x0000000619067210 */ /* 0x000fc80007ffe018 */
[----:B----4-:R-:W-:-:S04]  /*1900*/  IADD3 R6, PT, PT, R29, R6, R26 ;  /* 0x000000061d067210 */ /* 0x010fc80007ffe01a */
[----:B------:R-:W-:-:S04]  /*1910*/  IADD3 R6, PT, PT, R19, R6, R28 ;  /* 0x0000000613067210 */ /* 0x000fc80007ffe01c */
[----:B------:R-:W-:-:S04]  /*1920*/  IADD3 R6, PT, PT, R15, R6, R16 ;  /* 0x000000060f067210 */ /* 0x000fc80007ffe010 */
[----:B------:R-:W-:Y:S01]  /*1930*/  IADD3 R5, PT, PT, R21, R6, R12 ;  /* 0x0000000615057210 */ /* 0x000fe20007ffe00c */
[----:B------:R-:W-:Y:S06]  /*1940*/  @P0 BRA `(.L_x_262) ;  /* 0xfffffff800d00947 */ /* 0x000fec000383ffff */
[----:B------:R-:W-:Y:S05]  /*1950*/  BSYNC.RECONVERGENT B3 ;  /* 0x0000000000037941 */ /* 0x000fea0003800200 */
.L_x_261:
[----:B------:R-:W-:-:S07]  /*1960*/  VIADD R7, R7, 0xfffff800 ;  /* 0xfffff80007077836 */ /* 0x000fce0000000000 */
.L_x_260:
[----:B------:R-:W-:Y:S05]  /*1970*/  BSYNC.RECONVERGENT B2 ;  /* 0x0000000000027941 */ /* 0x000fea0003800200 */
.L_x_259:
[----:B------:R-:W-:-:S13]  /*1980*/  ISETP.NE.AND P0, PT, R4, RZ, PT ;  /* 0x000000ff0400720c */ /* 0x000fda0003f05270 */
[----:B------:R-:W-:Y:S05]  /*1990*/  @!P0 BRA `(.L_x_258) ;  /* 0x0000000400408947 */ /* 0x000fea0003800000 */
[----:B------:R-:W-:Y:S01]  /*19a0*/  ISETP.GE.U32.AND P1, PT, R4, 0x8, PT ;  /* 0x000000080400780c */ /* 0x000fe20003f26070 */
[----:B------:R-:W-:Y:S01]  /*19b0*/  BSSY.RECONVERGENT B2, `(.L_x_263) ;  /* 0x0000029000027945 */ /* 0x000fe20003800200 */
[----:B------:R-:W-:-:S04]  /*19c0*/  LOP3.LUT R20, R3, 0x7, RZ, 0xc0, !PT ;  /* 0x0000000703147812 */ /* 0x000fc800078ec0ff */
[----:B------:R-:W-:-:S07]  /*19d0*/  ISETP.NE.AND P0, PT, R20, RZ, PT ;  /* 0x000000ff1400720c */ /* 0x000fce0003f05270 */
[----:B------:R-:W-:Y:S06]  /*19e0*/  @!P1 BRA `(.L_x_264) ;  /* 0x0000000000949947 */ /* 0x000fec0003800000 */
[----:B------:R-:W-:-:S04]  /*19f0*/  VIADD R9, R7, UR6 ;  /* 0x0000000607097c36 */ /* 0x000fc80008000000 */
        /* <DEDUP_REMOVED lines=36> */
.L_x_264:
[----:B------:R-:W-:Y:S05]  /*1c40*/  BSYNC.RECONVERGENT B2 ;  /* 0x0000000000027941 */ /* 0x000fea0003800200 */
.L_x_263:
        /* <DEDUP_REMOVED lines=25> */
.L_x_266:
[----:B------:R-:W-:Y:S05]  /*1de0*/  BSYNC.RECONVERGENT B2 ;  /* 0x0000000000027941 */ /* 0x000fea0003800200 */
.L_x_265:
[----:B------:R-:W-:Y:S05]  /*1df0*/  @!P0 BRA `(.L_x_258) ;  /* 0x0000000000288947 */ /* 0x000fea0003800000 */
[----:B------:R-:W-:Y:S02]  /*1e00*/  VIADD R4, R7, UR6 ;  /* 0x0000000607047c36 */ /* 0x000fe40008000000 */
[----:B------:R-:W-:-:S07]  /*1e10*/  IMAD.MOV R6, RZ, RZ, -R6 ;  /* 0x000000ffff067224 */ /* 0x000fce00078e0a06 */
.L_x_267:
        /* <DEDUP_REMOVED lines=8> */
.L_x_258:
[----:B------:R-:W-:Y:S05]  /*1ea0*/  BSYNC.RECONVERGENT B1 ;  /* 0x0000000000017941 */ /* 0x000fea0003800200 */
.L_x_256:
        /* <DEDUP_REMOVED lines=42> */
.L_x_254:
[----:B------:R-:W-:Y:S05]  /*2150*/  BSYNC.RECONVERGENT B0 ;  /* 0x0000000000007941 */ /* 0x000fea0003800200 */
.L_x_239:
[----:B------:R-:W-:Y:S05]  /*2160*/  @P0 EXIT ;  /* 0x000000000000094d */ /* 0x000fea0003800000 */
[----:B-1----:R-:W1:Y:S01]  /*2170*/  LDC.64 R2, c[0x0][0x388] ;  /* 0x0000e200ff027b82 */ /* 0x002e620000000a00 */
[----:B------:R-:W0:Y:S02]  /*2180*/  LDCU UR4, c[0x0][0x398] ;  /* 0x00007300ff0477ac */ /* 0x000e240008000800 */
[----:B0-2---:R-:W-:-:S05]  /*2190*/  VIADD R9, R9, UR4 ;  /* 0x0000000409097c36 */ /* 0x005fca0008000000 */
[----:B-1----:R-:W-:Y:S01]  /*21a0*/  STG.E desc[UR8][R2.64], R9 ;  /* 0x0000000902007986 */ /* 0x002fe2000c101908 */
[----:B------:R-:W-:Y:S05]  /*21b0*/  EXIT ;  /* 0x000000000000794d */ /* 0x000fea0003800000 */
.L_x_268:
        /* <DEDUP_REMOVED lines=12> */
.L_x_278:


//--------------------- .text._ZN3cub18CUB_300001_SM_10006detail11EmptyKernelIvEEvv --------------------------
	.section	.text._ZN3cub18CUB_300001_SM_10006detail11EmptyKernelIvEEvv,"ax",@progbits
	.align	128
        .global         _ZN3cub18CUB_300001_SM_10006detail11EmptyKernelIvEEvv
        .type           _ZN3cub18CUB_300001_SM_10006detail11EmptyKernelIvEEvv,@function
        .size           _ZN3cub18CUB_300001_SM_10006detail11EmptyKernelIvEEvv,(.L_x_279 - _ZN3cub18CUB_300001_SM_10006detail11EmptyKernelIvEEvv)
        .other          _ZN3cub18CUB_300001_SM_10006detail11EmptyKernelIvEEvv,@"STO_CUDA_ENTRY STV_DEFAULT"
_ZN3cub18CUB_300001_SM_10006detail11EmptyKernelIvEEvv:
.text._ZN3cub18CUB_300001_SM_10006detail11EmptyKernelIvEEvv:
[----:B------:R-:W-:Y:S01]  /*0000*/  LDC R1, c[0x0][0x37c] ;  /* 0x0000df00ff017b82 */ /* 0x000fe20000000800 */
[----:B------:R-:W-:Y:S05]  /*0010*/  EXIT ;  /* 0x000000000000794d */ /* 0x000fea0003800000 */
.L_x_269:
        /* <DEDUP_REMOVED lines=14> */
.L_x_279:


//--------------------- .nv.shared.reserved.0     --------------------------
	.section	.nv.shared.reserved.0,"aw",@nobits
	.weak		__nv_reservedSMEM_offset_0_alias
	.size		__nv_reservedSMEM_offset_0_alias, 0, 64
	.other		__nv_reservedSMEM_offset_0_alias,@"STO_CUDA_RESERVED_SHARED STV_DEFAULT"
__nv_reservedSMEM_offset_0_alias:
	.zero		0
	.zero		64


//--------------------- .nv.global                --------------------------
	.section	.nv.global,"aw",@nobits
.nv.global:
	.type		_ZN34_INTERNAL_51f59e29_4_k_cu_26146cd56thrust24THRUST_300001_SM_1000_NS3seqE,@object
	.size		_ZN34_INTERNAL_51f59e29_4_k_cu_26146cd56thrust24THRUST_300001_SM_1000_NS3seqE,(_ZN34_INTERNAL_51f59e29_4_k_cu_26146cd54cuda3std3__48in_placeE - _ZN34_INTERNAL_51f59e29_4_k_cu_26146cd56thrust24THRUST_300001_SM_1000_NS3seqE)
_ZN34_INTERNAL_51f59e29_4_k_cu_26146cd56thrust24THRUST_300001_SM_1000_NS3seqE:
	.zero		1
	.type		_ZN34_INTERNAL_51f59e29_4_k_cu_26146cd54cuda3std3__48in_placeE,@object
	.size		_ZN34_INTERNAL_51f59e29_4_k_cu_26146cd54cuda3std3__48in_placeE,(_ZN34_INTERNAL_51f59e29_4_k_cu_26146cd54cuda3std6ranges3__45__cpo4sizeE - _ZN34_INTERNAL_51f59e29_4_k_cu_26146cd54cuda3std3__48in_placeE)
_ZN34_INTERNAL_51f59e29_4_k_cu_26146cd54cuda3std3__48in_placeE:
	.zero		1
	.type		_ZN34_INTERNAL_51f59e29_4_k_cu_26146cd54cuda3std6ranges3__45__cpo4sizeE,@object
	.size		_ZN34_INTERNAL_51f59e29_4_k_cu_26146cd54cuda3std6ranges3__45__cpo4sizeE,(_ZN34_INTERNAL_51f59e29_4_k_cu_26146cd56thrust24THRUST_300001_SM_1000_NS12placeholders2_3E - _ZN34_INTERNAL_51f59e29_4_k_cu_26146cd54cuda3std6ranges3__45__cpo4sizeE)
_ZN34_INTERNAL_51f59e29_4_k_cu_26146cd54cuda3std6ranges3__45__cpo4sizeE:
	.zero		1
	.type		_ZN34_INTERNAL_51f59e29_4_k_cu_26146cd56thrust24THRUST_300001_SM_1000_NS12placeholders2_3E,@object
	.size		_ZN34_INTERNAL_51f59e29_4_k_cu_26146cd56thrust24THRUST_300001_SM_1000_NS12placeholders2_3E,(_ZN34_INTERNAL_51f59e29_4_k_cu_26146cd54cuda3std3__45__cpo6cbeginE - _ZN34_INTERNAL_51f59e29_4_k_cu_26146cd56thrust24THRUST_300001_SM_1000_NS12placeholders2_3E)
_ZN34_INTERNAL_51f59e29_4_k_cu_26146cd56thrust24THRUST_300001_SM_1000_NS12placeholders2_3E:
	.zero		1
	.type		_ZN34_INTERNAL_51f59e29_4_k_cu_26146cd54cuda3std3__45__cpo6cbeginE,@object
	.size		_ZN34_INTERNAL_51f59e29_4_k_cu_26146cd54cuda3std3__45__cpo6cbeginE,(_ZN34_INTERNAL_51f59e29_4_k_cu_26146cd54cuda3std6ranges3__45__cpo6cbeginE - _ZN34_INTERNAL_51f59e29_4_k_cu_26146cd54cuda3std3__45__cpo6cbeginE)
_ZN34_INTERNAL_51f59e29_4_k_cu_26146cd54cuda3std3__45__cpo6cbeginE:
	.zero		1
	.type		_ZN34_INTERNAL_51f59e29_4_k_cu_26146cd54cuda3std6ranges3__45__cpo6cbeginE,@object
	.size		_ZN34_INTERNAL_51f59e29_4_k_cu_26146cd54cuda3std6ranges3__45__cpo6cbeginE,(_ZN34_INTERNAL_51f59e29_4_k_cu_26146cd56thrust24THRUST_300001_SM_1000_NS12placeholders2_7E - _ZN34_INTERNAL_51f59e29_4_k_cu_26146cd54cuda3std6ranges3__45__cpo6cbeginE)
_ZN34_INTERNAL_51f59e29_4_k_cu_26146cd54cuda3std6ranges3__45__cpo6cbeginE:
	.zero		1
	.type		_ZN34_INTERNAL_51f59e29_4_k_cu_26146cd56thrust24THRUST_300001_SM_1000_NS12placeholders2_7E,@object
	.size		_ZN34_INTERNAL_51f59e29_4_k_cu_26146cd56thrust24THRUST_300001_SM_1000_NS12placeholders2_7E,(_ZN34_INTERNAL_51f59e29_4_k_cu_26146cd54cuda3std3__45__cpo7crbeginE - _ZN34_INTERNAL_51f59e29_4_k_cu_26146cd56thrust24THRUST_300001_SM_1000_NS12placeholders2_7E)
_ZN34_INTERNAL_51f59e29_4_k_cu_26146cd56thrust24THRUST_300001_SM_1000_NS12placeholders2_7E:
	.zero		1
	.type		_ZN34_INTERNAL_51f59e29_4_k_cu_26146cd54cuda3std3__45__cpo7crbeginE,@object
	.size		_ZN34_INTERNAL_51f59e29_4_k_cu_26146cd54cuda3std3__45__cpo7crbeginE,(_ZN34_INTERNAL_51f59e29_4_k_cu_26146cd54cuda3std6ranges3__45__cpo4nextE - _ZN34_INTERNAL_51f59e29_4_k_cu_26146cd54cuda3std3__45__cpo7crbeginE)
_ZN34_INTERNAL_51f59e29_4_k_cu_26146cd54cuda3std3__45__cpo7crbeginE:
	.zero		1
	.type		_ZN34_INTERNAL_51f59e29_4_k_cu_26146cd54cuda3std6ranges3__45__cpo4nextE,@object
	.size		_ZN34_INTERNAL_51f59e29_4_k_cu_26146cd54cuda3std6ranges3__45__cpo4nextE,(_ZN34_INTERNAL_51f59e29_4_k_cu_26146cd54cuda3std6ranges3__45__cpo4swapE - _ZN34_INTERNAL_51f59e29_4_k_cu_26146cd54cuda3std6ranges3__45__cpo4nextE)
_ZN34_INTERNAL_51f59e29_4_k_cu_26146cd54cuda3std6ranges3__45__cpo4nextE:
	.zero		1
	.type		_ZN34_INTERNAL_51f59e29_4_k_cu_26146cd54cuda3std6ranges3__45__cpo4swapE,@object
	.size		_ZN34_INTERNAL_51f59e29_4_k_cu_26146cd54cuda3std6ranges3__45__cpo4swapE,(_ZN34_INTERNAL_51f59e29_4_k_cu_26146cd56thrust24THRUST_300001_SM_1000_NS8cuda_cub10par_nosyncE - _ZN34_INTERNAL_51f59e29_4_k_cu_26146cd54cuda3std6ranges3__45__cpo4swapE)
_ZN34_INTERNAL_51f59e29_4_k_cu_26146cd54cuda3std6ranges3__45__cpo4swapE:
	.zero		1
	.type		_ZN34_INTERNAL_51f59e29_4_k_cu_26146cd56thrust24THRUST_300001_SM_1000_NS8cuda_cub10par_nosyncE,@object
	.size		_ZN34_INTERNAL_51f59e29_4_k_cu_26146cd56thrust24THRUST_300001_SM_1000_NS8cuda_cub10par_nosyncE,(_ZN34_INTERNAL_51f59e29_4_k_cu_26146cd56thrust24THRUST_300001_SM_1000_NS12placeholders2_9E - _ZN34_INTERNAL_51f59e29_4_k_cu_26146cd56thrust24THRUST_300001_SM_1000_NS8cuda_cub10par_nosyncE)
_ZN34_INTERNAL_51f59e29_4_k_cu_26146cd56thrust24THRUST_300001_SM_1000_NS8cuda_cub10par_nosyncE:
	.zero		1
	.type		_ZN34_INTERNAL_51f59e29_4_k_cu_26146cd56thrust24THRUST_300001_SM_1000_NS12placeholders2_9E,@object
	.size		_ZN34_INTERNAL_51f59e29_4_k_cu_26146cd56thrust24THRUST_300001_SM_1000_NS12placeholders2_9E,(_ZN34_INTERNAL_51f59e29_4_k_cu_26146cd54cuda3std3__436_GLOBAL__N__51f59e29_4_k_cu_26146cd56ignoreE - _ZN34_INTERNAL_51f59e29_4_k_cu_26146cd56thrust24THRUST_300001_SM_1000_NS12placeholders2_9E)
_ZN34_INTERNAL_51f59e29_4_k_cu_26146cd56thrust24THRUST_300001_SM_1000_NS12placeholders2_9E:
	.zero		1
	.type		_ZN34_INTERNAL_51f59e29_4_k_cu_26146cd54cuda3std3__436_GLOBAL__N__51f59e29_4_k_cu_26146cd56ignoreE,@object
	.size		_ZN34_INTERNAL_51f59e29_4_k_cu_26146cd54cuda3std3__436_GLOBAL__N__51f59e29_4_k_cu_26146cd56ignoreE,(_ZN34_INTERNAL_51f59e29_4_k_cu_26146cd54cuda3std6ranges3__45__cpo4dataE - _ZN34_INTERNAL_51f59e29_4_k_cu_26146cd54cuda3std3__436_GLOBAL__N__51f59e29_4_k_cu_26146cd56ignoreE)
_ZN34_INTERNAL_51f59e29_4_k_cu_26146cd54cuda3std3__436_GLOBAL__N__51f59e29_4_k_cu_26146cd56ignoreE:
	.zero		1
	.type		_ZN34_INTERNAL_51f59e29_4_k_cu_26146cd54cuda3std6ranges3__45__cpo4dataE,@object
	.size		_ZN34_INTERNAL_51f59e29_4_k_cu_26146cd54cuda3std6ranges3__45__cpo4dataE,(_ZN34_INTERNAL_51f59e29_4_k_cu_26146cd56thrust24THRUST_300001_SM_1000_NS12placeholders2_1E - _ZN34_INTERNAL_51f59e29_4_k_cu_26146cd54cuda3std6ranges3__45__cpo4dataE)
_ZN34_INTERNAL_51f59e29_4_k_cu_26146cd54cuda3std6ranges3__45__cpo4dataE:
	.zero		1
	.type		_ZN34_INTERNAL_51f59e29_4_k_cu_26146cd56thrust24THRUST_300001_SM_1000_NS12placeholders2_1E,@object
	.size		_ZN34_INTERNAL_51f59e29_4_k_cu_26146cd56thrust24THRUST_300001_SM_1000_NS12placeholders2_1E,(_ZN34_INTERNAL_51f59e29_4_k_cu_26146cd54cuda3std3__45__cpo5beginE - _ZN34_INTERNAL_51f59e29_4_k_cu_26146cd56thrust24THRUST_300001_SM_1000_NS12placeholders2_1E)
_ZN34_INTERNAL_51f59e29_4_k_cu_26146cd56thrust24THRUST_300001_SM_1000_NS12placeholders2_1E:
	.zero		1
	.type		_ZN34_INTERNAL_51f59e29_4_k_cu_26146cd54cuda3std3__45__cpo5beginE,@object
	.size		_ZN34_INTERNAL_51f59e29_4_k_cu_26146cd54cuda3std3__45__cpo5beginE,(_ZN34_INTERNAL_51f59e29_4_k_cu_26146cd54cuda3std6ranges3__45__cpo5beginE - _ZN34_INTERNAL_51f59e29_4_k_cu_26146cd54cuda3std3__45__cpo5beginE)
_ZN34_INTERNAL_51f59e29_4_k_cu_26146cd54cuda3std3__45__cpo5beginE:
	.zero		1
	.type		_ZN34_INTERNAL_51f59e29_4_k_cu_26146cd54cuda3std6ranges3__45__cpo5beginE,@object
	.size		_ZN34_INTERNAL_51f59e29_4_k_cu_26146cd54cuda3std6ranges3__45__cpo5beginE,(_ZN34_INTERNAL_51f59e29_4_k_cu_26146cd56thrust24THRUST_300001_SM_1000_NS12placeholders2_5E - _ZN34_INTERNAL_51f59e29_4_k_cu_26146cd54cuda3std6ranges3__45__cpo5beginE)
_ZN34_INTERNAL_51f59e29_4_k_cu_26146cd54cuda3std6ranges3__45__cpo5beginE:
	.zero		1
	.type		_ZN34_INTERNAL_51f59e29_4_k_cu_26146cd56thrust24THRUST_300001_SM_1000_NS12placeholders2_5E,@object
	.size		_ZN34_INTERNAL_51f59e29_4_k_cu_26146cd56thrust24THRUST_300001_SM_1000_NS12placeholders2_5E,(_ZN34_INTERNAL_51f59e29_4_k_cu_26146cd54cuda3std3__45__cpo6rbeginE - _ZN34_INTERNAL_51f59e29_4_k_cu_26146cd56thrust24THRUST_300001_SM_1000_NS12placeholders2_5E)
_ZN34_INTERNAL_51f59e29_4_k_cu_26146cd56thrust24THRUST_300001_SM_1000_NS12placeholders2_5E:
	.zero		1
	.type		_ZN34_INTERNAL_51f59e29_4_k_cu_26146cd54cuda3std3__45__cpo6rbeginE,@object
	.size		_ZN34_INTERNAL_51f59e29_4_k_cu_26146cd54cuda3std3__45__cpo6rbeginE,(_ZN34_INTERNAL_51f59e29_4_k_cu_26146cd54cuda3std6ranges3__45__cpo7advanceE - _ZN34_INTERNAL_51f59e29_4_k_cu_26146cd54cuda3std3__45__cpo6rbeginE)
_ZN34_INTERNAL_51f59e29_4_k_cu_26146cd54cuda3std3__45__cpo6rbeginE:
	.zero		1
	.type		_ZN34_INTERNAL_51f59e29_4_k_cu_26146cd54cuda3std6ranges3__45__cpo7advanceE,@object
	.size		_ZN34_INTERNAL_51f59e29_4_k_cu_26146cd54cuda3std6ranges3__45__cpo7advanceE,(_ZN34_INTERNAL_51f59e29_4_k_cu_26146cd54cuda3std3__47nulloptE - _ZN34_INTERNAL_51f59e29_4_k_cu_26146cd54cuda3std6ranges3__45__cpo7advanceE)
_ZN34_INTERNAL_51f59e29_4_k_cu_26146cd54cuda3std6ranges3__45__cpo7advanceE:
	.zero		1
	.type		_ZN34_INTERNAL_51f59e29_4_k_cu_26146cd54cuda3std3__47nulloptE,@object
	.size		_ZN34_INTERNAL_51f59e29_4_k_cu_26146cd54cuda3std3__47nulloptE,(_ZN34_INTERNAL_51f59e29_4_k_cu_26146cd54cuda3std6ranges3__45__cpo8distanceE - _ZN34_INTERNAL_51f59e29_4_k_cu_26146cd54cuda3std3__47nulloptE)
_ZN34_INTERNAL_51f59e29_4_k_cu_26146cd54cuda3std3__47nulloptE:
	.zero		1
	.type		_ZN34_INTERNAL_51f59e29_4_k_cu_26146cd54cuda3std6ranges3__45__cpo8distanceE,@object
	.size		_ZN34_INTERNAL_51f59e29_4_k_cu_26146cd54cuda3std6ranges3__45__cpo8distanceE,(_ZN34_INTERNAL_51f59e29_4_k_cu_26146cd56thrust24THRUST_300001_SM_1000_NS12placeholders3_10E - _ZN34_INTERNAL_51f59e29_4_k_cu_26146cd54cuda3std6ranges3__45__cpo8distanceE)
_ZN34_INTERNAL_51f59e29_4_k_cu_26146cd54cuda3std6ranges3__45__cpo8distanceE:
	.zero		1
	.type		_ZN34_INTERNAL_51f59e29_4_k_cu_26146cd56thrust24THRUST_300001_SM_1000_NS12placeholders3_10E,@object
	.size		_ZN34_INTERNAL_51f59e29_4_k_cu_26146cd56thrust24THRUST_300001_SM_1000_NS12placeholders3_10E,(_ZN34_INTERNAL_51f59e29_4_k_cu_26146cd54cuda3std3__419piecewise_constructE - _ZN34_INTERNAL_51f59e29_4_k_cu_26146cd56thrust24THRUST_300001_SM_1000_NS12placeholders3_10E)
_ZN34_INTERNAL_51f59e29_4_k_cu_26146cd56thrust24THRUST_300001_SM_1000_NS12placeholders3_10E:
	.zero		1
	.type		_ZN34_INTERNAL_51f59e29_4_k_cu_26146cd54cuda3std3__419piecewise_constructE,@object
	.size		_ZN34_INTERNAL_51f59e29_4_k_cu_26146cd54cuda3std3__419piecewise_constructE,(_ZN34_INTERNAL_51f59e29_4_k_cu_26146cd54cuda3std6ranges3__45__cpo5cdataE - _ZN34_INTERNAL_51f59e29_4_k_cu_26146cd54cuda3std3__419piecewise_constructE)
_ZN34_INTERNAL_51f59e29_4_k_cu_26146cd54cuda3std3__419piecewise_constructE:
	.zero		1
	.type		_ZN34_INTERNAL_51f59e29_4_k_cu_26146cd54cuda3std6ranges3__45__cpo5cdataE,@object
	.size		_ZN34_INTERNAL_51f59e29_4_k_cu_26146cd54cuda3std6ranges3__45__cpo5cdataE,(_ZN34_INTERNAL_51f59e29_4_k_cu_26146cd56thrust24THRUST_300001_SM_1000_NS12placeholders2_2E - _ZN34_INTERNAL_51f59e29_4_k_cu_26146cd54cuda3std6ranges3__45__cpo5cdataE)
_ZN34_INTERNAL_51f59e29_4_k_cu_26146cd54cuda3std6ranges3__45__cpo5cdataE:
	.zero		1
	.type		_ZN34_INTERNAL_51f59e29_4_k_cu_26146cd56thrust24THRUST_300001_SM_1000_NS12placeholders2_2E,@object
	.size		_ZN34_INTERNAL_51f59e29_4_k_cu_26146cd56thrust24THRUST_300001_SM_1000_NS12placeholders2_2E,(_ZN34_INTERNAL_51f59e29_4_k_cu_26146cd54cuda3std3__45__cpo3endE - _ZN34_INTERNAL_51f59e29_4_k_cu_26146cd56thrust24THRUST_300001_SM_1000_NS12placeholders2_2E)
_ZN34_INTERNAL_51f59e29_4_k_cu_26146cd56thrust24THRUST_300001_SM_1000_NS12placeholders2_2E:
	.zero		1
	.type		_ZN34_INTERNAL_51f59e29_4_k_cu_26146cd54cuda3std3__45__cpo3endE,@object
	.size		_ZN34_INTERNAL_51f59e29_4_k_cu_26146cd54cuda3std3__45__cpo3endE,(_ZN34_INTERNAL_51f59e29_4_k_cu_26146cd54cuda3std6ranges3__45__cpo3endE - _ZN34_INTERNAL_51f59e29_4_k_cu_26146cd54cuda3std3__45__cpo3endE)
_ZN34_INTERNAL_51f59e29_4_k_cu_26146cd54cuda3std3__45__cpo3endE:
	.zero		1
	.type		_ZN34_INTERNAL_51f59e29_4_k_cu_26146cd54cuda3std6ranges3__45__cpo3endE,@object
	.size		_ZN34_INTERNAL_51f59e29_4_k_cu_26146cd54cuda3std6ranges3__45__cpo3endE,(_ZN34_INTERNAL_51f59e29_4_k_cu_26146cd56thrust24THRUST_300001_SM_1000_NS12placeholders2_6E - _ZN34_INTERNAL_51f59e29_4_k_cu_26146cd54cuda3std6ranges3__45__cpo3endE)
_ZN34_INTERNAL_51f59e29_4_k_cu_26146cd54cuda3std6ranges3__45__cpo3endE:
	.zero		1
	.type		_ZN34_INTERNAL_51f59e29_4_k_cu_26146cd56thrust24THRUST_300001_SM_1000_NS12placeholders2_6E,@object
	.size		_ZN34_INTERNAL_51f59e29_4_k_cu_26146cd56thrust24THRUST_300001_SM_1000_NS12placeholders2_6E,(_ZN34_INTERNAL_51f59e29_4_k_cu_26146cd54cuda3std3__45__cpo4rendE - _ZN34_INTERNAL_51f59e29_4_k_cu_26146cd56thrust24THRUST_300001_SM_1000_NS12placeholders2_6E)
_ZN34_INTERNAL_51f59e29_4_k_cu_26146cd56thrust24THRUST_300001_SM_1000_NS12placeholders2_6E:
	.zero		1
	.type		_ZN34_INTERNAL_51f59e29_4_k_cu_26146cd54cuda3std3__45__cpo4rendE,@object
	.size		_ZN34_INTERNAL_51f59e29_4_k_cu_26146cd54cuda3std3__45__cpo4rendE,(_ZN34_INTERNAL_51f59e29_4_k_cu_26146cd54cuda3std6ranges3__45__cpo9iter_swapE - _ZN34_INTERNAL_51f59e29_4_k_cu_26146cd54cuda3std3__45__cpo4rendE)
_ZN34_INTERNAL_51f59e29_4_k_cu_26146cd54cuda3std3__45__cpo4rendE:
	.zero		1
	.type		_ZN34_INTERNAL_51f59e29_4_k_cu_26146cd54cuda3std6ranges3__45__cpo9iter_swapE,@object
	.size		_ZN34_INTERNAL_51f59e29_4_k_cu_26146cd54cuda3std6ranges3__45__cpo9iter_swapE,(_ZN34_INTERNAL_51f59e29_4_k_cu_26146cd54cuda3std3__48unexpectE - _ZN34_INTERNAL_51f59e29_4_k_cu_26146cd54cuda3std6ranges3__45__cpo9iter_swapE)
_ZN34_INTERNAL_51f59e29_4_k_cu_26146cd54cuda3std6ranges3__45__cpo9iter_swapE:
	.zero		1
	.type		_ZN34_INTERNAL_51f59e29_4_k_cu_26146cd54cuda3std3__48unexpectE,@object
	.size		_ZN34_INTERNAL_51f59e29_4_k_cu_26146cd54cuda3std3__48unexpectE,(_ZN34_INTERNAL_51f59e29_4_k_cu_26146cd56thrust24THRUST_300001_SM_1000_NS8cuda_cub3parE - _ZN34_INTERNAL_51f59e29_4_k_cu_26146cd54cuda3std3__48unexpectE)
_ZN34_INTERNAL_51f59e29_4_k_cu_26146cd54cuda3std3__48unexpectE:
	.zero		1
	.type		_ZN34_INTERNAL_51f59e29_4_k_cu_26146cd56thrust24THRUST_300001_SM_1000_NS8cuda_cub3parE,@object
	.size		_ZN34_INTERNAL_51f59e29_4_k_cu_26146cd56thrust24THRUST_300001_SM_1000_NS8cuda_cub3parE,(_ZN34_INTERNAL_51f59e29_4_k_cu_26146cd56thrust24THRUST_300001_SM_1000_NS12placeholders2_4E - _ZN34_INTERNAL_51f59e29_4_k_cu_26146cd56thrust24THRUST_300001_SM_1000_NS8cuda_cub3parE)
_ZN34_INTERNAL_51f59e29_4_k_cu_26146cd56thrust24THRUST_300001_SM_1000_NS8cuda_cub3parE:
	.zero		1
	.type		_ZN34_INTERNAL_51f59e29_4_k_cu_26146cd56thrust24THRUST_300001_SM_1000_NS12placeholders2_4E,@object
	.size		_ZN34_INTERNAL_51f59e29_4_k_cu_26146cd56thrust24THRUST_300001_SM_1000_NS12placeholders2_4E,(_ZN34_INTERNAL_51f59e29_4_k_cu_26146cd54cuda3std3__45__cpo4cendE - _ZN34_INTERNAL_51f59e29_4_k_cu_26146cd56thrust24THRUST_300001_SM_1000_NS12placeholders2_4E)
_ZN34_INTERNAL_51f59e29_4_k_cu_26146cd56thrust24THRUST_300001_SM_1000_NS12placeholders2_4E:
	.zero		1
	.type		_ZN34_INTERNAL_51f59e29_4_k_cu_26146cd54cuda3std3__45__cpo4cendE,@object
	.size		_ZN34_INTERNAL_51f59e29_4_k_cu_26146cd54cuda3std3__45__cpo4cendE,(_ZN34_INTERNAL_51f59e29_4_k_cu_26146cd54cuda3std6ranges3__45__cpo4cendE - _ZN34_INTERNAL_51f59e29_4_k_cu_26146cd54cuda3std3__45__cpo4cendE)
_ZN34_INTERNAL_51f59e29_4_k_cu_26146cd54cuda3std3__45__cpo4cendE:
	.zero		1
	.type		_ZN34_INTERNAL_51f59e29_4_k_cu_26146cd54cuda3std6ranges3__45__cpo4cendE,@object
	.size		_ZN34_INTERNAL_51f59e29_4_k_cu_26146cd54cuda3std6ranges3__45__cpo4cendE,(_ZN34_INTERNAL_51f59e29_4_k_cu_26146cd54cuda3std3__420unreachable_sentinelE - _ZN34_INTERNAL_51f59e29_4_k_cu_26146cd54cuda3std6ranges3__45__cpo4cendE)
_ZN34_INTERNAL_51f59e29_4_k_cu_26146cd54cuda3std6ranges3__45__cpo4cendE:
	.zero		1
	.type		_ZN34_INTERNAL_51f59e29_4_k_cu_26146cd54cuda3std3__420unreachable_sentinelE,@object
	.size		_ZN34_INTERNAL_51f59e29_4_k_cu_26146cd54cuda3std3__420unreachable_sentinelE,(_ZN34_INTERNAL_51f59e29_4_k_cu_26146cd54cuda3std6ranges3__45__cpo5ssizeE - _ZN34_INTERNAL_51f59e29_4_k_cu_26146cd54cuda3std3__420unreachable_sentinelE)
_ZN34_INTERNAL_51f59e29_4_k_cu_26146cd54cuda3std3__420unreachable_sentinelE:
	.zero		1
	.type		_ZN34_INTERNAL_51f59e29_4_k_cu_26146cd54cuda3std6ranges3__45__cpo5ssizeE,@object
	.size		_ZN34_INTERNAL_51f59e29_4_k_cu_26146cd54cuda3std6ranges3__45__cpo5ssizeE,(_ZN34_INTERNAL_51f59e29_4_k_cu_26146cd56thrust24THRUST_300001_SM_1000_NS12placeholders2_8E - _ZN34_INTERNAL_51f59e29_4_k_cu_26146cd54cuda3std6ranges3__45__cpo5ssizeE)
_ZN34_INTERNAL_51f59e29_4_k_cu_26146cd54cuda3std6ranges3__45__cpo5ssizeE:
	.zero		1
	.type		_ZN34_INTERNAL_51f59e29_4_k_cu_26146cd56thrust24THRUST_300001_SM_1000_NS12placeholders2_8E,@object
	.size		_ZN34_INTERNAL_51f59e29_4_k_cu_26146cd56thrust24THRUST_300001_SM_1000_NS12placeholders2_8E,(_ZN34_INTERNAL_51f59e29_4_k_cu_26146cd54cuda3std3__45__cpo5crendE - _ZN34_INTERNAL_51f59e29_4_k_cu_26146cd56thrust24THRUST_300001_SM_1000_NS12placeholders2_8E)
_ZN34_INTERNAL_51f59e29_4_k_cu_26146cd56thrust24THRUST_300001_SM_1000_NS12placeholders2_8E:
	.zero		1
	.type		_ZN34_INTERNAL_51f59e29_4_k_cu_26146cd54cuda3std3__45__cpo5crendE,@object
	.size		_ZN34_INTERNAL_51f59e29_4_k_cu_26146cd54cuda3std3__45__cpo5crendE,(_ZN34_INTERNAL_51f59e29_4_k_cu_26146cd54cuda3std6ranges3__45__cpo4prevE - _ZN34_INTERNAL_51f59e29_4_k_cu_26146cd54cuda3std3__45__cpo5crendE)
_ZN34_INTERNAL_51f59e29_4_k_cu_26146cd54cuda3std3__45__cpo5crendE:
	.zero		1
	.type		_ZN34_INTERNAL_51f59e29_4_k_cu_26146cd54cuda3std6ranges3__45__cpo4prevE,@object
	.size		_ZN34_INTERNAL_51f59e29_4_k_cu_26146cd54cuda3std6ranges3__45__cpo4prevE,(_ZN34_INTERNAL_51f59e29_4_k_cu_26146cd54cuda3std6ranges3__45__cpo9iter_moveE - _ZN34_INTERNAL_51f59e29_4_k_cu_26146cd54cuda3std6ranges3__45__cpo4prevE)
_ZN34_INTERNAL_51f59e29_4_k_cu_26146cd54cuda3std6ranges3__45__cpo4prevE:
	.zero		1
	.type		_ZN34_INTERNAL_51f59e29_4_k_cu_26146cd54cuda3std6ranges3__45__cpo9iter_moveE,@object
	.size		_ZN34_INTERNAL_51f59e29_4_k_cu_26146cd54cuda3std6ranges3__45__cpo9iter_moveE,(_ZN34_INTERNAL_51f59e29_4_k_cu_26146cd56thrust24THRUST_300001_SM_1000_NS6system6detail10sequential3seqE - _ZN34_INTERNAL_51f59e29_4_k_cu_26146cd54cuda3std6ranges3__45__cpo9iter_moveE)
_ZN34_INTERNAL_51f59e29_4_k_cu_26146cd54cuda3std6ranges3__45__cpo9iter_moveE:
	.zero		1
	.type		_ZN34_INTERNAL_51f59e29_4_k_cu_26146cd56thrust24THRUST_300001_SM_1000_NS6system6detail10sequential3seqE,@object
	.size		_ZN34_INTERNAL_51f59e29_4_k_cu_26146cd56thrust24THRUST_300001_SM_1000_NS6system6detail10sequential3seqE,(.L_31 - _ZN34_INTERNAL_51f59e29_4_k_cu_26146cd56thrust24THRUST_300001_SM_1000_NS6system6detail10sequential3seqE)
_ZN34_INTERNAL_51f59e29_4_k_cu_26146cd56thrust24THRUST_300001_SM_1000_NS6system6detail10sequential3seqE:
	.zero		1
.L_31:


//--------------------- .nv.shared._ZN3cub18CUB_300001_SM_10006detail6reduce28DeviceReduceSingleTileKernelINS2_10policy_hubIiyN4cuda3std3__44plusIiEEE10Policy1000EPiSC_iS9_iiNS7_10__identityEEEvT0_T1_T2_T3_T4_T6_ --------------------------
	.section	.nv.shared._ZN3cub18CUB_300001_SM_10006detail6reduce28DeviceReduceSingleTileKernelINS2_10policy_hubIiyN4cuda3std3__44plusIiEEE10Policy1000EPiSC_iS9_iiNS7_10__identityEEEvT0_T1_T2_T3_T4_T6_,"aw",@nobits
	.sectionflags	@""
	.align	4
.nv.shared._ZN3cub18CUB_300001_SM_10006detail6reduce28DeviceReduceSingleTileKernelINS2_10policy_hubIiyN4cuda3std3__44plusIiEEE10Policy1000EPiSC_iS9_iiNS7_10__identityEEEvT0_T1_T2_T3_T4_T6_:
	.zero		1068


//--------------------- .nv.shared._ZN3cub18CUB_300001_SM_10006detail6reduce18DeviceReduceKernelINS2_10policy_hubIiyN4cuda3std3__44plusIiEEE10Policy1000EN6thrust24THRUST_300001_SM_1000_NS6detail15normal_iteratorINSD_10device_ptrIcEEEEyS9_iNS7_10__identityEEEvT0_PT3_T1_NS0_13GridEvenShareISN_EET2_T4_ --------------------------
	.section	.nv.shared._ZN3cub18CUB_300001_SM_10006detail6reduce18DeviceReduceKernelINS2_10policy_hubIiyN4cuda3std3__44plusIiEEE10Policy1000EN6thrust24THRUST_300001_SM_1000_NS6detail15normal_iteratorINSD_10device_ptrIcEEEEyS9_iNS7_10__identityEEEvT0_PT3_T1_NS0_13GridEvenShareISN_EET2_T4_,"aw",@nobits
	.sectionflags	@""
	.align	4
.nv.shared._ZN3cub18CUB_300001_SM_10006detail6reduce18DeviceReduceKernelINS2_10policy_hubIiyN4cuda3std3__44plusIiEEE10Policy1000EN6thrust24THRUST_300001_SM_1000_NS6detail15normal_iteratorINSD_10device_ptrIcEEEEyS9_iNS7_10__identityEEEvT0_PT3_T1_NS0_13GridEvenShareISN_EET2_T4_:
	.zero		1068


//--------------------- .nv.shared._ZN3cub18CUB_300001_SM_10006detail6reduce28DeviceReduceSingleTileKernelINS2_10policy_hubIiyN4cuda3std3__44plusIiEEE10Policy1000EN6thrust24THRUST_300001_SM_1000_NS6detail15normal_iteratorINSD_10device_ptrIcEEEEPiyS9_iiNS7_10__identityEEEvT0_T1_T2_T3_T4_T6_ --------------------------
	.section	.nv.shared._ZN3cub18CUB_300001_SM_10006detail6reduce28DeviceReduceSingleTileKernelINS2_10policy_hubIiyN4cuda3std3__44plusIiEEE10Policy1000EN6thrust24THRUST_300001_SM_1000_NS6detail15normal_iteratorINSD_10device_ptrIcEEEEPiyS9_iiNS7_10__identityEEEvT0_T1_T2_T3_T4_T6_,"aw",@nobits
	.sectionflags	@""
	.align	4
.nv.shared._ZN3cub18CUB_300001_SM_10006detail6reduce28DeviceReduceSingleTileKernelINS2_10policy_hubIiyN4cuda3std3__44plusIiEEE10Policy1000EN6thrust24THRUST_300001_SM_1000_NS6detail15normal_iteratorINSD_10device_ptrIcEEEEPiyS9_iiNS7_10__identityEEEvT0_T1_T2_T3_T4_T6_:
	.zero		1068


//--------------------- .nv.shared._ZN3cub18CUB_300001_SM_10006detail6reduce28DeviceReduceSingleTileKernelINS2_10policy_hubIijN4cuda3std3__44plusIiEEE10Policy1000EPiSC_iS9_iiNS7_10__identityEEEvT0_T1_T2_T3_T4_T6_ --------------------------
	.section	.nv.shared._ZN3cub18CUB_300001_SM_10006detail6reduce28DeviceReduceSingleTileKernelINS2_10policy_hubIijN4cuda3std3__44plusIiEEE10Policy1000EPiSC_iS9_iiNS7_10__identityEEEvT0_T1_T2_T3_T4_T6_,"aw",@nobits
	.sectionflags	@""
	.align	4
.nv.shared._ZN3cub18CUB_300001_SM_10006detail6reduce28DeviceReduceSingleTileKernelINS2_10policy_hubIijN4cuda3std3__44plusIiEEE10Policy1000EPiSC_iS9_iiNS7_10__identityEEEvT0_T1_T2_T3_T4_T6_:
	.zero		1068


//--------------------- .nv.shared._ZN3cub18CUB_300001_SM_10006detail6reduce18DeviceReduceKernelINS2_10policy_hubIijN4cuda3std3__44plusIiEEE10Policy1000EN6thrust24THRUST_300001_SM_1000_NS6detail15normal_iteratorINSD_10device_ptrIcEEEEjS9_iNS7_10__identityEEEvT0_PT3_T1_NS0_13GridEvenShareISN_EET2_T4_ --------------------------
	.section	.nv.shared._ZN3cub18CUB_300001_SM_10006detail6reduce18DeviceReduceKernelINS2_10policy_hubIijN4cuda3std3__44plusIiEEE10Policy1000EN6thrust24THRUST_300001_SM_1000_NS6detail15normal_iteratorINSD_10device_ptrIcEEEEjS9_iNS7_10__identityEEEvT0_PT3_T1_NS0_13GridEvenShareISN_EET2_T4_,"aw",@nobits
	.sectionflags	@""
	.align	4
.nv.shared._ZN3cub18CUB_300001_SM_10006detail6reduce18DeviceReduceKernelINS2_10policy_hubIijN4cuda3std3__44plusIiEEE10Policy1000EN6thrust24THRUST_300001_SM_1000_NS6detail15normal_iteratorINSD_10device_ptrIcEEEEjS9_iNS7_10__identityEEEvT0_PT3_T1_NS0_13GridEvenShareISN_EET2_T4_:
	.zero		1068


//--------------------- .nv.shared._ZN3cub18CUB_300001_SM_10006detail6reduce28DeviceReduceSingleTileKernelINS2_10policy_hubIijN4cuda3std3__44plusIiEEE10Policy1000EN6thrust24THRUST_300001_SM_1000_NS6detail15normal_iteratorINSD_10device_ptrIcEEEEPijS9_iiNS7_10__identityEEEvT0_T1_T2_T3_T4_T6_ --------------------------
	.section	.nv.shared._ZN3cub18CUB_300001_SM_10006detail6reduce28DeviceReduceSingleTileKernelINS2_10policy_hubIijN4cuda3std3__44plusIiEEE10Policy1000EN6thrust24THRUST_300001_SM_1000_NS6detail15normal_iteratorINSD_10device_ptrIcEEEEPijS9_iiNS7_10__identityEEEvT0_T1_T2_T3_T4_T6_,"aw",@nobits
	.sectionflags	@""
	.align	4
.nv.shared._ZN3cub18CUB_300001_SM_10006detail6reduce28DeviceReduceSingleTileKernelINS2_10policy_hubIijN4cuda3std3__44plusIiEEE10Policy1000EN6thrust24THRUST_300001_SM_1000_NS6detail15normal_iteratorINSD_10device_ptrIcEEEEPijS9_iiNS7_10__identityEEEvT0_T1_T2_T3_T4_T6_:
	.zero		1068


//--------------------- .nv.constant0._ZN3cub18CUB_300001_SM_10006detail9transform16transform_kernelINS2_10policy_hubILb1EN4cuda3std3__45tupleIJN6thrust24THRUST_300001_SM_1000_NS6detail15normal_iteratorINSA_10device_ptrIcEEEESF_EEEE10policy1000El9seq_scoreSF_JPcSK_EEEvT0_iT1_T2_DpNS2_10kernel_argIT3_EE --------------------------
	.section	.nv.constant0._ZN3cub18CUB_300001_SM_10006detail9transform16transform_kernelINS2_10policy_hubILb1EN4cuda3std3__45tupleIJN6thrust24THRUST_300001_SM_1000_NS6detail15normal_iteratorINSA_10device_ptrIcEEEESF_EEEE10policy1000El9seq_scoreSF_JPcSK_EEEvT0_iT1_T2_DpNS2_10kernel_argIT3_EE,"a",@progbits
	.sectionflags	@""
	.align	4
.nv.constant0._ZN3cub18CUB_300001_SM_10006detail9transform16transform_kernelINS2_10policy_hubILb1EN4cuda3std3__45tupleIJN6thrust24THRUST_300001_SM_1000_NS6detail15normal_iteratorINSA_10device_ptrIcEEEESF_EEEE10policy1000El9seq_scoreSF_JPcSK_EEEvT0_iT1_T2_DpNS2_10kernel_argIT3_EE:
	.zero		952


//--------------------- .nv.constant0._ZN3cub18CUB_300001_SM_10006detail9transform16transform_kernelINS2_10policy_hubILb1EN4cuda3std3__45tupleIJN6thrust24THRUST_300001_SM_1000_NS6detail15normal_iteratorINSA_10device_ptrIcEEEESF_EEEE10policy1000Ei9seq_scoreSF_JPcSK_EEEvT0_iT1_T2_DpNS2_10kernel_argIT3_EE --------------------------
	.section	.nv.constant0._ZN3cub18CUB_300001_SM_10006detail9transform16transform_kernelINS2_10policy_hubILb1EN4cuda3std3__45tupleIJN6thrust24THRUST_300001_SM_1000_NS6detail15normal_iteratorINSA_10device_ptrIcEEEESF_EEEE10policy1000Ei9seq_scoreSF_JPcSK_EEEvT0_iT1_T2_DpNS2_10kernel_argIT3_EE,"a",@progbits
	.sectionflags	@""
	.align	4
.nv.constant0._ZN3cub18CUB_300001_SM_10006detail9transform16transform_kernelINS2_10policy_hubILb1EN4cuda3std3__45tupleIJN6thrust24THRUST_300001_SM_1000_NS6detail15normal_iteratorINSA_10device_ptrIcEEEESF_EEEE10policy1000Ei9seq_scoreSF_JPcSK_EEEvT0_iT1_T2_DpNS2_10kernel_argIT3_EE:
	.zero		952


//--------------------- .nv.constant0._ZN3cub18CUB_300001_SM_10006detail8for_each13static_kernelINS2_12policy_hub_t12policy_500_tEmN6thrust24THRUST_300001_SM_1000_NS8cuda_cub20__uninitialized_fill7functorINS7_10device_ptrIcEEcEEEEvT0_T1_ --------------------------
	.section	.nv.constant0._ZN3cub18CUB_300001_SM_10006detail8for_each13static_kernelINS2_12policy_hub_t12policy_500_tEmN6thrust24THRUST_300001_SM_1000_NS8cuda_cub20__uninitialized_fill7functorINS7_10device_ptrIcEEcEEEEvT0_T1_,"a",@progbits
	.sectionflags	@""
	.align	4
.nv.constant0._ZN3cub18CUB_300001_SM_10006detail8for_each13static_kernelINS2_12policy_hub_t12policy_500_tEmN6thrust24THRUST_300001_SM_1000_NS8cuda_cub20__uninitialized_fill7functorINS7_10device_ptrIcEEcEEEEvT0_T1_:
	.zero		920


//--------------------- .nv.constant0._ZN3cub18CUB_300001_SM_10006detail6reduce28DeviceReduceSingleTileKernelINS2_10policy_hubIiyN4cuda3std3__44plusIiEEE10Policy1000EPiSC_iS9_iiNS7_10__identityEEEvT0_T1_T2_T3_T4_T6_ --------------------------
	.section	.nv.constant0._ZN3cub18CUB_300001_SM_10006detail6reduce28DeviceReduceSingleTileKernelINS2_10policy_hubIiyN4cuda3std3__44plusIiEEE10Policy1000EPiSC_iS9_iiNS7_10__identityEEEvT0_T1_T2_T3_T4_T6_,"a",@progbits
	.sectionflags	@""
	.align	4
.nv.constant0._ZN3cub18CUB_300001_SM_10006detail6reduce28DeviceReduceSingleTileKernelINS2_10policy_hubIiyN4cuda3std3__44plusIiEEE10Policy1000EPiSC_iS9_iiNS7_10__identityEEEvT0_T1_T2_T3_T4_T6_:
	.zero		925


//--------------------- .nv.constant0._ZN3cub18CUB_300001_SM_10006detail6reduce18DeviceReduceKernelINS2_10policy_hubIiyN4cuda3std3__44plusIiEEE10Policy1000EN6thrust24THRUST_300001_SM_1000_NS6detail15normal_iteratorINSD_10device_ptrIcEEEEyS9_iNS7_10__identityEEEvT0_PT3_T1_NS0_13GridEvenShareISN_EET2_T4_ --------------------------
	.section	.nv.constant0._ZN3cub18CUB_300001_SM_10006detail6reduce18DeviceReduceKernelINS2_10policy_hubIiyN4cuda3std3__44plusIiEEE10Policy1000EN6thrust24THRUST_300001_SM_1000_NS6detail15normal_iteratorINSD_10device_ptrIcEEEEyS9_iNS7_10__identityEEEvT0_PT3_T1_NS0_13GridEvenShareISN_EET2_T4_,"a",@progbits
	.sectionflags	@""
	.align	4
.nv.constant0._ZN3cub18CUB_300001_SM_10006detail6reduce18DeviceReduceKernelINS2_10policy_hubIiyN4cuda3std3__44plusIiEEE10Policy1000EN6thrust24THRUST_300001_SM_1000_NS6detail15normal_iteratorINSD_10device_ptrIcEEEEyS9_iNS7_10__identityEEEvT0_PT3_T1_NS0_13GridEvenShareISN_EET2_T4_:
	.zero		994


//--------------------- .nv.constant0._ZN3cub18CUB_300001_SM_10006detail6reduce28DeviceReduceSingleTileKernelINS2_10policy_hubIiyN4cuda3std3__44plusIiEEE10Policy1000EN6thrust24THRUST_300001_SM_1000_NS6detail15normal_iteratorINSD_10device_ptrIcEEEEPiyS9_iiNS7_10__identityEEEvT0_T1_T2_T3_T4_T6_ --------------------------
	.section	.nv.constant0._ZN3cub18CUB_300001_SM_10006detail6reduce28DeviceReduceSingleTileKernelINS2_10policy_hubIiyN4cuda3std3__44plusIiEEE10Policy1000EN6thrust24THRUST_300001_SM_1000_NS6detail15normal_iteratorINSD_10device_ptrIcEEEEPiyS9_iiNS7_10__identityEEEvT0_T1_T2_T3_T4_T6_,"a",@progbits
	.sectionflags	@""
	.align	4
.nv.constant0._ZN3cub18CUB_300001_SM_10006detail6reduce28DeviceReduceSingleTileKernelINS2_10policy_hubIiyN4cuda3std3__44plusIiEEE10Policy1000EN6thrust24THRUST_300001_SM_1000_NS6detail15normal_iteratorINSD_10device_ptrIcEEEEPiyS9_iiNS7_10__identityEEEvT0_T1_T2_T3_T4_T6_:
	.zero		929


//--------------------- .nv.constant0._ZN3cub18CUB_300001_SM_10006detail6reduce28DeviceReduceSingleTileKernelINS2_10policy_hubIijN4cuda3std3__44plusIiEEE10Policy1000EPiSC_iS9_iiNS7_10__identityEEEvT0_T1_T2_T3_T4_T6_ --------------------------
	.section	.nv.constant0._ZN3cub18CUB_300001_SM_10006detail6reduce28DeviceReduceSingleTileKernelINS2_10policy_hubIijN4cuda3std3__44plusIiEEE10Policy1000EPiSC_iS9_iiNS7_10__identityEEEvT0_T1_T2_T3_T4_T6_,"a",@progbits
	.sectionflags	@""
	.align	4
.nv.constant0._ZN3cub18CUB_300001_SM_10006detail6reduce28DeviceReduceSingleTileKernelINS2_10policy_hubIijN4cuda3std3__44plusIiEEE10Policy1000EPiSC_iS9_iiNS7_10__identityEEEvT0_T1_T2_T3_T4_T6_:
	.zero		925


//--------------------- .nv.constant0._ZN3cub18CUB_300001_SM_10006detail6reduce18DeviceReduceKernelINS2_10policy_hubIijN4cuda3std3__44plusIiEEE10Policy1000EN6thrust24THRUST_300001_SM_1000_NS6detail15normal_iteratorINSD_10device_ptrIcEEEEjS9_iNS7_10__identityEEEvT0_PT3_T1_NS0_13GridEvenShareISN_EET2_T4_ --------------------------
	.section	.nv.constant0._ZN3cub18CUB_300001_SM_10006detail6reduce18DeviceReduceKernelINS2_10policy_hubIijN4cuda3std3__44plusIiEEE10Policy1000EN6thrust24THRUST_300001_SM_1000_NS6detail15normal_iteratorINSD_10device_ptrIcEEEEjS9_iNS7_10__identityEEEvT0_PT3_T1_NS0_13GridEvenShareISN_EET2_T4_,"a",@progbits
	.sectionflags	@""
	.align	4
.nv.constant0._ZN3cub18CUB_300001_SM_10006detail6reduce18DeviceReduceKernelINS2_10policy_hubIijN4cuda3std3__44plusIiEEE10Policy1000EN6thrust24THRUST_300001_SM_1000_NS6detail15normal_iteratorINSD_10device_ptrIcEEEEjS9_iNS7_10__identityEEEvT0_PT3_T1_NS0_13GridEvenShareISN_EET2_T4_:
	.zero		958


//--------------------- .nv.constant0._ZN3cub18CUB_300001_SM_10006detail6reduce28DeviceReduceSingleTileKernelINS2_10policy_hubIijN4cuda3std3__44plusIiEEE10Policy1000EN6thrust24THRUST_300001_SM_1000_NS6detail15normal_iteratorINSD_10device_ptrIcEEEEPijS9_iiNS7_10__identityEEEvT0_T1_T2_T3_T4_T6_ --------------------------
	.section	.nv.constant0._ZN3cub18CUB_300001_SM_10006detail6reduce28DeviceReduceSingleTileKernelINS2_10policy_hubIijN4cuda3std3__44plusIiEEE10Policy1000EN6thrust24THRUST_300001_SM_1000_NS6detail15normal_iteratorINSD_10device_ptrIcEEEEPijS9_iiNS7_10__identityEEEvT0_T1_T2_T3_T4_T6_,"a",@progbits
	.sectionflags	@""
	.align	4
.nv.constant0._ZN3cub18CUB_300001_SM_10006detail6reduce28DeviceReduceSingleTileKernelINS2_10policy_hubIijN4cuda3std3__44plusIiEEE10Policy1000EN6thrust24THRUST_300001_SM_1000_NS6detail15normal_iteratorINSD_10device_ptrIcEEEEPijS9_iiNS7_10__identityEEEvT0_T1_T2_T3_T4_T6_:
	.zero		925


//--------------------- .nv.constant0._ZN3cub18CUB_300001_SM_10006detail11EmptyKernelIvEEvv --------------------------
	.section	.nv.constant0._ZN3cub18CUB_300001_SM_10006detail11EmptyKernelIvEEvv,"a",@progbits
	.sectionflags	@""
	.align	4
.nv.constant0._ZN3cub18CUB_300001_SM_10006detail11EmptyKernelIvEEvv:
	.zero		896


//--------------------- SYMBOLS --------------------------

	.type		.nv.reservedSmem.offset0,@object
	.size		.nv.reservedSmem.offset0,0x4
	.type		.nv.reservedSmem.cap,@object
	.size		.nv.reservedSmem.cap,0x4
